//
// Generated by NVIDIA NVVM Compiler
//
// Compiler Build ID: CL-36424714
// Cuda compilation tools, release 13.0, V13.0.88
// Based on NVVM 20.0.0
//

.version 9.0
.target sm_100
.address_size 64

	// .globl	_Z13expand_kernelP6float4P6float2ii
// _ZZN3cub18CUB_300001_SM_10006detail6select23DeviceSelectSweepKernelINS2_10policy_hubIN4cuda3std3__45tupleIJ6float46float2bEEENS0_8NullTypeEiLb0ELNS0_10SelectImplE1EE10Policy1000EN6thrust24THRUST_300001_SM_1000_NS12zip_iteratorINS8_IJNSH_6detail15normal_iteratorINSH_10device_ptrIS9_EEEENSK_INSL_ISA_EEEENSK_INSL_IbEEEEEEEEEPSC_ST_PlNS0_13ScanTileStateIiLb1EEENS7_10__not_fn_tI11isValidTestEESC_iNS2_19streaming_context_tIlLb1EEELSD_1EEEvT0_T1_T2_T3_T4_T5_T6_T7_iT8_NS1_7vsmem_tEE19static_temp_storage has been demoted
.global .align 1 .b8 _ZN34_INTERNAL_2618aa83_4_k_cu_b281cf0e4cuda3std3__45__cpo5beginE[1];
.global .align 1 .b8 _ZN34_INTERNAL_2618aa83_4_k_cu_b281cf0e4cuda3std3__45__cpo3endE[1];
.global .align 1 .b8 _ZN34_INTERNAL_2618aa83_4_k_cu_b281cf0e4cuda3std3__45__cpo6cbeginE[1];
.global .align 1 .b8 _ZN34_INTERNAL_2618aa83_4_k_cu_b281cf0e4cuda3std3__45__cpo4cendE[1];
.global .align 1 .b8 _ZN34_INTERNAL_2618aa83_4_k_cu_b281cf0e4cuda3std3__45__cpo6rbeginE[1];
.global .align 1 .b8 _ZN34_INTERNAL_2618aa83_4_k_cu_b281cf0e4cuda3std3__45__cpo4rendE[1];
.global .align 1 .b8 _ZN34_INTERNAL_2618aa83_4_k_cu_b281cf0e4cuda3std3__45__cpo7crbeginE[1];
.global .align 1 .b8 _ZN34_INTERNAL_2618aa83_4_k_cu_b281cf0e4cuda3std3__45__cpo5crendE[1];
.global .align 1 .b8 _ZN34_INTERNAL_2618aa83_4_k_cu_b281cf0e4cuda3std3__436_GLOBAL__N__2618aa83_4_k_cu_b281cf0e6ignoreE[1];
.global .align 1 .b8 _ZN34_INTERNAL_2618aa83_4_k_cu_b281cf0e4cuda3std3__419piecewise_constructE[1];
.global .align 1 .b8 _ZN34_INTERNAL_2618aa83_4_k_cu_b281cf0e4cuda3std3__48in_placeE[1];
.global .align 1 .b8 _ZN34_INTERNAL_2618aa83_4_k_cu_b281cf0e4cuda3std3__420unreachable_sentinelE[1];
.global .align 1 .b8 _ZN34_INTERNAL_2618aa83_4_k_cu_b281cf0e4cuda3std3__47nulloptE[1];
.global .align 1 .b8 _ZN34_INTERNAL_2618aa83_4_k_cu_b281cf0e4cuda3std3__48unexpectE[1];
.global .align 1 .b8 _ZN34_INTERNAL_2618aa83_4_k_cu_b281cf0e4cuda3std6ranges3__45__cpo4swapE[1];
.global .align 1 .b8 _ZN34_INTERNAL_2618aa83_4_k_cu_b281cf0e4cuda3std6ranges3__45__cpo9iter_moveE[1];
.global .align 1 .b8 _ZN34_INTERNAL_2618aa83_4_k_cu_b281cf0e4cuda3std6ranges3__45__cpo5beginE[1];
.global .align 1 .b8 _ZN34_INTERNAL_2618aa83_4_k_cu_b281cf0e4cuda3std6ranges3__45__cpo3endE[1];
.global .align 1 .b8 _ZN34_INTERNAL_2618aa83_4_k_cu_b281cf0e4cuda3std6ranges3__45__cpo6cbeginE[1];
.global .align 1 .b8 _ZN34_INTERNAL_2618aa83_4_k_cu_b281cf0e4cuda3std6ranges3__45__cpo4cendE[1];
.global .align 1 .b8 _ZN34_INTERNAL_2618aa83_4_k_cu_b281cf0e4cuda3std6ranges3__45__cpo7advanceE[1];
.global .align 1 .b8 _ZN34_INTERNAL_2618aa83_4_k_cu_b281cf0e4cuda3std6ranges3__45__cpo9iter_swapE[1];
.global .align 1 .b8 _ZN34_INTERNAL_2618aa83_4_k_cu_b281cf0e4cuda3std6ranges3__45__cpo4nextE[1];
.global .align 1 .b8 _ZN34_INTERNAL_2618aa83_4_k_cu_b281cf0e4cuda3std6ranges3__45__cpo4prevE[1];
.global .align 1 .b8 _ZN34_INTERNAL_2618aa83_4_k_cu_b281cf0e4cuda3std6ranges3__45__cpo4dataE[1];
.global .align 1 .b8 _ZN34_INTERNAL_2618aa83_4_k_cu_b281cf0e4cuda3std6ranges3__45__cpo5cdataE[1];
.global .align 1 .b8 _ZN34_INTERNAL_2618aa83_4_k_cu_b281cf0e4cuda3std6ranges3__45__cpo4sizeE[1];
.global .align 1 .b8 _ZN34_INTERNAL_2618aa83_4_k_cu_b281cf0e4cuda3std6ranges3__45__cpo5ssizeE[1];
.global .align 1 .b8 _ZN34_INTERNAL_2618aa83_4_k_cu_b281cf0e4cuda3std6ranges3__45__cpo8distanceE[1];
.global .align 1 .b8 _ZN34_INTERNAL_2618aa83_4_k_cu_b281cf0e6thrust24THRUST_300001_SM_1000_NS8cuda_cub3parE[1];
.global .align 1 .b8 _ZN34_INTERNAL_2618aa83_4_k_cu_b281cf0e6thrust24THRUST_300001_SM_1000_NS8cuda_cub10par_nosyncE[1];
.global .align 1 .b8 _ZN34_INTERNAL_2618aa83_4_k_cu_b281cf0e6thrust24THRUST_300001_SM_1000_NS6system6detail10sequential3seqE[1];
.global .align 1 .b8 _ZN34_INTERNAL_2618aa83_4_k_cu_b281cf0e6thrust24THRUST_300001_SM_1000_NS12placeholders2_1E[1];
.global .align 1 .b8 _ZN34_INTERNAL_2618aa83_4_k_cu_b281cf0e6thrust24THRUST_300001_SM_1000_NS12placeholders2_2E[1];
.global .align 1 .b8 _ZN34_INTERNAL_2618aa83_4_k_cu_b281cf0e6thrust24THRUST_300001_SM_1000_NS12placeholders2_3E[1];
.global .align 1 .b8 _ZN34_INTERNAL_2618aa83_4_k_cu_b281cf0e6thrust24THRUST_300001_SM_1000_NS12placeholders2_4E[1];
.global .align 1 .b8 _ZN34_INTERNAL_2618aa83_4_k_cu_b281cf0e6thrust24THRUST_300001_SM_1000_NS12placeholders2_5E[1];
.global .align 1 .b8 _ZN34_INTERNAL_2618aa83_4_k_cu_b281cf0e6thrust24THRUST_300001_SM_1000_NS12placeholders2_6E[1];
.global .align 1 .b8 _ZN34_INTERNAL_2618aa83_4_k_cu_b281cf0e6thrust24THRUST_300001_SM_1000_NS12placeholders2_7E[1];
.global .align 1 .b8 _ZN34_INTERNAL_2618aa83_4_k_cu_b281cf0e6thrust24THRUST_300001_SM_1000_NS12placeholders2_8E[1];
.global .align 1 .b8 _ZN34_INTERNAL_2618aa83_4_k_cu_b281cf0e6thrust24THRUST_300001_SM_1000_NS12placeholders2_9E[1];
.global .align 1 .b8 _ZN34_INTERNAL_2618aa83_4_k_cu_b281cf0e6thrust24THRUST_300001_SM_1000_NS12placeholders3_10E[1];
.global .align 1 .b8 _ZN34_INTERNAL_2618aa83_4_k_cu_b281cf0e6thrust24THRUST_300001_SM_1000_NS3seqE[1];
.global .align 4 .b8 __cudart_i2opi_f[24] = {65, 144, 67, 60, 153, 149, 98, 219, 192, 221, 52, 245, 209, 87, 39, 252, 41, 21, 68, 78, 110, 131, 249, 162};

.visible .entry _Z13expand_kernelP6float4P6float2ii(
	.param .u64 .ptr .align 1 _Z13expand_kernelP6float4P6float2ii_param_0,
	.param .u64 .ptr .align 1 _Z13expand_kernelP6float4P6float2ii_param_1,
	.param .u32 _Z13expand_kernelP6float4P6float2ii_param_2,
	.param .u32 _Z13expand_kernelP6float4P6float2ii_param_3
)
{
	.reg .pred 	%p<9>;
	.reg .b32 	%r<33>;
	.reg .b32 	%f<31>;
	.reg .b64 	%rd<25>;

	ld.param.u64 	%rd5, [_Z13expand_kernelP6float4P6float2ii_param_0];
	ld.param.u64 	%rd6, [_Z13expand_kernelP6float4P6float2ii_param_1];
	ld.param.u32 	%r12, [_Z13expand_kernelP6float4P6float2ii_param_2];
	ld.param.u32 	%r14, [_Z13expand_kernelP6float4P6float2ii_param_3];
	cvta.to.global.u64 	%rd1, %rd6;
	cvta.to.global.u64 	%rd2, %rd5;
	mov.u32 	%r15, %tid.x;
	mov.u32 	%r16, %ctaid.x;
	shl.b32 	%r17, %r16, 8;
	add.s32 	%r1, %r17, %r15;
	setp.ge.s32 	%p1, %r1, %r12;
	add.s32 	%r31, %r1, %r12;
	setp.ge.s32 	%p2, %r31, %r14;
	or.pred  	%p3, %p1, %p2;
	@%p3 bra 	$L__BB0_7;
	mul.wide.s32 	%rd7, %r1, 16;
	add.s64 	%rd3, %rd2, %rd7;
	mul.wide.s32 	%rd8, %r1, 8;
	add.s64 	%rd4, %rd1, %rd8;
	add.s32 	%r19, %r31, %r12;
	max.s32 	%r20, %r14, %r19;
	setp.lt.s32 	%p4, %r19, %r14;
	selp.u32 	%r21, 1, 0, %p4;
	add.s32 	%r22, %r19, %r21;
	sub.s32 	%r23, %r20, %r22;
	div.u32 	%r24, %r23, %r12;
	add.s32 	%r3, %r24, %r21;
	and.b32  	%r25, %r3, 3;
	setp.eq.s32 	%p5, %r25, 3;
	@%p5 bra 	$L__BB0_4;
	add.s32 	%r26, %r3, 1;
	and.b32  	%r27, %r26, 3;
	neg.s32 	%r29, %r27;
$L__BB0_3:
	.pragma "nounroll";
	mul.wide.s32 	%rd9, %r31, 8;
	add.s64 	%rd10, %rd1, %rd9;
	mul.wide.s32 	%rd11, %r31, 16;
	add.s64 	%rd12, %rd2, %rd11;
	ld.global.v4.f32 	{%f1, %f2, %f3, %f4}, [%rd3];
	st.global.v4.f32 	[%rd12], {%f1, %f2, %f3, %f4};
	ld.global.v2.f32 	{%f5, %f6}, [%rd4];
	st.global.v2.f32 	[%rd10], {%f5, %f6};
	add.s32 	%r31, %r31, %r12;
	add.s32 	%r29, %r29, 1;
	setp.ne.s32 	%p6, %r29, 0;
	@%p6 bra 	$L__BB0_3;
$L__BB0_4:
	setp.lt.u32 	%p7, %r3, 3;
	@%p7 bra 	$L__BB0_7;
	mul.wide.s32 	%rd17, %r12, 16;
	mul.wide.s32 	%rd19, %r12, 8;
	shl.b32 	%r28, %r12, 2;
$L__BB0_6:
	mul.wide.s32 	%rd13, %r31, 16;
	add.s64 	%rd14, %rd2, %rd13;
	ld.global.v4.f32 	{%f7, %f8, %f9, %f10}, [%rd3];
	st.global.v4.f32 	[%rd14], {%f7, %f8, %f9, %f10};
	mul.wide.s32 	%rd15, %r31, 8;
	add.s64 	%rd16, %rd1, %rd15;
	ld.global.v2.f32 	{%f11, %f12}, [%rd4];
	st.global.v2.f32 	[%rd16], {%f11, %f12};
	add.s64 	%rd18, %rd14, %rd17;
	ld.global.v4.f32 	{%f13, %f14, %f15, %f16}, [%rd3];
	st.global.v4.f32 	[%rd18], {%f13, %f14, %f15, %f16};
	add.s64 	%rd20, %rd16, %rd19;
	ld.global.v2.f32 	{%f17, %f18}, [%rd4];
	st.global.v2.f32 	[%rd20], {%f17, %f18};
	add.s64 	%rd21, %rd18, %rd17;
	ld.global.v4.f32 	{%f19, %f20, %f21, %f22}, [%rd3];
	st.global.v4.f32 	[%rd21], {%f19, %f20, %f21, %f22};
	add.s64 	%rd22, %rd20, %rd19;
	ld.global.v2.f32 	{%f23, %f24}, [%rd4];
	st.global.v2.f32 	[%rd22], {%f23, %f24};
	add.s64 	%rd23, %rd21, %rd17;
	ld.global.v4.f32 	{%f25, %f26, %f27, %f28}, [%rd3];
	st.global.v4.f32 	[%rd23], {%f25, %f26, %f27, %f28};
	add.s64 	%rd24, %rd22, %rd19;
	ld.global.v2.f32 	{%f29, %f30}, [%rd4];
	st.global.v2.f32 	[%rd24], {%f29, %f30};
	add.s32 	%r31, %r28, %r31;
	setp.lt.s32 	%p8, %r31, %r14;
	@%p8 bra 	$L__BB0_6;
$L__BB0_7:
	ret;

}
	// .globl	_Z10add_kernelP6float4P6float2P4int4P4int2PbS_S1_S1_S1_S1_S1_S1_S1_S1_ii
.visible .entry _Z10add_kernelP6float4P6float2P4int4P4int2PbS_S1_S1_S1_S1_S1_S1_S1_S1_ii(
	.param .u64 .ptr .align 1 _Z10add_kernelP6float4P6float2P4int4P4int2PbS_S1_S1_S1_S1_S1_S1_S1_S1_ii_param_0,
	.param .u64 .ptr .align 1 _Z10add_kernelP6float4P6float2P4int4P4int2PbS_S1_S1_S1_S1_S1_S1_S1_S1_ii_param_1,
	.param .u64 .ptr .align 1 _Z10add_kernelP6float4P6float2P4int4P4int2PbS_S1_S1_S1_S1_S1_S1_S1_S1_ii_param_2,
	.param .u64 .ptr .align 1 _Z10add_kernelP6float4P6float2P4int4P4int2PbS_S1_S1_S1_S1_S1_S1_S1_S1_ii_param_3,
	.param .u64 .ptr .align 1 _Z10add_kernelP6float4P6float2P4int4P4int2PbS_S1_S1_S1_S1_S1_S1_S1_S1_ii_param_4,
	.param .align 16 .b8 _Z10add_kernelP6float4P6float2P4int4P4int2PbS_S1_S1_S1_S1_S1_S1_S1_S1_ii_param_5[16],
	.param .align 8 .b8 _Z10add_kernelP6float4P6float2P4int4P4int2PbS_S1_S1_S1_S1_S1_S1_S1_S1_ii_param_6[8],
	.param .align 8 .b8 _Z10add_kernelP6float4P6float2P4int4P4int2PbS_S1_S1_S1_S1_S1_S1_S1_S1_ii_param_7[8],
	.param .align 8 .b8 _Z10add_kernelP6float4P6float2P4int4P4int2PbS_S1_S1_S1_S1_S1_S1_S1_S1_ii_param_8[8],
	.param .align 8 .b8 _Z10add_kernelP6float4P6float2P4int4P4int2PbS_S1_S1_S1_S1_S1_S1_S1_S1_ii_param_9[8],
	.param .align 8 .b8 _Z10add_kernelP6float4P6float2P4int4P4int2PbS_S1_S1_S1_S1_S1_S1_S1_S1_ii_param_10[8],
	.param .align 8 .b8 _Z10add_kernelP6float4P6float2P4int4P4int2PbS_S1_S1_S1_S1_S1_S1_S1_S1_ii_param_11[8],
	.param .align 8 .b8 _Z10add_kernelP6float4P6float2P4int4P4int2PbS_S1_S1_S1_S1_S1_S1_S1_S1_ii_param_12[8],
	.param .align 8 .b8 _Z10add_kernelP6float4P6float2P4int4P4int2PbS_S1_S1_S1_S1_S1_S1_S1_S1_ii_param_13[8],
	.param .u32 _Z10add_kernelP6float4P6float2P4int4P4int2PbS_S1_S1_S1_S1_S1_S1_S1_S1_ii_param_14,
	.param .u32 _Z10add_kernelP6float4P6float2P4int4P4int2PbS_S1_S1_S1_S1_S1_S1_S1_S1_ii_param_15
)
{
	.local .align 4 .b8 	__local_depot1[28];
	.reg .b64 	%SP;
	.reg .b64 	%SPL;
	.reg .pred 	%p<32>;
	.reg .b16 	%rs<2>;
	.reg .b32 	%r<91>;
	.reg .b32 	%f<125>;
	.reg .b64 	%rd<60>;
	.reg .b64 	%fd<5>;

	mov.u64 	%SPL, __local_depot1;
	ld.param.u64 	%rd18, [_Z10add_kernelP6float4P6float2P4int4P4int2PbS_S1_S1_S1_S1_S1_S1_S1_S1_ii_param_0];
	ld.param.u64 	%rd19, [_Z10add_kernelP6float4P6float2P4int4P4int2PbS_S1_S1_S1_S1_S1_S1_S1_S1_ii_param_1];
	ld.param.u64 	%rd21, [_Z10add_kernelP6float4P6float2P4int4P4int2PbS_S1_S1_S1_S1_S1_S1_S1_S1_ii_param_3];
	ld.param.u64 	%rd22, [_Z10add_kernelP6float4P6float2P4int4P4int2PbS_S1_S1_S1_S1_S1_S1_S1_S1_ii_param_4];
	ld.param.v4.f32 	{%f23, %f24, %f25, %f26}, [_Z10add_kernelP6float4P6float2P4int4P4int2PbS_S1_S1_S1_S1_S1_S1_S1_S1_ii_param_5];
	ld.param.v2.f32 	{%f1, %f2}, [_Z10add_kernelP6float4P6float2P4int4P4int2PbS_S1_S1_S1_S1_S1_S1_S1_S1_ii_param_6];
	ld.param.v2.f32 	{%f3, %f4}, [_Z10add_kernelP6float4P6float2P4int4P4int2PbS_S1_S1_S1_S1_S1_S1_S1_S1_ii_param_9];
	ld.param.v2.f32 	{%f5, %f6}, [_Z10add_kernelP6float4P6float2P4int4P4int2PbS_S1_S1_S1_S1_S1_S1_S1_S1_ii_param_10];
	ld.param.v2.f32 	{%f27, %f28}, [_Z10add_kernelP6float4P6float2P4int4P4int2PbS_S1_S1_S1_S1_S1_S1_S1_S1_ii_param_13];
	ld.param.u32 	%r30, [_Z10add_kernelP6float4P6float2P4int4P4int2PbS_S1_S1_S1_S1_S1_S1_S1_S1_ii_param_14];
	ld.param.u32 	%r31, [_Z10add_kernelP6float4P6float2P4int4P4int2PbS_S1_S1_S1_S1_S1_S1_S1_S1_ii_param_15];
	add.u64 	%rd1, %SPL, 0;
	mov.u32 	%r32, %tid.x;
	mov.u32 	%r33, %ctaid.x;
	shl.b32 	%r34, %r33, 8;
	add.s32 	%r1, %r34, %r32;
	setp.ge.s32 	%p1, %r1, %r31;
	@%p1 bra 	$L__BB1_18;
	cvta.to.global.u64 	%rd24, %rd18;
	cvta.to.global.u64 	%rd25, %rd19;
	add.s32 	%r2, %r30, %r1;
	mul.wide.s32 	%rd26, %r2, 16;
	add.s64 	%rd2, %rd24, %rd26;
	ld.global.v4.f32 	{%f7, %f8, %f9, %f10}, [%rd2];
	mul.wide.s32 	%rd27, %r2, 8;
	add.s64 	%rd3, %rd25, %rd27;
	ld.global.v2.f32 	{%f12, %f11}, [%rd3];
	mul.f32 	%f29, %f28, %f28;
	fma.rn.f32 	%f13, %f27, %f27, %f29;
	mul.f32 	%f30, %f10, 0f3F22F983;
	cvt.rni.s32.f32 	%r90, %f30;
	cvt.rn.f32.s32 	%f31, %r90;
	fma.rn.f32 	%f32, %f31, 0fBFC90FDA, %f10;
	fma.rn.f32 	%f33, %f31, 0fB3A22168, %f32;
	fma.rn.f32 	%f124, %f31, 0fA7C234C5, %f33;
	abs.f32 	%f15, %f10;
	setp.ltu.f32 	%p2, %f15, 0f47CE4780;
	mov.u32 	%r86, %r90;
	mov.f32 	%f123, %f124;
	@%p2 bra 	$L__BB1_9;
	setp.neu.f32 	%p3, %f15, 0f7F800000;
	@%p3 bra 	$L__BB1_4;
	mov.f32 	%f36, 0f00000000;
	mul.rn.f32 	%f123, %f10, %f36;
	mov.b32 	%r86, 0;
	bra.uni 	$L__BB1_9;
$L__BB1_4:
	mov.b32 	%r4, %f10;
	mov.b64 	%rd56, 0;
	mov.b32 	%r83, 0;
	mov.u64 	%rd54, __cudart_i2opi_f;
	shl.b32 	%r37, %r4, 8;
	or.b32  	%r38, %r37, -2147483648;
	mov.u64 	%rd55, %rd1;
$L__BB1_5:
	.pragma "nounroll";
	ld.global.nc.u32 	%r36, [%rd54];
	mad.wide.u32 	%rd30, %r36, %r38, %rd56;
	shr.u64 	%rd56, %rd30, 32;
	st.local.u32 	[%rd55], %rd30;
	add.s32 	%r83, %r83, 1;
	add.s64 	%rd55, %rd55, 4;
	add.s64 	%rd54, %rd54, 4;
	setp.ne.s32 	%p4, %r83, 6;
	@%p4 bra 	$L__BB1_5;
	shr.u32 	%r39, %r4, 23;
	st.local.u32 	[%rd1+24], %rd56;
	and.b32  	%r7, %r39, 31;
	and.b32  	%r40, %r39, 224;
	add.s32 	%r41, %r40, -128;
	shr.u32 	%r42, %r41, 5;
	mul.wide.u32 	%rd31, %r42, 4;
	sub.s64 	%rd10, %rd1, %rd31;
	ld.local.u32 	%r84, [%rd10+24];
	ld.local.u32 	%r85, [%rd10+20];
	setp.eq.s32 	%p5, %r7, 0;
	@%p5 bra 	$L__BB1_8;
	shf.l.wrap.b32 	%r84, %r85, %r84, %r7;
	ld.local.u32 	%r43, [%rd10+16];
	shf.l.wrap.b32 	%r85, %r43, %r85, %r7;
$L__BB1_8:
	shr.u32 	%r44, %r84, 30;
	shf.l.wrap.b32 	%r45, %r85, %r84, 2;
	shl.b32 	%r46, %r85, 2;
	shr.u32 	%r47, %r45, 31;
	add.s32 	%r48, %r47, %r44;
	neg.s32 	%r49, %r48;
	setp.lt.s32 	%p6, %r4, 0;
	selp.b32 	%r86, %r49, %r48, %p6;
	xor.b32  	%r50, %r45, %r4;
	shr.s32 	%r51, %r45, 31;
	xor.b32  	%r52, %r51, %r45;
	xor.b32  	%r53, %r51, %r46;
	cvt.u64.u32 	%rd32, %r52;
	shl.b64 	%rd33, %rd32, 32;
	cvt.u64.u32 	%rd34, %r53;
	or.b64  	%rd35, %rd33, %rd34;
	cvt.rn.f64.s64 	%fd1, %rd35;
	mul.f64 	%fd2, %fd1, 0d3BF921FB54442D19;
	cvt.rn.f32.f64 	%f34, %fd2;
	neg.f32 	%f35, %f34;
	setp.lt.s32 	%p7, %r50, 0;
	selp.f32 	%f123, %f35, %f34, %p7;
$L__BB1_9:
	ld.param.u64 	%rd53, [_Z10add_kernelP6float4P6float2P4int4P4int2PbS_S1_S1_S1_S1_S1_S1_S1_S1_ii_param_2];
	mul.rn.f32 	%f37, %f123, %f123;
	and.b32  	%r55, %r86, 1;
	setp.eq.b32 	%p9, %r55, 1;
	selp.f32 	%f38, 0f3F800000, %f123, %p9;
	fma.rn.f32 	%f39, %f37, %f38, 0f00000000;
	fma.rn.f32 	%f40, %f37, 0f37CBAC00, 0fBAB607ED;
	selp.f32 	%f41, %f40, 0fB94D4153, %p9;
	selp.f32 	%f42, 0f3D2AAABB, 0f3C0885E4, %p9;
	fma.rn.f32 	%f43, %f41, %f37, %f42;
	selp.f32 	%f44, 0fBEFFFFFF, 0fBE2AAAA8, %p9;
	fma.rn.f32 	%f45, %f43, %f37, %f44;
	fma.rn.f32 	%f46, %f45, %f39, %f38;
	and.b32  	%r56, %r86, 2;
	setp.eq.s32 	%p10, %r56, 0;
	mov.f32 	%f47, 0f00000000;
	sub.f32 	%f48, %f47, %f46;
	selp.f32 	%f49, %f46, %f48, %p10;
	sqrt.rn.f32 	%f50, %f13;
	fma.rn.f32 	%f51, %f50, %f49, %f9;
	cvta.to.global.u64 	%rd36, %rd53;
	mul.wide.s32 	%rd37, %r1, 16;
	add.s64 	%rd38, %rd36, %rd37;
	ld.global.u32 	%r57, [%rd38];
	cvt.rn.f32.s32 	%f52, %r57;
	mul.f32 	%f53, %f51, %f52;
	fma.rn.f32 	%f54, %f23, %f53, %f7;
	st.global.f32 	[%rd2], %f54;
	ld.global.u32 	%r58, [%rd38+4];
	cvt.rn.f32.s32 	%f55, %r58;
	mul.f32 	%f56, %f51, %f55;
	fma.rn.f32 	%f57, %f24, %f56, %f8;
	st.global.f32 	[%rd2+4], %f57;
	ld.global.u32 	%r59, [%rd38+8];
	cvt.rn.f32.s32 	%f58, %r59;
	mul.f32 	%f59, %f25, %f58;
	mul.f32 	%f60, %f9, %f59;
	mov.f32 	%f61, 0f3F800000;
	sub.f32 	%f19, %f61, %f60;
	mul.f32 	%f62, %f9, %f9;
	mul.f32 	%f63, %f62, %f59;
	div.rn.f32 	%f64, %f63, %f19;
	add.f32 	%f65, %f9, %f64;
	st.global.f32 	[%rd2+8], %f65;
	ld.global.u32 	%r16, [%rd38+12];
	@%p2 bra 	$L__BB1_17;
	setp.neu.f32 	%p11, %f15, 0f7F800000;
	@%p11 bra 	$L__BB1_12;
	mov.f32 	%f68, 0f00000000;
	mul.rn.f32 	%f124, %f10, %f68;
	mov.b32 	%r90, 0;
	bra.uni 	$L__BB1_17;
$L__BB1_12:
	mov.b32 	%r17, %f10;
	shl.b32 	%r61, %r17, 8;
	or.b32  	%r18, %r61, -2147483648;
	mov.b64 	%rd59, 0;
	mov.b32 	%r87, 0;
	mov.u64 	%rd57, __cudart_i2opi_f;
	mov.u64 	%rd58, %rd1;
$L__BB1_13:
	.pragma "nounroll";
	ld.global.nc.u32 	%r62, [%rd57];
	mad.wide.u32 	%rd41, %r62, %r18, %rd59;
	shr.u64 	%rd59, %rd41, 32;
	st.local.u32 	[%rd58], %rd41;
	add.s32 	%r87, %r87, 1;
	add.s64 	%rd58, %rd58, 4;
	add.s64 	%rd57, %rd57, 4;
	setp.ne.s32 	%p12, %r87, 6;
	@%p12 bra 	$L__BB1_13;
	shr.u32 	%r63, %r17, 23;
	st.local.u32 	[%rd1+24], %rd59;
	and.b32  	%r21, %r63, 31;
	and.b32  	%r64, %r63, 224;
	add.s32 	%r65, %r64, -128;
	shr.u32 	%r66, %r65, 5;
	mul.wide.u32 	%rd42, %r66, 4;
	sub.s64 	%rd17, %rd1, %rd42;
	ld.local.u32 	%r88, [%rd17+24];
	ld.local.u32 	%r89, [%rd17+20];
	setp.eq.s32 	%p13, %r21, 0;
	@%p13 bra 	$L__BB1_16;
	shf.l.wrap.b32 	%r88, %r89, %r88, %r21;
	ld.local.u32 	%r67, [%rd17+16];
	shf.l.wrap.b32 	%r89, %r67, %r89, %r21;
$L__BB1_16:
	shr.u32 	%r68, %r88, 30;
	shf.l.wrap.b32 	%r69, %r89, %r88, 2;
	shl.b32 	%r70, %r89, 2;
	shr.u32 	%r71, %r69, 31;
	add.s32 	%r72, %r71, %r68;
	neg.s32 	%r73, %r72;
	setp.lt.s32 	%p14, %r17, 0;
	selp.b32 	%r90, %r73, %r72, %p14;
	xor.b32  	%r74, %r69, %r17;
	shr.s32 	%r75, %r69, 31;
	xor.b32  	%r76, %r75, %r69;
	xor.b32  	%r77, %r75, %r70;
	cvt.u64.u32 	%rd43, %r76;
	shl.b64 	%rd44, %rd43, 32;
	cvt.u64.u32 	%rd45, %r77;
	or.b64  	%rd46, %rd44, %rd45;
	cvt.rn.f64.s64 	%fd3, %rd46;
	mul.f64 	%fd4, %fd3, 0d3BF921FB54442D19;
	cvt.rn.f32.f64 	%f66, %fd4;
	neg.f32 	%f67, %f66;
	setp.lt.s32 	%p15, %r74, 0;
	selp.f32 	%f124, %f67, %f66, %p15;
$L__BB1_17:
	cvt.rn.f32.s32 	%f69, %r16;
	cvt.s64.s32 	%rd47, %r2;
	mul.rn.f32 	%f70, %f124, %f124;
	and.b32  	%r79, %r90, 1;
	setp.eq.b32 	%p16, %r79, 1;
	selp.f32 	%f71, 0f3F800000, %f124, %p16;
	fma.rn.f32 	%f72, %f70, %f71, 0f00000000;
	fma.rn.f32 	%f73, %f70, 0f37CBAC00, 0fBAB607ED;
	selp.f32 	%f74, %f73, 0fB94D4153, %p16;
	selp.f32 	%f75, 0f3D2AAABB, 0f3C0885E4, %p16;
	fma.rn.f32 	%f76, %f74, %f70, %f75;
	selp.f32 	%f77, 0fBEFFFFFF, 0fBE2AAAA8, %p16;
	fma.rn.f32 	%f78, %f76, %f70, %f77;
	fma.rn.f32 	%f79, %f78, %f72, %f71;
	and.b32  	%r80, %r90, 2;
	setp.eq.s32 	%p17, %r80, 0;
	mov.f32 	%f80, 0f00000000;
	sub.f32 	%f81, %f80, %f79;
	selp.f32 	%f82, %f79, %f81, %p17;
	mov.f32 	%f83, 0f40000000;
	sub.f32 	%f84, %f83, %f82;
	rcp.rn.f32 	%f85, %f84;
	fma.rn.f32 	%f86, %f26, %f69, %f85;
	rcp.rn.f32 	%f87, %f86;
	sub.f32 	%f88, %f83, %f87;
	mul.f32 	%f89, %f69, %f69;
	abs.f32 	%f90, %f88;
	fma.rn.f32 	%f91, %f90, 0fBF000000, 0f3F000000;
	rsqrt.approx.ftz.f32 	%f92, %f91;
	mul.f32 	%f93, %f92, %f91;
	mul.f32 	%f94, %f92, 0fBF000000;
	fma.rn.f32 	%f95, %f93, %f94, 0f3F000000;
	fma.rn.f32 	%f96, %f93, %f95, %f93;
	setp.eq.f32 	%p18, %f90, 0f3F800000;
	selp.f32 	%f97, 0f00000000, %f96, %p18;
	setp.gt.f32 	%p19, %f90, 0f3F0F5C29;
	selp.f32 	%f98, %f97, %f90, %p19;
	mul.f32 	%f99, %f98, %f98;
	fma.rn.f32 	%f100, %f99, 0f3D4DD2F7, 0f3C99CA97;
	fma.rn.f32 	%f101, %f100, %f99, 0f3D3F90E8;
	fma.rn.f32 	%f102, %f101, %f99, 0f3D993CCF;
	fma.rn.f32 	%f103, %f102, %f99, 0f3E2AAC04;
	mul.f32 	%f104, %f99, %f103;
	fma.rn.f32 	%f105, %f104, %f98, %f98;
	mul.f32 	%f106, %f105, 0fC0000000;
	fma.rn.f32 	%f107, 0f3F6EE581, 0f3FD774EB, %f106;
	selp.f32 	%f108, %f107, %f105, %p19;
	setp.num.f32 	%p20, %f108, %f108;
	copysign.f32 	%f109, %f88, %f108;
	selp.f32 	%f110, %f109, %f108, %p20;
	sub.f32 	%f111, %f110, %f10;
	fma.rn.f32 	%f112, %f89, %f111, %f10;
	st.global.f32 	[%rd2+12], %f112;
	mul.f32 	%f113, %f3, %f4;
	sqrt.rn.f32 	%f114, %f113;
	cvta.to.global.u64 	%rd48, %rd21;
	mul.wide.s32 	%rd49, %r1, 8;
	add.s64 	%rd50, %rd48, %rd49;
	ld.global.u32 	%r81, [%rd50];
	cvt.rn.f32.s32 	%f115, %r81;
	mul.f32 	%f116, %f1, %f115;
	fma.rn.f32 	%f117, %f114, %f116, %f12;
	st.global.f32 	[%rd3], %f117;
	ld.global.u32 	%r82, [%rd50+4];
	cvt.rn.f32.s32 	%f118, %r82;
	mul.f32 	%f119, %f2, %f118;
	fma.rn.f32 	%f120, %f114, %f119, %f11;
	st.global.f32 	[%rd3+4], %f120;
	setp.neu.f32 	%p21, %f19, 0f00000000;
	setp.le.f32 	%p22, %f90, 0f3F800000;
	and.pred  	%p23, %p21, %p22;
	ld.global.v2.f32 	{%f121, %f122}, [%rd2+8];
	setp.ge.f32 	%p24, %f121, %f3;
	and.pred  	%p25, %p24, %p23;
	setp.le.f32 	%p26, %f121, %f4;
	and.pred  	%p27, %p26, %p25;
	setp.ge.f32 	%p28, %f122, %f5;
	and.pred  	%p29, %p28, %p27;
	setp.le.f32 	%p30, %f122, %f6;
	and.pred  	%p31, %p30, %p29;
	selp.u16 	%rs1, 1, 0, %p31;
	cvta.to.global.u64 	%rd51, %rd22;
	add.s64 	%rd52, %rd51, %rd47;
	st.global.u8 	[%rd52], %rs1;
$L__BB1_18:
	ret;

}
	// .globl	_ZN3cub18CUB_300001_SM_10006detail11EmptyKernelIvEEvv
.visible .entry _ZN3cub18CUB_300001_SM_10006detail11EmptyKernelIvEEvv()
{


	ret;

}
	// .globl	_ZN3cub18CUB_300001_SM_10006detail8for_each13static_kernelINS2_12policy_hub_t12policy_500_tEmN6thrust24THRUST_300001_SM_1000_NS8cuda_cub20__uninitialized_fill7functorINS7_10device_ptrI4int4EESC_EEEEvT0_T1_
.visible .entry _ZN3cub18CUB_300001_SM_10006detail8for_each13static_kernelINS2_12policy_hub_t12policy_500_tEmN6thrust24THRUST_300001_SM_1000_NS8cuda_cub20__uninitialized_fill7functorINS7_10device_ptrI4int4EESC_EEEEvT0_T1_(
	.param .u64 _ZN3cub18CUB_300001_SM_10006detail8for_each13static_kernelINS2_12policy_hub_t12policy_500_tEmN6thrust24THRUST_300001_SM_1000_NS8cuda_cub20__uninitialized_fill7functorINS7_10device_ptrI4int4EESC_EEEEvT0_T1__param_0,
	.param .align 16 .b8 _ZN3cub18CUB_300001_SM_10006detail8for_each13static_kernelINS2_12policy_hub_t12policy_500_tEmN6thrust24THRUST_300001_SM_1000_NS8cuda_cub20__uninitialized_fill7functorINS7_10device_ptrI4int4EESC_EEEEvT0_T1__param_1[32]
)
.maxntid 256
{
	.reg .pred 	%p<4>;
	.reg .b16 	%rs<9>;
	.reg .b32 	%r<23>;
	.reg .b64 	%rd<16>;

	ld.param.u64 	%rd4, [_ZN3cub18CUB_300001_SM_10006detail8for_each13static_kernelINS2_12policy_hub_t12policy_500_tEmN6thrust24THRUST_300001_SM_1000_NS8cuda_cub20__uninitialized_fill7functorINS7_10device_ptrI4int4EESC_EEEEvT0_T1__param_1];
	ld.param.u64 	%rd5, [_ZN3cub18CUB_300001_SM_10006detail8for_each13static_kernelINS2_12policy_hub_t12policy_500_tEmN6thrust24THRUST_300001_SM_1000_NS8cuda_cub20__uninitialized_fill7functorINS7_10device_ptrI4int4EESC_EEEEvT0_T1__param_0];
	ld.param.v4.u32 	{%r6, %r7, %r8, %r9}, [_ZN3cub18CUB_300001_SM_10006detail8for_each13static_kernelINS2_12policy_hub_t12policy_500_tEmN6thrust24THRUST_300001_SM_1000_NS8cuda_cub20__uninitialized_fill7functorINS7_10device_ptrI4int4EESC_EEEEvT0_T1__param_1+16];
	mov.u32 	%r20, %ctaid.x;
	mul.wide.u32 	%rd1, %r20, 512;
	sub.s64 	%rd2, %rd5, %rd1;
	setp.lt.u64 	%p1, %rd2, 512;
	@%p1 bra 	$L__BB3_2;
	mov.u32 	%r22, %tid.x;
	cvta.to.global.u64 	%rd11, %rd4;
	cvt.u64.u32 	%rd12, %r22;
	add.s64 	%rd13, %rd1, %rd12;
	shl.b64 	%rd14, %rd13, 4;
	add.s64 	%rd15, %rd11, %rd14;
	st.global.v4.u32 	[%rd15], {%r6, %r7, %r8, %r9};
	st.global.v4.u32 	[%rd15+4096], {%r6, %r7, %r8, %r9};
	bra.uni 	$L__BB3_6;
$L__BB3_2:
	cvta.to.global.u64 	%rd6, %rd4;
	mov.u32 	%r5, %tid.x;
	cvt.u64.u32 	%rd7, %r5;
	setp.le.u64 	%p2, %rd2, %rd7;
	add.s64 	%rd8, %rd1, %rd7;
	shl.b64 	%rd9, %rd8, 4;
	add.s64 	%rd3, %rd6, %rd9;
	@%p2 bra 	$L__BB3_4;
	st.global.v4.u32 	[%rd3], {%r6, %r7, %r8, %r9};
$L__BB3_4:
	add.s32 	%r21, %r5, 256;
	cvt.u64.u32 	%rd10, %r21;
	setp.le.u64 	%p3, %rd2, %rd10;
	@%p3 bra 	$L__BB3_6;
	st.global.v4.u32 	[%rd3+4096], {%r6, %r7, %r8, %r9};
$L__BB3_6:
	ret;

}
	// .globl	_ZN3cub18CUB_300001_SM_10006detail8for_each13static_kernelINS2_12policy_hub_t12policy_500_tEmN6thrust24THRUST_300001_SM_1000_NS8cuda_cub20__uninitialized_fill7functorINS7_10device_ptrI4int2EESC_EEEEvT0_T1_
.visible .entry _ZN3cub18CUB_300001_SM_10006detail8for_each13static_kernelINS2_12policy_hub_t12policy_500_tEmN6thrust24THRUST_300001_SM_1000_NS8cuda_cub20__uninitialized_fill7functorINS7_10device_ptrI4int2EESC_EEEEvT0_T1_(
	.param .u64 _ZN3cub18CUB_300001_SM_10006detail8for_each13static_kernelINS2_12policy_hub_t12policy_500_tEmN6thrust24THRUST_300001_SM_1000_NS8cuda_cub20__uninitialized_fill7functorINS7_10device_ptrI4int2EESC_EEEEvT0_T1__param_0,
	.param .align 8 .b8 _ZN3cub18CUB_300001_SM_10006detail8for_each13static_kernelINS2_12policy_hub_t12policy_500_tEmN6thrust24THRUST_300001_SM_1000_NS8cuda_cub20__uninitialized_fill7functorINS7_10device_ptrI4int2EESC_EEEEvT0_T1__param_1[16]
)
.maxntid 256
{
	.reg .pred 	%p<4>;
	.reg .b32 	%r<9>;
	.reg .b64 	%rd<16>;

	ld.param.u64 	%rd4, [_ZN3cub18CUB_300001_SM_10006detail8for_each13static_kernelINS2_12policy_hub_t12policy_500_tEmN6thrust24THRUST_300001_SM_1000_NS8cuda_cub20__uninitialized_fill7functorINS7_10device_ptrI4int2EESC_EEEEvT0_T1__param_1];
	ld.param.u64 	%rd5, [_ZN3cub18CUB_300001_SM_10006detail8for_each13static_kernelINS2_12policy_hub_t12policy_500_tEmN6thrust24THRUST_300001_SM_1000_NS8cuda_cub20__uninitialized_fill7functorINS7_10device_ptrI4int2EESC_EEEEvT0_T1__param_0];
	ld.param.v2.u32 	{%r4, %r5}, [_ZN3cub18CUB_300001_SM_10006detail8for_each13static_kernelINS2_12policy_hub_t12policy_500_tEmN6thrust24THRUST_300001_SM_1000_NS8cuda_cub20__uninitialized_fill7functorINS7_10device_ptrI4int2EESC_EEEEvT0_T1__param_1+8];
	mov.u32 	%r6, %ctaid.x;
	mul.wide.u32 	%rd1, %r6, 512;
	sub.s64 	%rd2, %rd5, %rd1;
	setp.lt.u64 	%p1, %rd2, 512;
	@%p1 bra 	$L__BB4_2;
	mov.u32 	%r8, %tid.x;
	cvta.to.global.u64 	%rd11, %rd4;
	cvt.u64.u32 	%rd12, %r8;
	add.s64 	%rd13, %rd1, %rd12;
	shl.b64 	%rd14, %rd13, 3;
	add.s64 	%rd15, %rd11, %rd14;
	st.global.v2.u32 	[%rd15], {%r4, %r5};
	st.global.v2.u32 	[%rd15+2048], {%r4, %r5};
	bra.uni 	$L__BB4_6;
$L__BB4_2:
	cvta.to.global.u64 	%rd6, %rd4;
	mov.u32 	%r3, %tid.x;
	cvt.u64.u32 	%rd7, %r3;
	setp.le.u64 	%p2, %rd2, %rd7;
	add.s64 	%rd8, %rd1, %rd7;
	shl.b64 	%rd9, %rd8, 3;
	add.s64 	%rd3, %rd6, %rd9;
	@%p2 bra 	$L__BB4_4;
	st.global.v2.u32 	[%rd3], {%r4, %r5};
$L__BB4_4:
	add.s32 	%r7, %r3, 256;
	cvt.u64.u32 	%rd10, %r7;
	setp.le.u64 	%p3, %rd2, %rd10;
	@%p3 bra 	$L__BB4_6;
	st.global.v2.u32 	[%rd3+2048], {%r4, %r5};
$L__BB4_6:
	ret;

}
	// .globl	_ZN3cub18CUB_300001_SM_10006detail8for_each13static_kernelINS2_12policy_hub_t12policy_500_tEmN6thrust24THRUST_300001_SM_1000_NS8cuda_cub20__uninitialized_fill7functorINS7_10device_ptrI6float4EESC_EEEEvT0_T1_
.visible .entry _ZN3cub18CUB_300001_SM_10006detail8for_each13static_kernelINS2_12policy_hub_t12policy_500_tEmN6thrust24THRUST_300001_SM_1000_NS8cuda_cub20__uninitialized_fill7functorINS7_10device_ptrI6float4EESC_EEEEvT0_T1_(
	.param .u64 _ZN3cub18CUB_300001_SM_10006detail8for_each13static_kernelINS2_12policy_hub_t12policy_500_tEmN6thrust24THRUST_300001_SM_1000_NS8cuda_cub20__uninitialized_fill7functorINS7_10device_ptrI6float4EESC_EEEEvT0_T1__param_0,
	.param .align 16 .b8 _ZN3cub18CUB_300001_SM_10006detail8for_each13static_kernelINS2_12policy_hub_t12policy_500_tEmN6thrust24THRUST_300001_SM_1000_NS8cuda_cub20__uninitialized_fill7functorINS7_10device_ptrI6float4EESC_EEEEvT0_T1__param_1[32]
)
.maxntid 256
{
	.reg .pred 	%p<4>;
	.reg .b16 	%rs<9>;
	.reg .b32 	%r<15>;
	.reg .b32 	%f<9>;
	.reg .b64 	%rd<16>;

	ld.param.u64 	%rd4, [_ZN3cub18CUB_300001_SM_10006detail8for_each13static_kernelINS2_12policy_hub_t12policy_500_tEmN6thrust24THRUST_300001_SM_1000_NS8cuda_cub20__uninitialized_fill7functorINS7_10device_ptrI6float4EESC_EEEEvT0_T1__param_1];
	ld.param.u64 	%rd5, [_ZN3cub18CUB_300001_SM_10006detail8for_each13static_kernelINS2_12policy_hub_t12policy_500_tEmN6thrust24THRUST_300001_SM_1000_NS8cuda_cub20__uninitialized_fill7functorINS7_10device_ptrI6float4EESC_EEEEvT0_T1__param_0];
	ld.param.v4.f32 	{%f5, %f6, %f7, %f8}, [_ZN3cub18CUB_300001_SM_10006detail8for_each13static_kernelINS2_12policy_hub_t12policy_500_tEmN6thrust24THRUST_300001_SM_1000_NS8cuda_cub20__uninitialized_fill7functorINS7_10device_ptrI6float4EESC_EEEEvT0_T1__param_1+16];
	mov.u32 	%r12, %ctaid.x;
	mul.wide.u32 	%rd1, %r12, 512;
	sub.s64 	%rd2, %rd5, %rd1;
	setp.lt.u64 	%p1, %rd2, 512;
	@%p1 bra 	$L__BB5_2;
	mov.u32 	%r14, %tid.x;
	cvta.to.global.u64 	%rd11, %rd4;
	cvt.u64.u32 	%rd12, %r14;
	add.s64 	%rd13, %rd1, %rd12;
	shl.b64 	%rd14, %rd13, 4;
	add.s64 	%rd15, %rd11, %rd14;
	st.global.v4.f32 	[%rd15], {%f5, %f6, %f7, %f8};
	st.global.v4.f32 	[%rd15+4096], {%f5, %f6, %f7, %f8};
	bra.uni 	$L__BB5_6;
$L__BB5_2:
	cvta.to.global.u64 	%rd6, %rd4;
	mov.u32 	%r1, %tid.x;
	cvt.u64.u32 	%rd7, %r1;
	setp.le.u64 	%p2, %rd2, %rd7;
	add.s64 	%rd8, %rd1, %rd7;
	shl.b64 	%rd9, %rd8, 4;
	add.s64 	%rd3, %rd6, %rd9;
	@%p2 bra 	$L__BB5_4;
	st.global.v4.f32 	[%rd3], {%f5, %f6, %f7, %f8};
$L__BB5_4:
	add.s32 	%r13, %r1, 256;
	cvt.u64.u32 	%rd10, %r13;
	setp.le.u64 	%p3, %rd2, %rd10;
	@%p3 bra 	$L__BB5_6;
	st.global.v4.f32 	[%rd3+4096], {%f5, %f6, %f7, %f8};
$L__BB5_6:
	ret;

}
	// .globl	_ZN3cub18CUB_300001_SM_10006detail8for_each13static_kernelINS2_12policy_hub_t12policy_500_tEmN6thrust24THRUST_300001_SM_1000_NS8cuda_cub20__uninitialized_fill7functorINS7_10device_ptrI6float2EESC_EEEEvT0_T1_
.visible .entry _ZN3cub18CUB_300001_SM_10006detail8for_each13static_kernelINS2_12policy_hub_t12policy_500_tEmN6thrust24THRUST_300001_SM_1000_NS8cuda_cub20__uninitialized_fill7functorINS7_10device_ptrI6float2EESC_EEEEvT0_T1_(
	.param .u64 _ZN3cub18CUB_300001_SM_10006detail8for_each13static_kernelINS2_12policy_hub_t12policy_500_tEmN6thrust24THRUST_300001_SM_1000_NS8cuda_cub20__uninitialized_fill7functorINS7_10device_ptrI6float2EESC_EEEEvT0_T1__param_0,
	.param .align 8 .b8 _ZN3cub18CUB_300001_SM_10006detail8for_each13static_kernelINS2_12policy_hub_t12policy_500_tEmN6thrust24THRUST_300001_SM_1000_NS8cuda_cub20__uninitialized_fill7functorINS7_10device_ptrI6float2EESC_EEEEvT0_T1__param_1[16]
)
.maxntid 256
{
	.reg .pred 	%p<4>;
	.reg .b32 	%r<5>;
	.reg .b32 	%f<5>;
	.reg .b64 	%rd<16>;

	ld.param.u64 	%rd4, [_ZN3cub18CUB_300001_SM_10006detail8for_each13static_kernelINS2_12policy_hub_t12policy_500_tEmN6thrust24THRUST_300001_SM_1000_NS8cuda_cub20__uninitialized_fill7functorINS7_10device_ptrI6float2EESC_EEEEvT0_T1__param_1];
	ld.param.u64 	%rd5, [_ZN3cub18CUB_300001_SM_10006detail8for_each13static_kernelINS2_12policy_hub_t12policy_500_tEmN6thrust24THRUST_300001_SM_1000_NS8cuda_cub20__uninitialized_fill7functorINS7_10device_ptrI6float2EESC_EEEEvT0_T1__param_0];
	ld.param.v2.f32 	{%f3, %f4}, [_ZN3cub18CUB_300001_SM_10006detail8for_each13static_kernelINS2_12policy_hub_t12policy_500_tEmN6thrust24THRUST_300001_SM_1000_NS8cuda_cub20__uninitialized_fill7functorINS7_10device_ptrI6float2EESC_EEEEvT0_T1__param_1+8];
	mov.u32 	%r2, %ctaid.x;
	mul.wide.u32 	%rd1, %r2, 512;
	sub.s64 	%rd2, %rd5, %rd1;
	setp.lt.u64 	%p1, %rd2, 512;
	@%p1 bra 	$L__BB6_2;
	mov.u32 	%r4, %tid.x;
	cvta.to.global.u64 	%rd11, %rd4;
	cvt.u64.u32 	%rd12, %r4;
	add.s64 	%rd13, %rd1, %rd12;
	shl.b64 	%rd14, %rd13, 3;
	add.s64 	%rd15, %rd11, %rd14;
	st.global.v2.f32 	[%rd15], {%f3, %f4};
	st.global.v2.f32 	[%rd15+2048], {%f3, %f4};
	bra.uni 	$L__BB6_6;
$L__BB6_2:
	cvta.to.global.u64 	%rd6, %rd4;
	mov.u32 	%r1, %tid.x;
	cvt.u64.u32 	%rd7, %r1;
	setp.le.u64 	%p2, %rd2, %rd7;
	add.s64 	%rd8, %rd1, %rd7;
	shl.b64 	%rd9, %rd8, 3;
	add.s64 	%rd3, %rd6, %rd9;
	@%p2 bra 	$L__BB6_4;
	st.global.v2.f32 	[%rd3], {%f3, %f4};
$L__BB6_4:
	add.s32 	%r3, %r1, 256;
	cvt.u64.u32 	%rd10, %r3;
	setp.le.u64 	%p3, %rd2, %rd10;
	@%p3 bra 	$L__BB6_6;
	st.global.v2.f32 	[%rd3+2048], {%f3, %f4};
$L__BB6_6:
	ret;

}
	// .globl	_ZN3cub18CUB_300001_SM_10006detail8for_each13static_kernelINS2_12policy_hub_t12policy_500_tEmN6thrust24THRUST_300001_SM_1000_NS8cuda_cub20__uninitialized_fill7functorINS7_10device_ptrIbEEbEEEEvT0_T1_
.visible .entry _ZN3cub18CUB_300001_SM_10006detail8for_each13static_kernelINS2_12policy_hub_t12policy_500_tEmN6thrust24THRUST_300001_SM_1000_NS8cuda_cub20__uninitialized_fill7functorINS7_10device_ptrIbEEbEEEEvT0_T1_(
	.param .u64 _ZN3cub18CUB_300001_SM_10006detail8for_each13static_kernelINS2_12policy_hub_t12policy_500_tEmN6thrust24THRUST_300001_SM_1000_NS8cuda_cub20__uninitialized_fill7functorINS7_10device_ptrIbEEbEEEEvT0_T1__param_0,
	.param .align 8 .b8 _ZN3cub18CUB_300001_SM_10006detail8for_each13static_kernelINS2_12policy_hub_t12policy_500_tEmN6thrust24THRUST_300001_SM_1000_NS8cuda_cub20__uninitialized_fill7functorINS7_10device_ptrIbEEbEEEEvT0_T1__param_1[16]
)
.maxntid 256
{
	.reg .pred 	%p<4>;
	.reg .b16 	%rs<10>;
	.reg .b32 	%r<15>;
	.reg .b64 	%rd<14>;

	ld.param.u32 	%r7, [_ZN3cub18CUB_300001_SM_10006detail8for_each13static_kernelINS2_12policy_hub_t12policy_500_tEmN6thrust24THRUST_300001_SM_1000_NS8cuda_cub20__uninitialized_fill7functorINS7_10device_ptrIbEEbEEEEvT0_T1__param_1+8];
	bfe.u32 	%r11, %r7, 0, 8;
	cvt.u16.u32 	%rs2, %r11;
	ld.param.u64 	%rd4, [_ZN3cub18CUB_300001_SM_10006detail8for_each13static_kernelINS2_12policy_hub_t12policy_500_tEmN6thrust24THRUST_300001_SM_1000_NS8cuda_cub20__uninitialized_fill7functorINS7_10device_ptrIbEEbEEEEvT0_T1__param_1];
	ld.param.u64 	%rd5, [_ZN3cub18CUB_300001_SM_10006detail8for_each13static_kernelINS2_12policy_hub_t12policy_500_tEmN6thrust24THRUST_300001_SM_1000_NS8cuda_cub20__uninitialized_fill7functorINS7_10device_ptrIbEEbEEEEvT0_T1__param_0];
	mov.u32 	%r12, %ctaid.x;
	mul.wide.u32 	%rd1, %r12, 512;
	sub.s64 	%rd2, %rd5, %rd1;
	setp.lt.u64 	%p1, %rd2, 512;
	@%p1 bra 	$L__BB7_2;
	mov.u32 	%r14, %tid.x;
	cvta.to.global.u64 	%rd10, %rd4;
	cvt.u64.u32 	%rd11, %r14;
	add.s64 	%rd12, %rd1, %rd11;
	add.s64 	%rd13, %rd10, %rd12;
	st.global.u8 	[%rd13], %rs2;
	st.global.u8 	[%rd13+256], %rs2;
	bra.uni 	$L__BB7_6;
$L__BB7_2:
	cvta.to.global.u64 	%rd6, %rd4;
	mov.u32 	%r1, %tid.x;
	cvt.u64.u32 	%rd7, %r1;
	setp.le.u64 	%p2, %rd2, %rd7;
	add.s64 	%rd8, %rd1, %rd7;
	add.s64 	%rd3, %rd6, %rd8;
	@%p2 bra 	$L__BB7_4;
	st.global.u8 	[%rd3], %rs2;
$L__BB7_4:
	add.s32 	%r13, %r1, 256;
	cvt.u64.u32 	%rd9, %r13;
	setp.le.u64 	%p3, %rd2, %rd9;
	@%p3 bra 	$L__BB7_6;
	st.global.u8 	[%rd3+256], %rs2;
$L__BB7_6:
	ret;

}
	// .globl	_ZN3cub18CUB_300001_SM_10006detail9transform16transform_kernelINS2_10policy_hubILb1EN4cuda3std3__45tupleIJN6thrust24THRUST_300001_SM_1000_NS17counting_iteratorIiNSA_11use_defaultESC_SC_EEEEEE10policy1000Ei7int4prgNSA_6detail15normal_iteratorINSA_10device_ptrI4int4EEEEJSD_EEEvT0_iT1_T2_DpNS2_10kernel_argIT3_EE
.visible .entry _ZN3cub18CUB_300001_SM_10006detail9transform16transform_kernelINS2_10policy_hubILb1EN4cuda3std3__45tupleIJN6thrust24THRUST_300001_SM_1000_NS17counting_iteratorIiNSA_11use_defaultESC_SC_EEEEEE10policy1000Ei7int4prgNSA_6detail15normal_iteratorINSA_10device_ptrI4int4EEEEJSD_EEEvT0_iT1_T2_DpNS2_10kernel_argIT3_EE(
	.param .u32 _ZN3cub18CUB_300001_SM_10006detail9transform16transform_kernelINS2_10policy_hubILb1EN4cuda3std3__45tupleIJN6thrust24THRUST_300001_SM_1000_NS17counting_iteratorIiNSA_11use_defaultESC_SC_EEEEEE10policy1000Ei7int4prgNSA_6detail15normal_iteratorINSA_10device_ptrI4int4EEEEJSD_EEEvT0_iT1_T2_DpNS2_10kernel_argIT3_EE_param_0,
	.param .u32 _ZN3cub18CUB_300001_SM_10006detail9transform16transform_kernelINS2_10policy_hubILb1EN4cuda3std3__45tupleIJN6thrust24THRUST_300001_SM_1000_NS17counting_iteratorIiNSA_11use_defaultESC_SC_EEEEEE10policy1000Ei7int4prgNSA_6detail15normal_iteratorINSA_10device_ptrI4int4EEEEJSD_EEEvT0_iT1_T2_DpNS2_10kernel_argIT3_EE_param_1,
	.param .align 1 .b8 _ZN3cub18CUB_300001_SM_10006detail9transform16transform_kernelINS2_10policy_hubILb1EN4cuda3std3__45tupleIJN6thrust24THRUST_300001_SM_1000_NS17counting_iteratorIiNSA_11use_defaultESC_SC_EEEEEE10policy1000Ei7int4prgNSA_6detail15normal_iteratorINSA_10device_ptrI4int4EEEEJSD_EEEvT0_iT1_T2_DpNS2_10kernel_argIT3_EE_param_2[1],
	.param .align 8 .b8 _ZN3cub18CUB_300001_SM_10006detail9transform16transform_kernelINS2_10policy_hubILb1EN4cuda3std3__45tupleIJN6thrust24THRUST_300001_SM_1000_NS17counting_iteratorIiNSA_11use_defaultESC_SC_EEEEEE10policy1000Ei7int4prgNSA_6detail15normal_iteratorINSA_10device_ptrI4int4EEEEJSD_EEEvT0_iT1_T2_DpNS2_10kernel_argIT3_EE_param_3[8],
	.param .align 8 .b8 _ZN3cub18CUB_300001_SM_10006detail9transform16transform_kernelINS2_10policy_hubILb1EN4cuda3std3__45tupleIJN6thrust24THRUST_300001_SM_1000_NS17counting_iteratorIiNSA_11use_defaultESC_SC_EEEEEE10policy1000Ei7int4prgNSA_6detail15normal_iteratorINSA_10device_ptrI4int4EEEEJSD_EEEvT0_iT1_T2_DpNS2_10kernel_argIT3_EE_param_4[16]
)
.maxntid 128
{
	.reg .pred 	%p<23>;
	.reg .b32 	%r<144>;
	.reg .b64 	%rd<61>;
	.reg .b64 	%fd<25>;

	ld.param.u32 	%r18, [_ZN3cub18CUB_300001_SM_10006detail9transform16transform_kernelINS2_10policy_hubILb1EN4cuda3std3__45tupleIJN6thrust24THRUST_300001_SM_1000_NS17counting_iteratorIiNSA_11use_defaultESC_SC_EEEEEE10policy1000Ei7int4prgNSA_6detail15normal_iteratorINSA_10device_ptrI4int4EEEEJSD_EEEvT0_iT1_T2_DpNS2_10kernel_argIT3_EE_param_4];
	ld.param.u32 	%r19, [_ZN3cub18CUB_300001_SM_10006detail9transform16transform_kernelINS2_10policy_hubILb1EN4cuda3std3__45tupleIJN6thrust24THRUST_300001_SM_1000_NS17counting_iteratorIiNSA_11use_defaultESC_SC_EEEEEE10policy1000Ei7int4prgNSA_6detail15normal_iteratorINSA_10device_ptrI4int4EEEEJSD_EEEvT0_iT1_T2_DpNS2_10kernel_argIT3_EE_param_0];
	ld.param.u64 	%rd18, [_ZN3cub18CUB_300001_SM_10006detail9transform16transform_kernelINS2_10policy_hubILb1EN4cuda3std3__45tupleIJN6thrust24THRUST_300001_SM_1000_NS17counting_iteratorIiNSA_11use_defaultESC_SC_EEEEEE10policy1000Ei7int4prgNSA_6detail15normal_iteratorINSA_10device_ptrI4int4EEEEJSD_EEEvT0_iT1_T2_DpNS2_10kernel_argIT3_EE_param_3];
	ld.param.u32 	%r17, [_ZN3cub18CUB_300001_SM_10006detail9transform16transform_kernelINS2_10policy_hubILb1EN4cuda3std3__45tupleIJN6thrust24THRUST_300001_SM_1000_NS17counting_iteratorIiNSA_11use_defaultESC_SC_EEEEEE10policy1000Ei7int4prgNSA_6detail15normal_iteratorINSA_10device_ptrI4int4EEEEJSD_EEEvT0_iT1_T2_DpNS2_10kernel_argIT3_EE_param_1];
	cvta.to.global.u64 	%rd19, %rd18;
	shl.b32 	%r20, %r17, 7;
	mov.u32 	%r21, %ctaid.x;
	mul.lo.s32 	%r22, %r20, %r21;
	sub.s32 	%r23, %r19, %r22;
	min.s32 	%r1, %r20, %r23;
	add.s32 	%r2, %r18, %r22;
	mul.wide.s32 	%rd20, %r22, 16;
	add.s64 	%rd1, %rd19, %rd20;
	setp.gt.s32 	%p1, %r20, %r23;
	@%p1 bra 	$L__BB8_10;
	setp.lt.s32 	%p2, %r17, 1;
	@%p2 bra 	$L__BB8_21;
	mov.b32 	%r140, 0;
	mov.u32 	%r3, %tid.x;
$L__BB8_3:
	shl.b32 	%r26, %r140, 7;
	add.s32 	%r6, %r26, %r3;
	add.s32 	%r7, %r6, %r2;
	setp.eq.s32 	%p3, %r7, 0;
	mov.b32 	%r141, 1;
	@%p3 bra 	$L__BB8_9;
	cvt.s64.s32 	%rd54, %r7;
	mov.b64 	%rd55, 48271;
	mov.b64 	%rd56, 1;
$L__BB8_5:
	and.b64  	%rd23, %rd54, 1;
	setp.eq.b64 	%p4, %rd23, 1;
	not.pred 	%p5, %p4;
	@%p5 bra 	$L__BB8_7;
	mul.lo.s64 	%rd24, %rd56, %rd55;
	mul.hi.u64 	%rd25, %rd24, 8589934597;
	sub.s64 	%rd26, %rd24, %rd25;
	shr.u64 	%rd27, %rd26, 1;
	add.s64 	%rd28, %rd27, %rd25;
	shr.u64 	%rd29, %rd28, 30;
	mul.lo.s64 	%rd30, %rd29, 2147483647;
	sub.s64 	%rd56, %rd24, %rd30;
$L__BB8_7:
	shr.u64 	%rd8, %rd54, 1;
	mul.lo.s64 	%rd31, %rd55, %rd55;
	mul.hi.u64 	%rd32, %rd31, -9223372032559808509;
	shr.u64 	%rd33, %rd32, 30;
	mul.lo.s64 	%rd34, %rd33, 2147483647;
	sub.s64 	%rd55, %rd31, %rd34;
	setp.gt.u64 	%p6, %rd54, 1;
	mov.u64 	%rd54, %rd8;
	@%p6 bra 	$L__BB8_5;
	cvt.u32.u64 	%r27, %rd56;
	mul.hi.u32 	%r28, %r27, 3;
	sub.s32 	%r29, %r27, %r28;
	shr.u32 	%r30, %r29, 1;
	add.s32 	%r31, %r30, %r28;
	shr.u32 	%r32, %r31, 30;
	mul.lo.s32 	%r33, %r32, 2147483647;
	sub.s32 	%r141, %r27, %r33;
$L__BB8_9:
	mul.hi.u32 	%r34, %r141, -1131474031;
	shr.u32 	%r35, %r34, 15;
	mul.lo.s32 	%r36, %r35, 44488;
	sub.s32 	%r37, %r141, %r36;
	mul.lo.s32 	%r38, %r37, 48271;
	mul.lo.s32 	%r39, %r35, 3399;
	setp.lt.u32 	%p7, %r38, %r39;
	xor.b32  	%r40, %r39, 2147483647;
	neg.s32 	%r41, %r39;
	selp.b32 	%r42, %r40, %r41, %p7;
	add.s32 	%r43, %r42, %r38;
	add.s32 	%r44, %r43, -1;
	cvt.rn.f64.u32 	%fd1, %r44;
	div.rn.f64 	%fd2, %fd1, 0d41DFFFFFFF800000;
	fma.rn.f64 	%fd3, %fd2, 0d4010000000000000, 0dC000000000000000;
	cvt.rzi.s32.f64 	%r45, %fd3;
	mul.hi.u32 	%r46, %r43, -1131474031;
	shr.u32 	%r47, %r46, 15;
	mul.lo.s32 	%r48, %r47, 44488;
	sub.s32 	%r49, %r43, %r48;
	mul.lo.s32 	%r50, %r49, 48271;
	mul.lo.s32 	%r51, %r47, 3399;
	setp.lt.u32 	%p8, %r50, %r51;
	xor.b32  	%r52, %r51, 2147483647;
	neg.s32 	%r53, %r51;
	selp.b32 	%r54, %r52, %r53, %p8;
	add.s32 	%r55, %r54, %r50;
	add.s32 	%r56, %r55, -1;
	cvt.rn.f64.u32 	%fd4, %r56;
	div.rn.f64 	%fd5, %fd4, 0d41DFFFFFFF800000;
	fma.rn.f64 	%fd6, %fd5, 0d4010000000000000, 0dC000000000000000;
	cvt.rzi.s32.f64 	%r57, %fd6;
	mul.hi.u32 	%r58, %r55, -1131474031;
	shr.u32 	%r59, %r58, 15;
	mul.lo.s32 	%r60, %r59, 44488;
	sub.s32 	%r61, %r55, %r60;
	mul.lo.s32 	%r62, %r61, 48271;
	mul.lo.s32 	%r63, %r59, 3399;
	setp.lt.u32 	%p9, %r62, %r63;
	xor.b32  	%r64, %r63, 2147483647;
	neg.s32 	%r65, %r63;
	selp.b32 	%r66, %r64, %r65, %p9;
	add.s32 	%r67, %r66, %r62;
	add.s32 	%r68, %r67, -1;
	cvt.rn.f64.u32 	%fd7, %r68;
	div.rn.f64 	%fd8, %fd7, 0d41DFFFFFFF800000;
	fma.rn.f64 	%fd9, %fd8, 0d4010000000000000, 0dC000000000000000;
	cvt.rzi.s32.f64 	%r69, %fd9;
	mul.hi.u32 	%r70, %r67, -1131474031;
	shr.u32 	%r71, %r70, 15;
	mul.lo.s32 	%r72, %r71, 44488;
	sub.s32 	%r73, %r67, %r72;
	mul.lo.s32 	%r74, %r73, 48271;
	mul.lo.s32 	%r75, %r71, 3399;
	setp.lt.u32 	%p10, %r74, %r75;
	xor.b32  	%r76, %r75, 2147483647;
	neg.s32 	%r77, %r75;
	selp.b32 	%r78, %r76, %r77, %p10;
	add.s32 	%r79, %r74, %r78;
	add.s32 	%r80, %r79, -1;
	cvt.rn.f64.u32 	%fd10, %r80;
	div.rn.f64 	%fd11, %fd10, 0d41DFFFFFFF800000;
	fma.rn.f64 	%fd12, %fd11, 0d4010000000000000, 0dC000000000000000;
	cvt.rzi.s32.f64 	%r81, %fd12;
	mul.wide.s32 	%rd35, %r6, 16;
	add.s64 	%rd36, %rd1, %rd35;
	st.global.v4.u32 	[%rd36], {%r45, %r57, %r69, %r81};
	add.s32 	%r140, %r140, 1;
	setp.eq.s32 	%p11, %r140, %r17;
	@%p11 bra 	$L__BB8_21;
	bra.uni 	$L__BB8_3;
$L__BB8_10:
	setp.lt.s32 	%p12, %r17, 1;
	@%p12 bra 	$L__BB8_21;
	mov.b32 	%r142, 0;
	mov.u32 	%r4, %tid.x;
$L__BB8_12:
	shl.b32 	%r83, %r142, 7;
	add.s32 	%r12, %r83, %r4;
	setp.ge.s32 	%p13, %r12, %r1;
	@%p13 bra 	$L__BB8_20;
	add.s32 	%r13, %r12, %r2;
	setp.eq.s32 	%p14, %r13, 0;
	mov.b32 	%r143, 1;
	@%p14 bra 	$L__BB8_19;
	cvt.s64.s32 	%rd58, %r13;
	mov.b64 	%rd59, 48271;
	mov.b64 	%rd60, 1;
$L__BB8_15:
	and.b64  	%rd39, %rd58, 1;
	setp.eq.b64 	%p15, %rd39, 1;
	not.pred 	%p16, %p15;
	@%p16 bra 	$L__BB8_17;
	mul.lo.s64 	%rd40, %rd60, %rd59;
	mul.hi.u64 	%rd41, %rd40, 8589934597;
	sub.s64 	%rd42, %rd40, %rd41;
	shr.u64 	%rd43, %rd42, 1;
	add.s64 	%rd44, %rd43, %rd41;
	shr.u64 	%rd45, %rd44, 30;
	mul.lo.s64 	%rd46, %rd45, 2147483647;
	sub.s64 	%rd60, %rd40, %rd46;
$L__BB8_17:
	shr.u64 	%rd16, %rd58, 1;
	mul.lo.s64 	%rd47, %rd59, %rd59;
	mul.hi.u64 	%rd48, %rd47, -9223372032559808509;
	shr.u64 	%rd49, %rd48, 30;
	mul.lo.s64 	%rd50, %rd49, 2147483647;
	sub.s64 	%rd59, %rd47, %rd50;
	setp.gt.u64 	%p17, %rd58, 1;
	mov.u64 	%rd58, %rd16;
	@%p17 bra 	$L__BB8_15;
	cvt.u32.u64 	%r85, %rd60;
	mul.hi.u32 	%r86, %r85, 3;
	sub.s32 	%r87, %r85, %r86;
	shr.u32 	%r88, %r87, 1;
	add.s32 	%r89, %r88, %r86;
	shr.u32 	%r90, %r89, 30;
	mul.lo.s32 	%r91, %r90, 2147483647;
	sub.s32 	%r143, %r85, %r91;
$L__BB8_19:
	mul.hi.u32 	%r92, %r143, -1131474031;
	shr.u32 	%r93, %r92, 15;
	mul.lo.s32 	%r94, %r93, 44488;
	sub.s32 	%r95, %r143, %r94;
	mul.lo.s32 	%r96, %r95, 48271;
	mul.lo.s32 	%r97, %r93, 3399;
	setp.lt.u32 	%p18, %r96, %r97;
	xor.b32  	%r98, %r97, 2147483647;
	neg.s32 	%r99, %r97;
	selp.b32 	%r100, %r98, %r99, %p18;
	add.s32 	%r101, %r100, %r96;
	add.s32 	%r102, %r101, -1;
	cvt.rn.f64.u32 	%fd13, %r102;
	div.rn.f64 	%fd14, %fd13, 0d41DFFFFFFF800000;
	fma.rn.f64 	%fd15, %fd14, 0d4010000000000000, 0dC000000000000000;
	cvt.rzi.s32.f64 	%r103, %fd15;
	mul.hi.u32 	%r104, %r101, -1131474031;
	shr.u32 	%r105, %r104, 15;
	mul.lo.s32 	%r106, %r105, 44488;
	sub.s32 	%r107, %r101, %r106;
	mul.lo.s32 	%r108, %r107, 48271;
	mul.lo.s32 	%r109, %r105, 3399;
	setp.lt.u32 	%p19, %r108, %r109;
	xor.b32  	%r110, %r109, 2147483647;
	neg.s32 	%r111, %r109;
	selp.b32 	%r112, %r110, %r111, %p19;
	add.s32 	%r113, %r112, %r108;
	add.s32 	%r114, %r113, -1;
	cvt.rn.f64.u32 	%fd16, %r114;
	div.rn.f64 	%fd17, %fd16, 0d41DFFFFFFF800000;
	fma.rn.f64 	%fd18, %fd17, 0d4010000000000000, 0dC000000000000000;
	cvt.rzi.s32.f64 	%r115, %fd18;
	mul.hi.u32 	%r116, %r113, -1131474031;
	shr.u32 	%r117, %r116, 15;
	mul.lo.s32 	%r118, %r117, 44488;
	sub.s32 	%r119, %r113, %r118;
	mul.lo.s32 	%r120, %r119, 48271;
	mul.lo.s32 	%r121, %r117, 3399;
	setp.lt.u32 	%p20, %r120, %r121;
	xor.b32  	%r122, %r121, 2147483647;
	neg.s32 	%r123, %r121;
	selp.b32 	%r124, %r122, %r123, %p20;
	add.s32 	%r125, %r124, %r120;
	add.s32 	%r126, %r125, -1;
	cvt.rn.f64.u32 	%fd19, %r126;
	div.rn.f64 	%fd20, %fd19, 0d41DFFFFFFF800000;
	fma.rn.f64 	%fd21, %fd20, 0d4010000000000000, 0dC000000000000000;
	cvt.rzi.s32.f64 	%r127, %fd21;
	mul.hi.u32 	%r128, %r125, -1131474031;
	shr.u32 	%r129, %r128, 15;
	mul.lo.s32 	%r130, %r129, 44488;
	sub.s32 	%r131, %r125, %r130;
	mul.lo.s32 	%r132, %r131, 48271;
	mul.lo.s32 	%r133, %r129, 3399;
	setp.lt.u32 	%p21, %r132, %r133;
	xor.b32  	%r134, %r133, 2147483647;
	neg.s32 	%r135, %r133;
	selp.b32 	%r136, %r134, %r135, %p21;
	add.s32 	%r137, %r132, %r136;
	add.s32 	%r138, %r137, -1;
	cvt.rn.f64.u32 	%fd22, %r138;
	div.rn.f64 	%fd23, %fd22, 0d41DFFFFFFF800000;
	fma.rn.f64 	%fd24, %fd23, 0d4010000000000000, 0dC000000000000000;
	cvt.rzi.s32.f64 	%r139, %fd24;
	mul.wide.s32 	%rd51, %r12, 16;
	add.s64 	%rd52, %rd1, %rd51;
	st.global.v4.u32 	[%rd52], {%r103, %r115, %r127, %r139};
$L__BB8_20:
	add.s32 	%r142, %r142, 1;
	setp.ne.s32 	%p22, %r142, %r17;
	@%p22 bra 	$L__BB8_12;
$L__BB8_21:
	ret;

}
	// .globl	_ZN3cub18CUB_300001_SM_10006detail9transform16transform_kernelINS2_10policy_hubILb1EN4cuda3std3__45tupleIJN6thrust24THRUST_300001_SM_1000_NS17counting_iteratorIiNSA_11use_defaultESC_SC_EEEEEE10policy1000El7int4prgNSA_6detail15normal_iteratorINSA_10device_ptrI4int4EEEEJSD_EEEvT0_iT1_T2_DpNS2_10kernel_argIT3_EE
.visible .entry _ZN3cub18CUB_300001_SM_10006detail9transform16transform_kernelINS2_10policy_hubILb1EN4cuda3std3__45tupleIJN6thrust24THRUST_300001_SM_1000_NS17counting_iteratorIiNSA_11use_defaultESC_SC_EEEEEE10policy1000El7int4prgNSA_6detail15normal_iteratorINSA_10device_ptrI4int4EEEEJSD_EEEvT0_iT1_T2_DpNS2_10kernel_argIT3_EE(
	.param .u64 _ZN3cub18CUB_300001_SM_10006detail9transform16transform_kernelINS2_10policy_hubILb1EN4cuda3std3__45tupleIJN6thrust24THRUST_300001_SM_1000_NS17counting_iteratorIiNSA_11use_defaultESC_SC_EEEEEE10policy1000El7int4prgNSA_6detail15normal_iteratorINSA_10device_ptrI4int4EEEEJSD_EEEvT0_iT1_T2_DpNS2_10kernel_argIT3_EE_param_0,
	.param .u32 _ZN3cub18CUB_300001_SM_10006detail9transform16transform_kernelINS2_10policy_hubILb1EN4cuda3std3__45tupleIJN6thrust24THRUST_300001_SM_1000_NS17counting_iteratorIiNSA_11use_defaultESC_SC_EEEEEE10policy1000El7int4prgNSA_6detail15normal_iteratorINSA_10device_ptrI4int4EEEEJSD_EEEvT0_iT1_T2_DpNS2_10kernel_argIT3_EE_param_1,
	.param .align 1 .b8 _ZN3cub18CUB_300001_SM_10006detail9transform16transform_kernelINS2_10policy_hubILb1EN4cuda3std3__45tupleIJN6thrust24THRUST_300001_SM_1000_NS17counting_iteratorIiNSA_11use_defaultESC_SC_EEEEEE10policy1000El7int4prgNSA_6detail15normal_iteratorINSA_10device_ptrI4int4EEEEJSD_EEEvT0_iT1_T2_DpNS2_10kernel_argIT3_EE_param_2[1],
	.param .align 8 .b8 _ZN3cub18CUB_300001_SM_10006detail9transform16transform_kernelINS2_10policy_hubILb1EN4cuda3std3__45tupleIJN6thrust24THRUST_300001_SM_1000_NS17counting_iteratorIiNSA_11use_defaultESC_SC_EEEEEE10policy1000El7int4prgNSA_6detail15normal_iteratorINSA_10device_ptrI4int4EEEEJSD_EEEvT0_iT1_T2_DpNS2_10kernel_argIT3_EE_param_3[8],
	.param .align 8 .b8 _ZN3cub18CUB_300001_SM_10006detail9transform16transform_kernelINS2_10policy_hubILb1EN4cuda3std3__45tupleIJN6thrust24THRUST_300001_SM_1000_NS17counting_iteratorIiNSA_11use_defaultESC_SC_EEEEEE10policy1000El7int4prgNSA_6detail15normal_iteratorINSA_10device_ptrI4int4EEEEJSD_EEEvT0_iT1_T2_DpNS2_10kernel_argIT3_EE_param_4[16]
)
.maxntid 128
{
	.reg .pred 	%p<23>;
	.reg .b32 	%r<142>;
	.reg .b64 	%rd<67>;
	.reg .b64 	%fd<25>;

	ld.param.u32 	%r18, [_ZN3cub18CUB_300001_SM_10006detail9transform16transform_kernelINS2_10policy_hubILb1EN4cuda3std3__45tupleIJN6thrust24THRUST_300001_SM_1000_NS17counting_iteratorIiNSA_11use_defaultESC_SC_EEEEEE10policy1000El7int4prgNSA_6detail15normal_iteratorINSA_10device_ptrI4int4EEEEJSD_EEEvT0_iT1_T2_DpNS2_10kernel_argIT3_EE_param_4];
	ld.param.u64 	%rd18, [_ZN3cub18CUB_300001_SM_10006detail9transform16transform_kernelINS2_10policy_hubILb1EN4cuda3std3__45tupleIJN6thrust24THRUST_300001_SM_1000_NS17counting_iteratorIiNSA_11use_defaultESC_SC_EEEEEE10policy1000El7int4prgNSA_6detail15normal_iteratorINSA_10device_ptrI4int4EEEEJSD_EEEvT0_iT1_T2_DpNS2_10kernel_argIT3_EE_param_0];
	ld.param.u64 	%rd19, [_ZN3cub18CUB_300001_SM_10006detail9transform16transform_kernelINS2_10policy_hubILb1EN4cuda3std3__45tupleIJN6thrust24THRUST_300001_SM_1000_NS17counting_iteratorIiNSA_11use_defaultESC_SC_EEEEEE10policy1000El7int4prgNSA_6detail15normal_iteratorINSA_10device_ptrI4int4EEEEJSD_EEEvT0_iT1_T2_DpNS2_10kernel_argIT3_EE_param_3];
	ld.param.u32 	%r17, [_ZN3cub18CUB_300001_SM_10006detail9transform16transform_kernelINS2_10policy_hubILb1EN4cuda3std3__45tupleIJN6thrust24THRUST_300001_SM_1000_NS17counting_iteratorIiNSA_11use_defaultESC_SC_EEEEEE10policy1000El7int4prgNSA_6detail15normal_iteratorINSA_10device_ptrI4int4EEEEJSD_EEEvT0_iT1_T2_DpNS2_10kernel_argIT3_EE_param_1];
	cvta.to.global.u64 	%rd20, %rd19;
	shl.b32 	%r19, %r17, 7;
	mov.u32 	%r20, %ctaid.x;
	cvt.u64.u32 	%rd21, %r20;
	cvt.s64.s32 	%rd22, %r19;
	mul.lo.s64 	%rd23, %rd22, %rd21;
	sub.s64 	%rd24, %rd18, %rd23;
	min.s64 	%rd25, %rd24, %rd22;
	cvt.u32.u64 	%r1, %rd25;
	cvt.u32.u64 	%r21, %rd23;
	add.s32 	%r2, %r18, %r21;
	shl.b64 	%rd26, %rd23, 4;
	add.s64 	%rd1, %rd20, %rd26;
	setp.eq.s32 	%p1, %r19, %r1;
	@%p1 bra 	$L__BB9_12;
	setp.lt.s32 	%p2, %r17, 1;
	@%p2 bra 	$L__BB9_21;
	mov.b32 	%r140, 0;
	mov.u32 	%r3, %tid.x;
$L__BB9_3:
	shl.b32 	%r23, %r140, 7;
	add.s32 	%r12, %r23, %r3;
	setp.ge.s32 	%p3, %r12, %r1;
	@%p3 bra 	$L__BB9_11;
	add.s32 	%r13, %r12, %r2;
	setp.eq.s32 	%p4, %r13, 0;
	mov.b32 	%r141, 1;
	@%p4 bra 	$L__BB9_10;
	cvt.s64.s32 	%rd64, %r13;
	mov.b64 	%rd65, 48271;
	mov.b64 	%rd66, 1;
$L__BB9_6:
	and.b64  	%rd29, %rd64, 1;
	setp.eq.b64 	%p5, %rd29, 1;
	not.pred 	%p6, %p5;
	@%p6 bra 	$L__BB9_8;
	mul.lo.s64 	%rd30, %rd66, %rd65;
	mul.hi.u64 	%rd31, %rd30, 8589934597;
	sub.s64 	%rd32, %rd30, %rd31;
	shr.u64 	%rd33, %rd32, 1;
	add.s64 	%rd34, %rd33, %rd31;
	shr.u64 	%rd35, %rd34, 30;
	mul.lo.s64 	%rd36, %rd35, 2147483647;
	sub.s64 	%rd66, %rd30, %rd36;
$L__BB9_8:
	shr.u64 	%rd16, %rd64, 1;
	mul.lo.s64 	%rd37, %rd65, %rd65;
	mul.hi.u64 	%rd38, %rd37, -9223372032559808509;
	shr.u64 	%rd39, %rd38, 30;
	mul.lo.s64 	%rd40, %rd39, 2147483647;
	sub.s64 	%rd65, %rd37, %rd40;
	setp.gt.u64 	%p7, %rd64, 1;
	mov.u64 	%rd64, %rd16;
	@%p7 bra 	$L__BB9_6;
	cvt.u32.u64 	%r25, %rd66;
	mul.hi.u32 	%r26, %r25, 3;
	sub.s32 	%r27, %r25, %r26;
	shr.u32 	%r28, %r27, 1;
	add.s32 	%r29, %r28, %r26;
	shr.u32 	%r30, %r29, 30;
	mul.lo.s32 	%r31, %r30, 2147483647;
	sub.s32 	%r141, %r25, %r31;
$L__BB9_10:
	mul.hi.u32 	%r32, %r141, -1131474031;
	shr.u32 	%r33, %r32, 15;
	mul.lo.s32 	%r34, %r33, 44488;
	sub.s32 	%r35, %r141, %r34;
	mul.lo.s32 	%r36, %r35, 48271;
	mul.lo.s32 	%r37, %r33, 3399;
	setp.lt.u32 	%p8, %r36, %r37;
	xor.b32  	%r38, %r37, 2147483647;
	neg.s32 	%r39, %r37;
	selp.b32 	%r40, %r38, %r39, %p8;
	add.s32 	%r41, %r40, %r36;
	add.s32 	%r42, %r41, -1;
	cvt.rn.f64.u32 	%fd1, %r42;
	div.rn.f64 	%fd2, %fd1, 0d41DFFFFFFF800000;
	fma.rn.f64 	%fd3, %fd2, 0d4010000000000000, 0dC000000000000000;
	cvt.rzi.s32.f64 	%r43, %fd3;
	mul.hi.u32 	%r44, %r41, -1131474031;
	shr.u32 	%r45, %r44, 15;
	mul.lo.s32 	%r46, %r45, 44488;
	sub.s32 	%r47, %r41, %r46;
	mul.lo.s32 	%r48, %r47, 48271;
	mul.lo.s32 	%r49, %r45, 3399;
	setp.lt.u32 	%p9, %r48, %r49;
	xor.b32  	%r50, %r49, 2147483647;
	neg.s32 	%r51, %r49;
	selp.b32 	%r52, %r50, %r51, %p9;
	add.s32 	%r53, %r52, %r48;
	add.s32 	%r54, %r53, -1;
	cvt.rn.f64.u32 	%fd4, %r54;
	div.rn.f64 	%fd5, %fd4, 0d41DFFFFFFF800000;
	fma.rn.f64 	%fd6, %fd5, 0d4010000000000000, 0dC000000000000000;
	cvt.rzi.s32.f64 	%r55, %fd6;
	mul.hi.u32 	%r56, %r53, -1131474031;
	shr.u32 	%r57, %r56, 15;
	mul.lo.s32 	%r58, %r57, 44488;
	sub.s32 	%r59, %r53, %r58;
	mul.lo.s32 	%r60, %r59, 48271;
	mul.lo.s32 	%r61, %r57, 3399;
	setp.lt.u32 	%p10, %r60, %r61;
	xor.b32  	%r62, %r61, 2147483647;
	neg.s32 	%r63, %r61;
	selp.b32 	%r64, %r62, %r63, %p10;
	add.s32 	%r65, %r64, %r60;
	add.s32 	%r66, %r65, -1;
	cvt.rn.f64.u32 	%fd7, %r66;
	div.rn.f64 	%fd8, %fd7, 0d41DFFFFFFF800000;
	fma.rn.f64 	%fd9, %fd8, 0d4010000000000000, 0dC000000000000000;
	cvt.rzi.s32.f64 	%r67, %fd9;
	mul.hi.u32 	%r68, %r65, -1131474031;
	shr.u32 	%r69, %r68, 15;
	mul.lo.s32 	%r70, %r69, 44488;
	sub.s32 	%r71, %r65, %r70;
	mul.lo.s32 	%r72, %r71, 48271;
	mul.lo.s32 	%r73, %r69, 3399;
	setp.lt.u32 	%p11, %r72, %r73;
	xor.b32  	%r74, %r73, 2147483647;
	neg.s32 	%r75, %r73;
	selp.b32 	%r76, %r74, %r75, %p11;
	add.s32 	%r77, %r72, %r76;
	add.s32 	%r78, %r77, -1;
	cvt.rn.f64.u32 	%fd10, %r78;
	div.rn.f64 	%fd11, %fd10, 0d41DFFFFFFF800000;
	fma.rn.f64 	%fd12, %fd11, 0d4010000000000000, 0dC000000000000000;
	cvt.rzi.s32.f64 	%r79, %fd12;
	mul.wide.s32 	%rd41, %r12, 16;
	add.s64 	%rd42, %rd1, %rd41;
	st.global.v4.u32 	[%rd42], {%r43, %r55, %r67, %r79};
$L__BB9_11:
	add.s32 	%r140, %r140, 1;
	setp.ne.s32 	%p12, %r140, %r17;
	@%p12 bra 	$L__BB9_3;
	bra.uni 	$L__BB9_21;
$L__BB9_12:
	setp.lt.s32 	%p13, %r17, 1;
	@%p13 bra 	$L__BB9_21;
	mov.b32 	%r138, 0;
	mov.u32 	%r4, %tid.x;
$L__BB9_14:
	shl.b32 	%r82, %r138, 7;
	add.s32 	%r6, %r82, %r4;
	add.s32 	%r7, %r6, %r2;
	setp.eq.s32 	%p14, %r7, 0;
	mov.b32 	%r139, 1;
	@%p14 bra 	$L__BB9_20;
	cvt.s64.s32 	%rd60, %r7;
	mov.b64 	%rd61, 48271;
	mov.b64 	%rd62, 1;
$L__BB9_16:
	and.b64  	%rd45, %rd60, 1;
	setp.eq.b64 	%p15, %rd45, 1;
	not.pred 	%p16, %p15;
	@%p16 bra 	$L__BB9_18;
	mul.lo.s64 	%rd46, %rd62, %rd61;
	mul.hi.u64 	%rd47, %rd46, 8589934597;
	sub.s64 	%rd48, %rd46, %rd47;
	shr.u64 	%rd49, %rd48, 1;
	add.s64 	%rd50, %rd49, %rd47;
	shr.u64 	%rd51, %rd50, 30;
	mul.lo.s64 	%rd52, %rd51, 2147483647;
	sub.s64 	%rd62, %rd46, %rd52;
$L__BB9_18:
	shr.u64 	%rd8, %rd60, 1;
	mul.lo.s64 	%rd53, %rd61, %rd61;
	mul.hi.u64 	%rd54, %rd53, -9223372032559808509;
	shr.u64 	%rd55, %rd54, 30;
	mul.lo.s64 	%rd56, %rd55, 2147483647;
	sub.s64 	%rd61, %rd53, %rd56;
	setp.gt.u64 	%p17, %rd60, 1;
	mov.u64 	%rd60, %rd8;
	@%p17 bra 	$L__BB9_16;
	cvt.u32.u64 	%r83, %rd62;
	mul.hi.u32 	%r84, %r83, 3;
	sub.s32 	%r85, %r83, %r84;
	shr.u32 	%r86, %r85, 1;
	add.s32 	%r87, %r86, %r84;
	shr.u32 	%r88, %r87, 30;
	mul.lo.s32 	%r89, %r88, 2147483647;
	sub.s32 	%r139, %r83, %r89;
$L__BB9_20:
	mul.hi.u32 	%r90, %r139, -1131474031;
	shr.u32 	%r91, %r90, 15;
	mul.lo.s32 	%r92, %r91, 44488;
	sub.s32 	%r93, %r139, %r92;
	mul.lo.s32 	%r94, %r93, 48271;
	mul.lo.s32 	%r95, %r91, 3399;
	setp.lt.u32 	%p18, %r94, %r95;
	xor.b32  	%r96, %r95, 2147483647;
	neg.s32 	%r97, %r95;
	selp.b32 	%r98, %r96, %r97, %p18;
	add.s32 	%r99, %r98, %r94;
	add.s32 	%r100, %r99, -1;
	cvt.rn.f64.u32 	%fd13, %r100;
	div.rn.f64 	%fd14, %fd13, 0d41DFFFFFFF800000;
	fma.rn.f64 	%fd15, %fd14, 0d4010000000000000, 0dC000000000000000;
	cvt.rzi.s32.f64 	%r101, %fd15;
	mul.hi.u32 	%r102, %r99, -1131474031;
	shr.u32 	%r103, %r102, 15;
	mul.lo.s32 	%r104, %r103, 44488;
	sub.s32 	%r105, %r99, %r104;
	mul.lo.s32 	%r106, %r105, 48271;
	mul.lo.s32 	%r107, %r103, 3399;
	setp.lt.u32 	%p19, %r106, %r107;
	xor.b32  	%r108, %r107, 2147483647;
	neg.s32 	%r109, %r107;
	selp.b32 	%r110, %r108, %r109, %p19;
	add.s32 	%r111, %r110, %r106;
	add.s32 	%r112, %r111, -1;
	cvt.rn.f64.u32 	%fd16, %r112;
	div.rn.f64 	%fd17, %fd16, 0d41DFFFFFFF800000;
	fma.rn.f64 	%fd18, %fd17, 0d4010000000000000, 0dC000000000000000;
	cvt.rzi.s32.f64 	%r113, %fd18;
	mul.hi.u32 	%r114, %r111, -1131474031;
	shr.u32 	%r115, %r114, 15;
	mul.lo.s32 	%r116, %r115, 44488;
	sub.s32 	%r117, %r111, %r116;
	mul.lo.s32 	%r118, %r117, 48271;
	mul.lo.s32 	%r119, %r115, 3399;
	setp.lt.u32 	%p20, %r118, %r119;
	xor.b32  	%r120, %r119, 2147483647;
	neg.s32 	%r121, %r119;
	selp.b32 	%r122, %r120, %r121, %p20;
	add.s32 	%r123, %r122, %r118;
	add.s32 	%r124, %r123, -1;
	cvt.rn.f64.u32 	%fd19, %r124;
	div.rn.f64 	%fd20, %fd19, 0d41DFFFFFFF800000;
	fma.rn.f64 	%fd21, %fd20, 0d4010000000000000, 0dC000000000000000;
	cvt.rzi.s32.f64 	%r125, %fd21;
	mul.hi.u32 	%r126, %r123, -1131474031;
	shr.u32 	%r127, %r126, 15;
	mul.lo.s32 	%r128, %r127, 44488;
	sub.s32 	%r129, %r123, %r128;
	mul.lo.s32 	%r130, %r129, 48271;
	mul.lo.s32 	%r131, %r127, 3399;
	setp.lt.u32 	%p21, %r130, %r131;
	xor.b32  	%r132, %r131, 2147483647;
	neg.s32 	%r133, %r131;
	selp.b32 	%r134, %r132, %r133, %p21;
	add.s32 	%r135, %r130, %r134;
	add.s32 	%r136, %r135, -1;
	cvt.rn.f64.u32 	%fd22, %r136;
	div.rn.f64 	%fd23, %fd22, 0d41DFFFFFFF800000;
	fma.rn.f64 	%fd24, %fd23, 0d4010000000000000, 0dC000000000000000;
	cvt.rzi.s32.f64 	%r137, %fd24;
	mul.wide.s32 	%rd57, %r6, 16;
	add.s64 	%rd58, %rd1, %rd57;
	st.global.v4.u32 	[%rd58], {%r101, %r113, %r125, %r137};
	add.s32 	%r138, %r138, 1;
	setp.eq.s32 	%p22, %r138, %r17;
	@%p22 bra 	$L__BB9_21;
	bra.uni 	$L__BB9_14;
$L__BB9_21:
	ret;

}
	// .globl	_ZN3cub18CUB_300001_SM_10006detail9transform16transform_kernelINS2_10policy_hubILb1EN4cuda3std3__45tupleIJN6thrust24THRUST_300001_SM_1000_NS17counting_iteratorIiNSA_11use_defaultESC_SC_EEEEEE10policy1000Ei7int2prgNSA_6detail15normal_iteratorINSA_10device_ptrI4int2EEEEJSD_EEEvT0_iT1_T2_DpNS2_10kernel_argIT3_EE
.visible .entry _ZN3cub18CUB_300001_SM_10006detail9transform16transform_kernelINS2_10policy_hubILb1EN4cuda3std3__45tupleIJN6thrust24THRUST_300001_SM_1000_NS17counting_iteratorIiNSA_11use_defaultESC_SC_EEEEEE10policy1000Ei7int2prgNSA_6detail15normal_iteratorINSA_10device_ptrI4int2EEEEJSD_EEEvT0_iT1_T2_DpNS2_10kernel_argIT3_EE(
	.param .u32 _ZN3cub18CUB_300001_SM_10006detail9transform16transform_kernelINS2_10policy_hubILb1EN4cuda3std3__45tupleIJN6thrust24THRUST_300001_SM_1000_NS17counting_iteratorIiNSA_11use_defaultESC_SC_EEEEEE10policy1000Ei7int2prgNSA_6detail15normal_iteratorINSA_10device_ptrI4int2EEEEJSD_EEEvT0_iT1_T2_DpNS2_10kernel_argIT3_EE_param_0,
	.param .u32 _ZN3cub18CUB_300001_SM_10006detail9transform16transform_kernelINS2_10policy_hubILb1EN4cuda3std3__45tupleIJN6thrust24THRUST_300001_SM_1000_NS17counting_iteratorIiNSA_11use_defaultESC_SC_EEEEEE10policy1000Ei7int2prgNSA_6detail15normal_iteratorINSA_10device_ptrI4int2EEEEJSD_EEEvT0_iT1_T2_DpNS2_10kernel_argIT3_EE_param_1,
	.param .align 1 .b8 _ZN3cub18CUB_300001_SM_10006detail9transform16transform_kernelINS2_10policy_hubILb1EN4cuda3std3__45tupleIJN6thrust24THRUST_300001_SM_1000_NS17counting_iteratorIiNSA_11use_defaultESC_SC_EEEEEE10policy1000Ei7int2prgNSA_6detail15normal_iteratorINSA_10device_ptrI4int2EEEEJSD_EEEvT0_iT1_T2_DpNS2_10kernel_argIT3_EE_param_2[1],
	.param .align 8 .b8 _ZN3cub18CUB_300001_SM_10006detail9transform16transform_kernelINS2_10policy_hubILb1EN4cuda3std3__45tupleIJN6thrust24THRUST_300001_SM_1000_NS17counting_iteratorIiNSA_11use_defaultESC_SC_EEEEEE10policy1000Ei7int2prgNSA_6detail15normal_iteratorINSA_10device_ptrI4int2EEEEJSD_EEEvT0_iT1_T2_DpNS2_10kernel_argIT3_EE_param_3[8],
	.param .align 8 .b8 _ZN3cub18CUB_300001_SM_10006detail9transform16transform_kernelINS2_10policy_hubILb1EN4cuda3std3__45tupleIJN6thrust24THRUST_300001_SM_1000_NS17counting_iteratorIiNSA_11use_defaultESC_SC_EEEEEE10policy1000Ei7int2prgNSA_6detail15normal_iteratorINSA_10device_ptrI4int2EEEEJSD_EEEvT0_iT1_T2_DpNS2_10kernel_argIT3_EE_param_4[16]
)
.maxntid 128
{
	.reg .pred 	%p<19>;
	.reg .b32 	%r<96>;
	.reg .b64 	%rd<61>;
	.reg .b64 	%fd<13>;

	ld.param.u32 	%r18, [_ZN3cub18CUB_300001_SM_10006detail9transform16transform_kernelINS2_10policy_hubILb1EN4cuda3std3__45tupleIJN6thrust24THRUST_300001_SM_1000_NS17counting_iteratorIiNSA_11use_defaultESC_SC_EEEEEE10policy1000Ei7int2prgNSA_6detail15normal_iteratorINSA_10device_ptrI4int2EEEEJSD_EEEvT0_iT1_T2_DpNS2_10kernel_argIT3_EE_param_4];
	ld.param.u32 	%r19, [_ZN3cub18CUB_300001_SM_10006detail9transform16transform_kernelINS2_10policy_hubILb1EN4cuda3std3__45tupleIJN6thrust24THRUST_300001_SM_1000_NS17counting_iteratorIiNSA_11use_defaultESC_SC_EEEEEE10policy1000Ei7int2prgNSA_6detail15normal_iteratorINSA_10device_ptrI4int2EEEEJSD_EEEvT0_iT1_T2_DpNS2_10kernel_argIT3_EE_param_0];
	ld.param.u64 	%rd18, [_ZN3cub18CUB_300001_SM_10006detail9transform16transform_kernelINS2_10policy_hubILb1EN4cuda3std3__45tupleIJN6thrust24THRUST_300001_SM_1000_NS17counting_iteratorIiNSA_11use_defaultESC_SC_EEEEEE10policy1000Ei7int2prgNSA_6detail15normal_iteratorINSA_10device_ptrI4int2EEEEJSD_EEEvT0_iT1_T2_DpNS2_10kernel_argIT3_EE_param_3];
	ld.param.u32 	%r17, [_ZN3cub18CUB_300001_SM_10006detail9transform16transform_kernelINS2_10policy_hubILb1EN4cuda3std3__45tupleIJN6thrust24THRUST_300001_SM_1000_NS17counting_iteratorIiNSA_11use_defaultESC_SC_EEEEEE10policy1000Ei7int2prgNSA_6detail15normal_iteratorINSA_10device_ptrI4int2EEEEJSD_EEEvT0_iT1_T2_DpNS2_10kernel_argIT3_EE_param_1];
	cvta.to.global.u64 	%rd19, %rd18;
	shl.b32 	%r20, %r17, 7;
	mov.u32 	%r21, %ctaid.x;
	mul.lo.s32 	%r22, %r20, %r21;
	sub.s32 	%r23, %r19, %r22;
	min.s32 	%r1, %r20, %r23;
	add.s32 	%r2, %r18, %r22;
	mul.wide.s32 	%rd20, %r22, 8;
	add.s64 	%rd1, %rd19, %rd20;
	setp.gt.s32 	%p1, %r20, %r23;
	@%p1 bra 	$L__BB10_10;
	setp.lt.s32 	%p2, %r17, 1;
	@%p2 bra 	$L__BB10_21;
	mov.b32 	%r92, 0;
	mov.u32 	%r3, %tid.x;
$L__BB10_3:
	shl.b32 	%r26, %r92, 7;
	add.s32 	%r6, %r26, %r3;
	add.s32 	%r7, %r6, %r2;
	setp.eq.s32 	%p3, %r7, 0;
	mov.b32 	%r93, 1;
	@%p3 bra 	$L__BB10_9;
	cvt.s64.s32 	%rd54, %r7;
	mov.b64 	%rd55, 48271;
	mov.b64 	%rd56, 1;
$L__BB10_5:
	and.b64  	%rd23, %rd54, 1;
	setp.eq.b64 	%p4, %rd23, 1;
	not.pred 	%p5, %p4;
	@%p5 bra 	$L__BB10_7;
	mul.lo.s64 	%rd24, %rd56, %rd55;
	mul.hi.u64 	%rd25, %rd24, 8589934597;
	sub.s64 	%rd26, %rd24, %rd25;
	shr.u64 	%rd27, %rd26, 1;
	add.s64 	%rd28, %rd27, %rd25;
	shr.u64 	%rd29, %rd28, 30;
	mul.lo.s64 	%rd30, %rd29, 2147483647;
	sub.s64 	%rd56, %rd24, %rd30;
$L__BB10_7:
	shr.u64 	%rd8, %rd54, 1;
	mul.lo.s64 	%rd31, %rd55, %rd55;
	mul.hi.u64 	%rd32, %rd31, -9223372032559808509;
	shr.u64 	%rd33, %rd32, 30;
	mul.lo.s64 	%rd34, %rd33, 2147483647;
	sub.s64 	%rd55, %rd31, %rd34;
	setp.gt.u64 	%p6, %rd54, 1;
	mov.u64 	%rd54, %rd8;
	@%p6 bra 	$L__BB10_5;
	cvt.u32.u64 	%r27, %rd56;
	mul.hi.u32 	%r28, %r27, 3;
	sub.s32 	%r29, %r27, %r28;
	shr.u32 	%r30, %r29, 1;
	add.s32 	%r31, %r30, %r28;
	shr.u32 	%r32, %r31, 30;
	mul.lo.s32 	%r33, %r32, 2147483647;
	sub.s32 	%r93, %r27, %r33;
$L__BB10_9:
	mul.hi.u32 	%r34, %r93, -1131474031;
	shr.u32 	%r35, %r34, 15;
	mul.lo.s32 	%r36, %r35, 44488;
	sub.s32 	%r37, %r93, %r36;
	mul.lo.s32 	%r38, %r37, 48271;
	mul.lo.s32 	%r39, %r35, 3399;
	setp.lt.u32 	%p7, %r38, %r39;
	xor.b32  	%r40, %r39, 2147483647;
	neg.s32 	%r41, %r39;
	selp.b32 	%r42, %r40, %r41, %p7;
	add.s32 	%r43, %r42, %r38;
	add.s32 	%r44, %r43, -1;
	cvt.rn.f64.u32 	%fd1, %r44;
	div.rn.f64 	%fd2, %fd1, 0d41DFFFFFFF800000;
	fma.rn.f64 	%fd3, %fd2, 0d4010000000000000, 0dC000000000000000;
	cvt.rzi.s32.f64 	%r45, %fd3;
	mul.hi.u32 	%r46, %r43, -1131474031;
	shr.u32 	%r47, %r46, 15;
	mul.lo.s32 	%r48, %r47, 44488;
	sub.s32 	%r49, %r43, %r48;
	mul.lo.s32 	%r50, %r49, 48271;
	mul.lo.s32 	%r51, %r47, 3399;
	setp.lt.u32 	%p8, %r50, %r51;
	xor.b32  	%r52, %r51, 2147483647;
	neg.s32 	%r53, %r51;
	selp.b32 	%r54, %r52, %r53, %p8;
	add.s32 	%r55, %r50, %r54;
	add.s32 	%r56, %r55, -1;
	cvt.rn.f64.u32 	%fd4, %r56;
	div.rn.f64 	%fd5, %fd4, 0d41DFFFFFFF800000;
	fma.rn.f64 	%fd6, %fd5, 0d4010000000000000, 0dC000000000000000;
	cvt.rzi.s32.f64 	%r57, %fd6;
	mul.wide.s32 	%rd35, %r6, 8;
	add.s64 	%rd36, %rd1, %rd35;
	st.global.v2.u32 	[%rd36], {%r45, %r57};
	add.s32 	%r92, %r92, 1;
	setp.eq.s32 	%p9, %r92, %r17;
	@%p9 bra 	$L__BB10_21;
	bra.uni 	$L__BB10_3;
$L__BB10_10:
	setp.lt.s32 	%p10, %r17, 1;
	@%p10 bra 	$L__BB10_21;
	mov.b32 	%r94, 0;
	mov.u32 	%r4, %tid.x;
$L__BB10_12:
	shl.b32 	%r59, %r94, 7;
	add.s32 	%r12, %r59, %r4;
	setp.ge.s32 	%p11, %r12, %r1;
	@%p11 bra 	$L__BB10_20;
	add.s32 	%r13, %r12, %r2;
	setp.eq.s32 	%p12, %r13, 0;
	mov.b32 	%r95, 1;
	@%p12 bra 	$L__BB10_19;
	cvt.s64.s32 	%rd58, %r13;
	mov.b64 	%rd59, 48271;
	mov.b64 	%rd60, 1;
$L__BB10_15:
	and.b64  	%rd39, %rd58, 1;
	setp.eq.b64 	%p13, %rd39, 1;
	not.pred 	%p14, %p13;
	@%p14 bra 	$L__BB10_17;
	mul.lo.s64 	%rd40, %rd60, %rd59;
	mul.hi.u64 	%rd41, %rd40, 8589934597;
	sub.s64 	%rd42, %rd40, %rd41;
	shr.u64 	%rd43, %rd42, 1;
	add.s64 	%rd44, %rd43, %rd41;
	shr.u64 	%rd45, %rd44, 30;
	mul.lo.s64 	%rd46, %rd45, 2147483647;
	sub.s64 	%rd60, %rd40, %rd46;
$L__BB10_17:
	shr.u64 	%rd16, %rd58, 1;
	mul.lo.s64 	%rd47, %rd59, %rd59;
	mul.hi.u64 	%rd48, %rd47, -9223372032559808509;
	shr.u64 	%rd49, %rd48, 30;
	mul.lo.s64 	%rd50, %rd49, 2147483647;
	sub.s64 	%rd59, %rd47, %rd50;
	setp.gt.u64 	%p15, %rd58, 1;
	mov.u64 	%rd58, %rd16;
	@%p15 bra 	$L__BB10_15;
	cvt.u32.u64 	%r61, %rd60;
	mul.hi.u32 	%r62, %r61, 3;
	sub.s32 	%r63, %r61, %r62;
	shr.u32 	%r64, %r63, 1;
	add.s32 	%r65, %r64, %r62;
	shr.u32 	%r66, %r65, 30;
	mul.lo.s32 	%r67, %r66, 2147483647;
	sub.s32 	%r95, %r61, %r67;
$L__BB10_19:
	mul.hi.u32 	%r68, %r95, -1131474031;
	shr.u32 	%r69, %r68, 15;
	mul.lo.s32 	%r70, %r69, 44488;
	sub.s32 	%r71, %r95, %r70;
	mul.lo.s32 	%r72, %r71, 48271;
	mul.lo.s32 	%r73, %r69, 3399;
	setp.lt.u32 	%p16, %r72, %r73;
	xor.b32  	%r74, %r73, 2147483647;
	neg.s32 	%r75, %r73;
	selp.b32 	%r76, %r74, %r75, %p16;
	add.s32 	%r77, %r76, %r72;
	add.s32 	%r78, %r77, -1;
	cvt.rn.f64.u32 	%fd7, %r78;
	div.rn.f64 	%fd8, %fd7, 0d41DFFFFFFF800000;
	fma.rn.f64 	%fd9, %fd8, 0d4010000000000000, 0dC000000000000000;
	cvt.rzi.s32.f64 	%r79, %fd9;
	mul.hi.u32 	%r80, %r77, -1131474031;
	shr.u32 	%r81, %r80, 15;
	mul.lo.s32 	%r82, %r81, 44488;
	sub.s32 	%r83, %r77, %r82;
	mul.lo.s32 	%r84, %r83, 48271;
	mul.lo.s32 	%r85, %r81, 3399;
	setp.lt.u32 	%p17, %r84, %r85;
	xor.b32  	%r86, %r85, 2147483647;
	neg.s32 	%r87, %r85;
	selp.b32 	%r88, %r86, %r87, %p17;
	add.s32 	%r89, %r84, %r88;
	add.s32 	%r90, %r89, -1;
	cvt.rn.f64.u32 	%fd10, %r90;
	div.rn.f64 	%fd11, %fd10, 0d41DFFFFFFF800000;
	fma.rn.f64 	%fd12, %fd11, 0d4010000000000000, 0dC000000000000000;
	cvt.rzi.s32.f64 	%r91, %fd12;
	mul.wide.s32 	%rd51, %r12, 8;
	add.s64 	%rd52, %rd1, %rd51;
	st.global.v2.u32 	[%rd52], {%r79, %r91};
$L__BB10_20:
	add.s32 	%r94, %r94, 1;
	setp.ne.s32 	%p18, %r94, %r17;
	@%p18 bra 	$L__BB10_12;
$L__BB10_21:
	ret;

}
	// .globl	_ZN3cub18CUB_300001_SM_10006detail9transform16transform_kernelINS2_10policy_hubILb1EN4cuda3std3__45tupleIJN6thrust24THRUST_300001_SM_1000_NS17counting_iteratorIiNSA_11use_defaultESC_SC_EEEEEE10policy1000El7int2prgNSA_6detail15normal_iteratorINSA_10device_ptrI4int2EEEEJSD_EEEvT0_iT1_T2_DpNS2_10kernel_argIT3_EE
.visible .entry _ZN3cub18CUB_300001_SM_10006detail9transform16transform_kernelINS2_10policy_hubILb1EN4cuda3std3__45tupleIJN6thrust24THRUST_300001_SM_1000_NS17counting_iteratorIiNSA_11use_defaultESC_SC_EEEEEE10policy1000El7int2prgNSA_6detail15normal_iteratorINSA_10device_ptrI4int2EEEEJSD_EEEvT0_iT1_T2_DpNS2_10kernel_argIT3_EE(
	.param .u64 _ZN3cub18CUB_300001_SM_10006detail9transform16transform_kernelINS2_10policy_hubILb1EN4cuda3std3__45tupleIJN6thrust24THRUST_300001_SM_1000_NS17counting_iteratorIiNSA_11use_defaultESC_SC_EEEEEE10policy1000El7int2prgNSA_6detail15normal_iteratorINSA_10device_ptrI4int2EEEEJSD_EEEvT0_iT1_T2_DpNS2_10kernel_argIT3_EE_param_0,
	.param .u32 _ZN3cub18CUB_300001_SM_10006detail9transform16transform_kernelINS2_10policy_hubILb1EN4cuda3std3__45tupleIJN6thrust24THRUST_300001_SM_1000_NS17counting_iteratorIiNSA_11use_defaultESC_SC_EEEEEE10policy1000El7int2prgNSA_6detail15normal_iteratorINSA_10device_ptrI4int2EEEEJSD_EEEvT0_iT1_T2_DpNS2_10kernel_argIT3_EE_param_1,
	.param .align 1 .b8 _ZN3cub18CUB_300001_SM_10006detail9transform16transform_kernelINS2_10policy_hubILb1EN4cuda3std3__45tupleIJN6thrust24THRUST_300001_SM_1000_NS17counting_iteratorIiNSA_11use_defaultESC_SC_EEEEEE10policy1000El7int2prgNSA_6detail15normal_iteratorINSA_10device_ptrI4int2EEEEJSD_EEEvT0_iT1_T2_DpNS2_10kernel_argIT3_EE_param_2[1],
	.param .align 8 .b8 _ZN3cub18CUB_300001_SM_10006detail9transform16transform_kernelINS2_10policy_hubILb1EN4cuda3std3__45tupleIJN6thrust24THRUST_300001_SM_1000_NS17counting_iteratorIiNSA_11use_defaultESC_SC_EEEEEE10policy1000El7int2prgNSA_6detail15normal_iteratorINSA_10device_ptrI4int2EEEEJSD_EEEvT0_iT1_T2_DpNS2_10kernel_argIT3_EE_param_3[8],
	.param .align 8 .b8 _ZN3cub18CUB_300001_SM_10006detail9transform16transform_kernelINS2_10policy_hubILb1EN4cuda3std3__45tupleIJN6thrust24THRUST_300001_SM_1000_NS17counting_iteratorIiNSA_11use_defaultESC_SC_EEEEEE10policy1000El7int2prgNSA_6detail15normal_iteratorINSA_10device_ptrI4int2EEEEJSD_EEEvT0_iT1_T2_DpNS2_10kernel_argIT3_EE_param_4[16]
)
.maxntid 128
{
	.reg .pred 	%p<19>;
	.reg .b32 	%r<94>;
	.reg .b64 	%rd<67>;
	.reg .b64 	%fd<13>;

	ld.param.u32 	%r18, [_ZN3cub18CUB_300001_SM_10006detail9transform16transform_kernelINS2_10policy_hubILb1EN4cuda3std3__45tupleIJN6thrust24THRUST_300001_SM_1000_NS17counting_iteratorIiNSA_11use_defaultESC_SC_EEEEEE10policy1000El7int2prgNSA_6detail15normal_iteratorINSA_10device_ptrI4int2EEEEJSD_EEEvT0_iT1_T2_DpNS2_10kernel_argIT3_EE_param_4];
	ld.param.u64 	%rd18, [_ZN3cub18CUB_300001_SM_10006detail9transform16transform_kernelINS2_10policy_hubILb1EN4cuda3std3__45tupleIJN6thrust24THRUST_300001_SM_1000_NS17counting_iteratorIiNSA_11use_defaultESC_SC_EEEEEE10policy1000El7int2prgNSA_6detail15normal_iteratorINSA_10device_ptrI4int2EEEEJSD_EEEvT0_iT1_T2_DpNS2_10kernel_argIT3_EE_param_0];
	ld.param.u64 	%rd19, [_ZN3cub18CUB_300001_SM_10006detail9transform16transform_kernelINS2_10policy_hubILb1EN4cuda3std3__45tupleIJN6thrust24THRUST_300001_SM_1000_NS17counting_iteratorIiNSA_11use_defaultESC_SC_EEEEEE10policy1000El7int2prgNSA_6detail15normal_iteratorINSA_10device_ptrI4int2EEEEJSD_EEEvT0_iT1_T2_DpNS2_10kernel_argIT3_EE_param_3];
	ld.param.u32 	%r17, [_ZN3cub18CUB_300001_SM_10006detail9transform16transform_kernelINS2_10policy_hubILb1EN4cuda3std3__45tupleIJN6thrust24THRUST_300001_SM_1000_NS17counting_iteratorIiNSA_11use_defaultESC_SC_EEEEEE10policy1000El7int2prgNSA_6detail15normal_iteratorINSA_10device_ptrI4int2EEEEJSD_EEEvT0_iT1_T2_DpNS2_10kernel_argIT3_EE_param_1];
	cvta.to.global.u64 	%rd20, %rd19;
	shl.b32 	%r19, %r17, 7;
	mov.u32 	%r20, %ctaid.x;
	cvt.u64.u32 	%rd21, %r20;
	cvt.s64.s32 	%rd22, %r19;
	mul.lo.s64 	%rd23, %rd22, %rd21;
	sub.s64 	%rd24, %rd18, %rd23;
	min.s64 	%rd25, %rd24, %rd22;
	cvt.u32.u64 	%r1, %rd25;
	cvt.u32.u64 	%r21, %rd23;
	add.s32 	%r2, %r18, %r21;
	shl.b64 	%rd26, %rd23, 3;
	add.s64 	%rd1, %rd20, %rd26;
	setp.eq.s32 	%p1, %r19, %r1;
	@%p1 bra 	$L__BB11_12;
	setp.lt.s32 	%p2, %r17, 1;
	@%p2 bra 	$L__BB11_21;
	mov.b32 	%r92, 0;
	mov.u32 	%r3, %tid.x;
$L__BB11_3:
	shl.b32 	%r23, %r92, 7;
	add.s32 	%r12, %r23, %r3;
	setp.ge.s32 	%p3, %r12, %r1;
	@%p3 bra 	$L__BB11_11;
	add.s32 	%r13, %r12, %r2;
	setp.eq.s32 	%p4, %r13, 0;
	mov.b32 	%r93, 1;
	@%p4 bra 	$L__BB11_10;
	cvt.s64.s32 	%rd64, %r13;
	mov.b64 	%rd65, 48271;
	mov.b64 	%rd66, 1;
$L__BB11_6:
	and.b64  	%rd29, %rd64, 1;
	setp.eq.b64 	%p5, %rd29, 1;
	not.pred 	%p6, %p5;
	@%p6 bra 	$L__BB11_8;
	mul.lo.s64 	%rd30, %rd66, %rd65;
	mul.hi.u64 	%rd31, %rd30, 8589934597;
	sub.s64 	%rd32, %rd30, %rd31;
	shr.u64 	%rd33, %rd32, 1;
	add.s64 	%rd34, %rd33, %rd31;
	shr.u64 	%rd35, %rd34, 30;
	mul.lo.s64 	%rd36, %rd35, 2147483647;
	sub.s64 	%rd66, %rd30, %rd36;
$L__BB11_8:
	shr.u64 	%rd16, %rd64, 1;
	mul.lo.s64 	%rd37, %rd65, %rd65;
	mul.hi.u64 	%rd38, %rd37, -9223372032559808509;
	shr.u64 	%rd39, %rd38, 30;
	mul.lo.s64 	%rd40, %rd39, 2147483647;
	sub.s64 	%rd65, %rd37, %rd40;
	setp.gt.u64 	%p7, %rd64, 1;
	mov.u64 	%rd64, %rd16;
	@%p7 bra 	$L__BB11_6;
	cvt.u32.u64 	%r25, %rd66;
	mul.hi.u32 	%r26, %r25, 3;
	sub.s32 	%r27, %r25, %r26;
	shr.u32 	%r28, %r27, 1;
	add.s32 	%r29, %r28, %r26;
	shr.u32 	%r30, %r29, 30;
	mul.lo.s32 	%r31, %r30, 2147483647;
	sub.s32 	%r93, %r25, %r31;
$L__BB11_10:
	mul.hi.u32 	%r32, %r93, -1131474031;
	shr.u32 	%r33, %r32, 15;
	mul.lo.s32 	%r34, %r33, 44488;
	sub.s32 	%r35, %r93, %r34;
	mul.lo.s32 	%r36, %r35, 48271;
	mul.lo.s32 	%r37, %r33, 3399;
	setp.lt.u32 	%p8, %r36, %r37;
	xor.b32  	%r38, %r37, 2147483647;
	neg.s32 	%r39, %r37;
	selp.b32 	%r40, %r38, %r39, %p8;
	add.s32 	%r41, %r40, %r36;
	add.s32 	%r42, %r41, -1;
	cvt.rn.f64.u32 	%fd1, %r42;
	div.rn.f64 	%fd2, %fd1, 0d41DFFFFFFF800000;
	fma.rn.f64 	%fd3, %fd2, 0d4010000000000000, 0dC000000000000000;
	cvt.rzi.s32.f64 	%r43, %fd3;
	mul.hi.u32 	%r44, %r41, -1131474031;
	shr.u32 	%r45, %r44, 15;
	mul.lo.s32 	%r46, %r45, 44488;
	sub.s32 	%r47, %r41, %r46;
	mul.lo.s32 	%r48, %r47, 48271;
	mul.lo.s32 	%r49, %r45, 3399;
	setp.lt.u32 	%p9, %r48, %r49;
	xor.b32  	%r50, %r49, 2147483647;
	neg.s32 	%r51, %r49;
	selp.b32 	%r52, %r50, %r51, %p9;
	add.s32 	%r53, %r48, %r52;
	add.s32 	%r54, %r53, -1;
	cvt.rn.f64.u32 	%fd4, %r54;
	div.rn.f64 	%fd5, %fd4, 0d41DFFFFFFF800000;
	fma.rn.f64 	%fd6, %fd5, 0d4010000000000000, 0dC000000000000000;
	cvt.rzi.s32.f64 	%r55, %fd6;
	mul.wide.s32 	%rd41, %r12, 8;
	add.s64 	%rd42, %rd1, %rd41;
	st.global.v2.u32 	[%rd42], {%r43, %r55};
$L__BB11_11:
	add.s32 	%r92, %r92, 1;
	setp.ne.s32 	%p10, %r92, %r17;
	@%p10 bra 	$L__BB11_3;
	bra.uni 	$L__BB11_21;
$L__BB11_12:
	setp.lt.s32 	%p11, %r17, 1;
	@%p11 bra 	$L__BB11_21;
	mov.b32 	%r90, 0;
	mov.u32 	%r4, %tid.x;
$L__BB11_14:
	shl.b32 	%r58, %r90, 7;
	add.s32 	%r6, %r58, %r4;
	add.s32 	%r7, %r6, %r2;
	setp.eq.s32 	%p12, %r7, 0;
	mov.b32 	%r91, 1;
	@%p12 bra 	$L__BB11_20;
	cvt.s64.s32 	%rd60, %r7;
	mov.b64 	%rd61, 48271;
	mov.b64 	%rd62, 1;
$L__BB11_16:
	and.b64  	%rd45, %rd60, 1;
	setp.eq.b64 	%p13, %rd45, 1;
	not.pred 	%p14, %p13;
	@%p14 bra 	$L__BB11_18;
	mul.lo.s64 	%rd46, %rd62, %rd61;
	mul.hi.u64 	%rd47, %rd46, 8589934597;
	sub.s64 	%rd48, %rd46, %rd47;
	shr.u64 	%rd49, %rd48, 1;
	add.s64 	%rd50, %rd49, %rd47;
	shr.u64 	%rd51, %rd50, 30;
	mul.lo.s64 	%rd52, %rd51, 2147483647;
	sub.s64 	%rd62, %rd46, %rd52;
$L__BB11_18:
	shr.u64 	%rd8, %rd60, 1;
	mul.lo.s64 	%rd53, %rd61, %rd61;
	mul.hi.u64 	%rd54, %rd53, -9223372032559808509;
	shr.u64 	%rd55, %rd54, 30;
	mul.lo.s64 	%rd56, %rd55, 2147483647;
	sub.s64 	%rd61, %rd53, %rd56;
	setp.gt.u64 	%p15, %rd60, 1;
	mov.u64 	%rd60, %rd8;
	@%p15 bra 	$L__BB11_16;
	cvt.u32.u64 	%r59, %rd62;
	mul.hi.u32 	%r60, %r59, 3;
	sub.s32 	%r61, %r59, %r60;
	shr.u32 	%r62, %r61, 1;
	add.s32 	%r63, %r62, %r60;
	shr.u32 	%r64, %r63, 30;
	mul.lo.s32 	%r65, %r64, 2147483647;
	sub.s32 	%r91, %r59, %r65;
$L__BB11_20:
	mul.hi.u32 	%r66, %r91, -1131474031;
	shr.u32 	%r67, %r66, 15;
	mul.lo.s32 	%r68, %r67, 44488;
	sub.s32 	%r69, %r91, %r68;
	mul.lo.s32 	%r70, %r69, 48271;
	mul.lo.s32 	%r71, %r67, 3399;
	setp.lt.u32 	%p16, %r70, %r71;
	xor.b32  	%r72, %r71, 2147483647;
	neg.s32 	%r73, %r71;
	selp.b32 	%r74, %r72, %r73, %p16;
	add.s32 	%r75, %r74, %r70;
	add.s32 	%r76, %r75, -1;
	cvt.rn.f64.u32 	%fd7, %r76;
	div.rn.f64 	%fd8, %fd7, 0d41DFFFFFFF800000;
	fma.rn.f64 	%fd9, %fd8, 0d4010000000000000, 0dC000000000000000;
	cvt.rzi.s32.f64 	%r77, %fd9;
	mul.hi.u32 	%r78, %r75, -1131474031;
	shr.u32 	%r79, %r78, 15;
	mul.lo.s32 	%r80, %r79, 44488;
	sub.s32 	%r81, %r75, %r80;
	mul.lo.s32 	%r82, %r81, 48271;
	mul.lo.s32 	%r83, %r79, 3399;
	setp.lt.u32 	%p17, %r82, %r83;
	xor.b32  	%r84, %r83, 2147483647;
	neg.s32 	%r85, %r83;
	selp.b32 	%r86, %r84, %r85, %p17;
	add.s32 	%r87, %r82, %r86;
	add.s32 	%r88, %r87, -1;
	cvt.rn.f64.u32 	%fd10, %r88;
	div.rn.f64 	%fd11, %fd10, 0d41DFFFFFFF800000;
	fma.rn.f64 	%fd12, %fd11, 0d4010000000000000, 0dC000000000000000;
	cvt.rzi.s32.f64 	%r89, %fd12;
	mul.wide.s32 	%rd57, %r6, 8;
	add.s64 	%rd58, %rd1, %rd57;
	st.global.v2.u32 	[%rd58], {%r77, %r89};
	add.s32 	%r90, %r90, 1;
	setp.eq.s32 	%p18, %r90, %r17;
	@%p18 bra 	$L__BB11_21;
	bra.uni 	$L__BB11_14;
$L__BB11_21:
	ret;

}
	// .globl	_ZN3cub18CUB_300001_SM_10006detail4scan23DeviceCompactInitKernelINS0_13ScanTileStateIiLb1EEEPlEEvT_iT0_
.visible .entry _ZN3cub18CUB_300001_SM_10006detail4scan23DeviceCompactInitKernelINS0_13ScanTileStateIiLb1EEEPlEEvT_iT0_(
	.param .align 8 .b8 _ZN3cub18CUB_300001_SM_10006detail4scan23DeviceCompactInitKernelINS0_13ScanTileStateIiLb1EEEPlEEvT_iT0__param_0[8],
	.param .u32 _ZN3cub18CUB_300001_SM_10006detail4scan23DeviceCompactInitKernelINS0_13ScanTileStateIiLb1EEEPlEEvT_iT0__param_1,
	.param .u64 .ptr .align 1 _ZN3cub18CUB_300001_SM_10006detail4scan23DeviceCompactInitKernelINS0_13ScanTileStateIiLb1EEEPlEEvT_iT0__param_2
)
{
	.reg .pred 	%p<6>;
	.reg .b32 	%r<11>;
	.reg .b64 	%rd<10>;

	ld.param.u64 	%rd3, [_ZN3cub18CUB_300001_SM_10006detail4scan23DeviceCompactInitKernelINS0_13ScanTileStateIiLb1EEEPlEEvT_iT0__param_0];
	ld.param.u32 	%r4, [_ZN3cub18CUB_300001_SM_10006detail4scan23DeviceCompactInitKernelINS0_13ScanTileStateIiLb1EEEPlEEvT_iT0__param_1];
	ld.param.u64 	%rd2, [_ZN3cub18CUB_300001_SM_10006detail4scan23DeviceCompactInitKernelINS0_13ScanTileStateIiLb1EEEPlEEvT_iT0__param_2];
	cvta.to.global.u64 	%rd1, %rd3;
	mov.u32 	%r1, %ctaid.x;
	mov.u32 	%r5, %ntid.x;
	mov.u32 	%r2, %tid.x;
	mad.lo.s32 	%r3, %r1, %r5, %r2;
	setp.ge.s32 	%p1, %r3, %r4;
	@%p1 bra 	$L__BB12_2;
	mul.wide.s32 	%rd4, %r3, 8;
	add.s64 	%rd5, %rd1, %rd4;
	mov.b32 	%r6, 0;
	mov.b32 	%r7, 99;
	st.global.v2.u32 	[%rd5+256], {%r7, %r6};
$L__BB12_2:
	setp.ne.s32 	%p2, %r1, 0;
	setp.gt.u32 	%p3, %r2, 31;
	or.pred  	%p4, %p2, %p3;
	@%p4 bra 	$L__BB12_4;
	mul.wide.u32 	%rd6, %r2, 8;
	add.s64 	%rd7, %rd1, %rd6;
	mov.b32 	%r9, 0;
	st.global.v2.u32 	[%rd7], {%r9, %r9};
$L__BB12_4:
	or.b32  	%r10, %r1, %r2;
	setp.ne.s32 	%p5, %r10, 0;
	@%p5 bra 	$L__BB12_6;
	cvta.to.global.u64 	%rd8, %rd2;
	mov.b64 	%rd9, 0;
	st.global.u64 	[%rd8], %rd9;
$L__BB12_6:
	ret;

}
	// .globl	_ZN3cub18CUB_300001_SM_10006detail6select23DeviceSelectSweepKernelINS2_10policy_hubIN4cuda3std3__45tupleIJ6float46float2bEEENS0_8NullTypeEiLb0ELNS0_10SelectImplE1EE10Policy1000EN6thrust24THRUST_300001_SM_1000_NS12zip_iteratorINS8_IJNSH_6detail15normal_iteratorINSH_10device_ptrIS9_EEEENSK_INSL_ISA_EEEENSK_INSL_IbEEEEEEEEEPSC_ST_PlNS0_13ScanTileStateIiLb1EEENS7_10__not_fn_tI11isValidTestEESC_iNS2_19streaming_context_tIlLb1EEELSD_1EEEvT0_T1_T2_T3_T4_T5_T6_T7_iT8_NS1_7vsmem_tE
.visible .entry _ZN3cub18CUB_300001_SM_10006detail6select23DeviceSelectSweepKernelINS2_10policy_hubIN4cuda3std3__45tupleIJ6float46float2bEEENS0_8NullTypeEiLb0ELNS0_10SelectImplE1EE10Policy1000EN6thrust24THRUST_300001_SM_1000_NS12zip_iteratorINS8_IJNSH_6detail15normal_iteratorINSH_10device_ptrIS9_EEEENSK_INSL_ISA_EEEENSK_INSL_IbEEEEEEEEEPSC_ST_PlNS0_13ScanTileStateIiLb1EEENS7_10__not_fn_tI11isValidTestEESC_iNS2_19streaming_context_tIlLb1EEELSD_1EEEvT0_T1_T2_T3_T4_T5_T6_T7_iT8_NS1_7vsmem_tE(
	.param .align 8 .b8 _ZN3cub18CUB_300001_SM_10006detail6select23DeviceSelectSweepKernelINS2_10policy_hubIN4cuda3std3__45tupleIJ6float46float2bEEENS0_8NullTypeEiLb0ELNS0_10SelectImplE1EE10Policy1000EN6thrust24THRUST_300001_SM_1000_NS12zip_iteratorINS8_IJNSH_6detail15normal_iteratorINSH_10device_ptrIS9_EEEENSK_INSL_ISA_EEEENSK_INSL_IbEEEEEEEEEPSC_ST_PlNS0_13ScanTileStateIiLb1EEENS7_10__not_fn_tI11isValidTestEESC_iNS2_19streaming_context_tIlLb1EEELSD_1EEEvT0_T1_T2_T3_T4_T5_T6_T7_iT8_NS1_7vsmem_tE_param_0[24],
	.param .u64 .ptr .align 1 _ZN3cub18CUB_300001_SM_10006detail6select23DeviceSelectSweepKernelINS2_10policy_hubIN4cuda3std3__45tupleIJ6float46float2bEEENS0_8NullTypeEiLb0ELNS0_10SelectImplE1EE10Policy1000EN6thrust24THRUST_300001_SM_1000_NS12zip_iteratorINS8_IJNSH_6detail15normal_iteratorINSH_10device_ptrIS9_EEEENSK_INSL_ISA_EEEENSK_INSL_IbEEEEEEEEEPSC_ST_PlNS0_13ScanTileStateIiLb1EEENS7_10__not_fn_tI11isValidTestEESC_iNS2_19streaming_context_tIlLb1EEELSD_1EEEvT0_T1_T2_T3_T4_T5_T6_T7_iT8_NS1_7vsmem_tE_param_1,
	.param .align 8 .b8 _ZN3cub18CUB_300001_SM_10006detail6select23DeviceSelectSweepKernelINS2_10policy_hubIN4cuda3std3__45tupleIJ6float46float2bEEENS0_8NullTypeEiLb0ELNS0_10SelectImplE1EE10Policy1000EN6thrust24THRUST_300001_SM_1000_NS12zip_iteratorINS8_IJNSH_6detail15normal_iteratorINSH_10device_ptrIS9_EEEENSK_INSL_ISA_EEEENSK_INSL_IbEEEEEEEEEPSC_ST_PlNS0_13ScanTileStateIiLb1EEENS7_10__not_fn_tI11isValidTestEESC_iNS2_19streaming_context_tIlLb1EEELSD_1EEEvT0_T1_T2_T3_T4_T5_T6_T7_iT8_NS1_7vsmem_tE_param_2[24],
	.param .u64 .ptr .align 1 _ZN3cub18CUB_300001_SM_10006detail6select23DeviceSelectSweepKernelINS2_10policy_hubIN4cuda3std3__45tupleIJ6float46float2bEEENS0_8NullTypeEiLb0ELNS0_10SelectImplE1EE10Policy1000EN6thrust24THRUST_300001_SM_1000_NS12zip_iteratorINS8_IJNSH_6detail15normal_iteratorINSH_10device_ptrIS9_EEEENSK_INSL_ISA_EEEENSK_INSL_IbEEEEEEEEEPSC_ST_PlNS0_13ScanTileStateIiLb1EEENS7_10__not_fn_tI11isValidTestEESC_iNS2_19streaming_context_tIlLb1EEELSD_1EEEvT0_T1_T2_T3_T4_T5_T6_T7_iT8_NS1_7vsmem_tE_param_3,
	.param .align 8 .b8 _ZN3cub18CUB_300001_SM_10006detail6select23DeviceSelectSweepKernelINS2_10policy_hubIN4cuda3std3__45tupleIJ6float46float2bEEENS0_8NullTypeEiLb0ELNS0_10SelectImplE1EE10Policy1000EN6thrust24THRUST_300001_SM_1000_NS12zip_iteratorINS8_IJNSH_6detail15normal_iteratorINSH_10device_ptrIS9_EEEENSK_INSL_ISA_EEEENSK_INSL_IbEEEEEEEEEPSC_ST_PlNS0_13ScanTileStateIiLb1EEENS7_10__not_fn_tI11isValidTestEESC_iNS2_19streaming_context_tIlLb1EEELSD_1EEEvT0_T1_T2_T3_T4_T5_T6_T7_iT8_NS1_7vsmem_tE_param_4[8],
	.param .align 1 .b8 _ZN3cub18CUB_300001_SM_10006detail6select23DeviceSelectSweepKernelINS2_10policy_hubIN4cuda3std3__45tupleIJ6float46float2bEEENS0_8NullTypeEiLb0ELNS0_10SelectImplE1EE10Policy1000EN6thrust24THRUST_300001_SM_1000_NS12zip_iteratorINS8_IJNSH_6detail15normal_iteratorINSH_10device_ptrIS9_EEEENSK_INSL_ISA_EEEENSK_INSL_IbEEEEEEEEEPSC_ST_PlNS0_13ScanTileStateIiLb1EEENS7_10__not_fn_tI11isValidTestEESC_iNS2_19streaming_context_tIlLb1EEELSD_1EEEvT0_T1_T2_T3_T4_T5_T6_T7_iT8_NS1_7vsmem_tE_param_5[1],
	.param .align 1 .b8 _ZN3cub18CUB_300001_SM_10006detail6select23DeviceSelectSweepKernelINS2_10policy_hubIN4cuda3std3__45tupleIJ6float46float2bEEENS0_8NullTypeEiLb0ELNS0_10SelectImplE1EE10Policy1000EN6thrust24THRUST_300001_SM_1000_NS12zip_iteratorINS8_IJNSH_6detail15normal_iteratorINSH_10device_ptrIS9_EEEENSK_INSL_ISA_EEEENSK_INSL_IbEEEEEEEEEPSC_ST_PlNS0_13ScanTileStateIiLb1EEENS7_10__not_fn_tI11isValidTestEESC_iNS2_19streaming_context_tIlLb1EEELSD_1EEEvT0_T1_T2_T3_T4_T5_T6_T7_iT8_NS1_7vsmem_tE_param_6[1],
	.param .u32 _ZN3cub18CUB_300001_SM_10006detail6select23DeviceSelectSweepKernelINS2_10policy_hubIN4cuda3std3__45tupleIJ6float46float2bEEENS0_8NullTypeEiLb0ELNS0_10SelectImplE1EE10Policy1000EN6thrust24THRUST_300001_SM_1000_NS12zip_iteratorINS8_IJNSH_6detail15normal_iteratorINSH_10device_ptrIS9_EEEENSK_INSL_ISA_EEEENSK_INSL_IbEEEEEEEEEPSC_ST_PlNS0_13ScanTileStateIiLb1EEENS7_10__not_fn_tI11isValidTestEESC_iNS2_19streaming_context_tIlLb1EEELSD_1EEEvT0_T1_T2_T3_T4_T5_T6_T7_iT8_NS1_7vsmem_tE_param_7,
	.param .u32 _ZN3cub18CUB_300001_SM_10006detail6select23DeviceSelectSweepKernelINS2_10policy_hubIN4cuda3std3__45tupleIJ6float46float2bEEENS0_8NullTypeEiLb0ELNS0_10SelectImplE1EE10Policy1000EN6thrust24THRUST_300001_SM_1000_NS12zip_iteratorINS8_IJNSH_6detail15normal_iteratorINSH_10device_ptrIS9_EEEENSK_INSL_ISA_EEEENSK_INSL_IbEEEEEEEEEPSC_ST_PlNS0_13ScanTileStateIiLb1EEENS7_10__not_fn_tI11isValidTestEESC_iNS2_19streaming_context_tIlLb1EEELSD_1EEEvT0_T1_T2_T3_T4_T5_T6_T7_iT8_NS1_7vsmem_tE_param_8,
	.param .align 8 .b8 _ZN3cub18CUB_300001_SM_10006detail6select23DeviceSelectSweepKernelINS2_10policy_hubIN4cuda3std3__45tupleIJ6float46float2bEEENS0_8NullTypeEiLb0ELNS0_10SelectImplE1EE10Policy1000EN6thrust24THRUST_300001_SM_1000_NS12zip_iteratorINS8_IJNSH_6detail15normal_iteratorINSH_10device_ptrIS9_EEEENSK_INSL_ISA_EEEENSK_INSL_IbEEEEEEEEEPSC_ST_PlNS0_13ScanTileStateIiLb1EEENS7_10__not_fn_tI11isValidTestEESC_iNS2_19streaming_context_tIlLb1EEELSD_1EEEvT0_T1_T2_T3_T4_T5_T6_T7_iT8_NS1_7vsmem_tE_param_9[40],
	.param .align 8 .b8 _ZN3cub18CUB_300001_SM_10006detail6select23DeviceSelectSweepKernelINS2_10policy_hubIN4cuda3std3__45tupleIJ6float46float2bEEENS0_8NullTypeEiLb0ELNS0_10SelectImplE1EE10Policy1000EN6thrust24THRUST_300001_SM_1000_NS12zip_iteratorINS8_IJNSH_6detail15normal_iteratorINSH_10device_ptrIS9_EEEENSK_INSL_ISA_EEEENSK_INSL_IbEEEEEEEEEPSC_ST_PlNS0_13ScanTileStateIiLb1EEENS7_10__not_fn_tI11isValidTestEESC_iNS2_19streaming_context_tIlLb1EEELSD_1EEEvT0_T1_T2_T3_T4_T5_T6_T7_iT8_NS1_7vsmem_tE_param_10[8]
)
.maxntid 128
{
	.reg .pred 	%p<113>;
	.reg .b16 	%rs<22>;
	.reg .b32 	%r<514>;
	.reg .b32 	%f<51>;
	.reg .b64 	%rd<169>;
	// demoted variable
	.shared .align 16 .b8 _ZZN3cub18CUB_300001_SM_10006detail6select23DeviceSelectSweepKernelINS2_10policy_hubIN4cuda3std3__45tupleIJ6float46float2bEEENS0_8NullTypeEiLb0ELNS0_10SelectImplE1EE10Policy1000EN6thrust24THRUST_300001_SM_1000_NS12zip_iteratorINS8_IJNSH_6detail15normal_iteratorINSH_10device_ptrIS9_EEEENSK_INSL_ISA_EEEENSK_INSL_IbEEEEEEEEEPSC_ST_PlNS0_13ScanTileStateIiLb1EEENS7_10__not_fn_tI11isValidTestEESC_iNS2_19streaming_context_tIlLb1EEELSD_1EEEvT0_T1_T2_T3_T4_T5_T6_T7_iT8_NS1_7vsmem_tEE19static_temp_storage[8240];
	ld.param.u64 	%rd2, [_ZN3cub18CUB_300001_SM_10006detail6select23DeviceSelectSweepKernelINS2_10policy_hubIN4cuda3std3__45tupleIJ6float46float2bEEENS0_8NullTypeEiLb0ELNS0_10SelectImplE1EE10Policy1000EN6thrust24THRUST_300001_SM_1000_NS12zip_iteratorINS8_IJNSH_6detail15normal_iteratorINSH_10device_ptrIS9_EEEENSK_INSL_ISA_EEEENSK_INSL_IbEEEEEEEEEPSC_ST_PlNS0_13ScanTileStateIiLb1EEENS7_10__not_fn_tI11isValidTestEESC_iNS2_19streaming_context_tIlLb1EEELSD_1EEEvT0_T1_T2_T3_T4_T5_T6_T7_iT8_NS1_7vsmem_tE_param_4];
	ld.param.u64 	%rd34, [_ZN3cub18CUB_300001_SM_10006detail6select23DeviceSelectSweepKernelINS2_10policy_hubIN4cuda3std3__45tupleIJ6float46float2bEEENS0_8NullTypeEiLb0ELNS0_10SelectImplE1EE10Policy1000EN6thrust24THRUST_300001_SM_1000_NS12zip_iteratorINS8_IJNSH_6detail15normal_iteratorINSH_10device_ptrIS9_EEEENSK_INSL_ISA_EEEENSK_INSL_IbEEEEEEEEEPSC_ST_PlNS0_13ScanTileStateIiLb1EEENS7_10__not_fn_tI11isValidTestEESC_iNS2_19streaming_context_tIlLb1EEELSD_1EEEvT0_T1_T2_T3_T4_T5_T6_T7_iT8_NS1_7vsmem_tE_param_2+16];
	ld.param.u64 	%rd33, [_ZN3cub18CUB_300001_SM_10006detail6select23DeviceSelectSweepKernelINS2_10policy_hubIN4cuda3std3__45tupleIJ6float46float2bEEENS0_8NullTypeEiLb0ELNS0_10SelectImplE1EE10Policy1000EN6thrust24THRUST_300001_SM_1000_NS12zip_iteratorINS8_IJNSH_6detail15normal_iteratorINSH_10device_ptrIS9_EEEENSK_INSL_ISA_EEEENSK_INSL_IbEEEEEEEEEPSC_ST_PlNS0_13ScanTileStateIiLb1EEENS7_10__not_fn_tI11isValidTestEESC_iNS2_19streaming_context_tIlLb1EEELSD_1EEEvT0_T1_T2_T3_T4_T5_T6_T7_iT8_NS1_7vsmem_tE_param_2+8];
	ld.param.u64 	%rd32, [_ZN3cub18CUB_300001_SM_10006detail6select23DeviceSelectSweepKernelINS2_10policy_hubIN4cuda3std3__45tupleIJ6float46float2bEEENS0_8NullTypeEiLb0ELNS0_10SelectImplE1EE10Policy1000EN6thrust24THRUST_300001_SM_1000_NS12zip_iteratorINS8_IJNSH_6detail15normal_iteratorINSH_10device_ptrIS9_EEEENSK_INSL_ISA_EEEENSK_INSL_IbEEEEEEEEEPSC_ST_PlNS0_13ScanTileStateIiLb1EEENS7_10__not_fn_tI11isValidTestEESC_iNS2_19streaming_context_tIlLb1EEELSD_1EEEvT0_T1_T2_T3_T4_T5_T6_T7_iT8_NS1_7vsmem_tE_param_2];
	ld.param.u64 	%rd37, [_ZN3cub18CUB_300001_SM_10006detail6select23DeviceSelectSweepKernelINS2_10policy_hubIN4cuda3std3__45tupleIJ6float46float2bEEENS0_8NullTypeEiLb0ELNS0_10SelectImplE1EE10Policy1000EN6thrust24THRUST_300001_SM_1000_NS12zip_iteratorINS8_IJNSH_6detail15normal_iteratorINSH_10device_ptrIS9_EEEENSK_INSL_ISA_EEEENSK_INSL_IbEEEEEEEEEPSC_ST_PlNS0_13ScanTileStateIiLb1EEENS7_10__not_fn_tI11isValidTestEESC_iNS2_19streaming_context_tIlLb1EEELSD_1EEEvT0_T1_T2_T3_T4_T5_T6_T7_iT8_NS1_7vsmem_tE_param_0+16];
	ld.param.u64 	%rd38, [_ZN3cub18CUB_300001_SM_10006detail6select23DeviceSelectSweepKernelINS2_10policy_hubIN4cuda3std3__45tupleIJ6float46float2bEEENS0_8NullTypeEiLb0ELNS0_10SelectImplE1EE10Policy1000EN6thrust24THRUST_300001_SM_1000_NS12zip_iteratorINS8_IJNSH_6detail15normal_iteratorINSH_10device_ptrIS9_EEEENSK_INSL_ISA_EEEENSK_INSL_IbEEEEEEEEEPSC_ST_PlNS0_13ScanTileStateIiLb1EEENS7_10__not_fn_tI11isValidTestEESC_iNS2_19streaming_context_tIlLb1EEELSD_1EEEvT0_T1_T2_T3_T4_T5_T6_T7_iT8_NS1_7vsmem_tE_param_0+8];
	ld.param.u64 	%rd39, [_ZN3cub18CUB_300001_SM_10006detail6select23DeviceSelectSweepKernelINS2_10policy_hubIN4cuda3std3__45tupleIJ6float46float2bEEENS0_8NullTypeEiLb0ELNS0_10SelectImplE1EE10Policy1000EN6thrust24THRUST_300001_SM_1000_NS12zip_iteratorINS8_IJNSH_6detail15normal_iteratorINSH_10device_ptrIS9_EEEENSK_INSL_ISA_EEEENSK_INSL_IbEEEEEEEEEPSC_ST_PlNS0_13ScanTileStateIiLb1EEENS7_10__not_fn_tI11isValidTestEESC_iNS2_19streaming_context_tIlLb1EEELSD_1EEEvT0_T1_T2_T3_T4_T5_T6_T7_iT8_NS1_7vsmem_tE_param_0];
	ld.param.u32 	%r100, [_ZN3cub18CUB_300001_SM_10006detail6select23DeviceSelectSweepKernelINS2_10policy_hubIN4cuda3std3__45tupleIJ6float46float2bEEENS0_8NullTypeEiLb0ELNS0_10SelectImplE1EE10Policy1000EN6thrust24THRUST_300001_SM_1000_NS12zip_iteratorINS8_IJNSH_6detail15normal_iteratorINSH_10device_ptrIS9_EEEENSK_INSL_ISA_EEEENSK_INSL_IbEEEEEEEEEPSC_ST_PlNS0_13ScanTileStateIiLb1EEENS7_10__not_fn_tI11isValidTestEESC_iNS2_19streaming_context_tIlLb1EEELSD_1EEEvT0_T1_T2_T3_T4_T5_T6_T7_iT8_NS1_7vsmem_tE_param_7];
	ld.param.u32 	%r101, [_ZN3cub18CUB_300001_SM_10006detail6select23DeviceSelectSweepKernelINS2_10policy_hubIN4cuda3std3__45tupleIJ6float46float2bEEENS0_8NullTypeEiLb0ELNS0_10SelectImplE1EE10Policy1000EN6thrust24THRUST_300001_SM_1000_NS12zip_iteratorINS8_IJNSH_6detail15normal_iteratorINSH_10device_ptrIS9_EEEENSK_INSL_ISA_EEEENSK_INSL_IbEEEEEEEEEPSC_ST_PlNS0_13ScanTileStateIiLb1EEENS7_10__not_fn_tI11isValidTestEESC_iNS2_19streaming_context_tIlLb1EEELSD_1EEEvT0_T1_T2_T3_T4_T5_T6_T7_iT8_NS1_7vsmem_tE_param_8];
	mov.b64 	%rd36, _ZN3cub18CUB_300001_SM_10006detail6select23DeviceSelectSweepKernelINS2_10policy_hubIN4cuda3std3__45tupleIJ6float46float2bEEENS0_8NullTypeEiLb0ELNS0_10SelectImplE1EE10Policy1000EN6thrust24THRUST_300001_SM_1000_NS12zip_iteratorINS8_IJNSH_6detail15normal_iteratorINSH_10device_ptrIS9_EEEENSK_INSL_ISA_EEEENSK_INSL_IbEEEEEEEEEPSC_ST_PlNS0_13ScanTileStateIiLb1EEENS7_10__not_fn_tI11isValidTestEESC_iNS2_19streaming_context_tIlLb1EEELSD_1EEEvT0_T1_T2_T3_T4_T5_T6_T7_iT8_NS1_7vsmem_tE_param_9;
	mov.u64 	%rd1, %rd36;
	cvta.to.global.u64 	%rd3, %rd39;
	cvta.to.global.u64 	%rd4, %rd38;
	cvta.to.global.u64 	%rd5, %rd37;
	cvta.to.global.u64 	%rd6, %rd32;
	cvta.to.global.u64 	%rd7, %rd33;
	cvta.to.global.u64 	%rd8, %rd34;
	mov.u32 	%r102, %ctaid.x;
	mov.u32 	%r103, %nctaid.y;
	mov.u32 	%r104, %ctaid.y;
	mad.lo.s32 	%r1, %r102, %r103, %r104;
	shl.b32 	%r2, %r1, 7;
	add.s32 	%r105, %r101, -1;
	setp.ge.s32 	%p1, %r1, %r105;
	@%p1 bra 	$L__BB13_41;
	setp.ne.s32 	%p62, %r1, 0;
	@%p62 bra 	$L__BB13_10;
	ld.param.u8 	%rs18, [%rd1];
	setp.eq.s16 	%p103, %rs18, 0;
	ld.param.u64 	%rd142, [%rd1+16];
	selp.b64 	%rd143, %rd142, 0, %p103;
	mov.u32 	%r3, %tid.x;
	add.s32 	%r478, %r2, %r3;
	cvt.u64.u32 	%rd144, %r478;
	add.s64 	%rd145, %rd143, %rd144;
	shl.b64 	%rd146, %rd145, 4;
	add.s64 	%rd147, %rd3, %rd146;
	shl.b64 	%rd148, %rd145, 3;
	add.s64 	%rd149, %rd4, %rd148;
	add.s64 	%rd150, %rd5, %rd145;
	ld.global.v4.f32 	{%f1, %f2, %f3, %f4}, [%rd147];
	ld.global.v2.f32 	{%f5, %f6}, [%rd149];
	ld.global.u8 	%rs1, [%rd150];
	setp.ne.s16 	%p104, %rs1, 0;
	bar.sync 	0;
	shr.u32 	%r4, %r3, 5;
	// begin inline asm
	mov.u32 %r447, %laneid;
	// end inline asm
	selp.u32 	%r452, 1, 0, %p104;
	mov.b32 	%r450, 1;
	mov.b32 	%r475, 0;
	mov.b32 	%r477, -1;
	// begin inline asm
	{  .reg .s32 r0;  .reg .pred p;  shfl.sync.up.b32 r0|p, %r452, %r450, %r475, %r477;  @p add.s32 r0, r0, %r452;  mov.s32 %r448, r0;}
	// end inline asm
	mov.b32 	%r456, 2;
	// begin inline asm
	{  .reg .s32 r0;  .reg .pred p;  shfl.sync.up.b32 r0|p, %r448, %r456, %r475, %r477;  @p add.s32 r0, r0, %r448;  mov.s32 %r454, r0;}
	// end inline asm
	mov.b32 	%r462, 4;
	// begin inline asm
	{  .reg .s32 r0;  .reg .pred p;  shfl.sync.up.b32 r0|p, %r454, %r462, %r475, %r477;  @p add.s32 r0, r0, %r454;  mov.s32 %r460, r0;}
	// end inline asm
	mov.b32 	%r468, 8;
	// begin inline asm
	{  .reg .s32 r0;  .reg .pred p;  shfl.sync.up.b32 r0|p, %r460, %r468, %r475, %r477;  @p add.s32 r0, r0, %r460;  mov.s32 %r466, r0;}
	// end inline asm
	mov.b32 	%r474, 16;
	// begin inline asm
	{  .reg .s32 r0;  .reg .pred p;  shfl.sync.up.b32 r0|p, %r466, %r474, %r475, %r477;  @p add.s32 r0, r0, %r466;  mov.s32 %r472, r0;}
	// end inline asm
	setp.ne.s32 	%p105, %r447, 31;
	@%p105 bra 	$L__BB13_4;
	shl.b32 	%r479, %r4, 2;
	mov.u32 	%r480, _ZZN3cub18CUB_300001_SM_10006detail6select23DeviceSelectSweepKernelINS2_10policy_hubIN4cuda3std3__45tupleIJ6float46float2bEEENS0_8NullTypeEiLb0ELNS0_10SelectImplE1EE10Policy1000EN6thrust24THRUST_300001_SM_1000_NS12zip_iteratorINS8_IJNSH_6detail15normal_iteratorINSH_10device_ptrIS9_EEEENSK_INSL_ISA_EEEENSK_INSL_IbEEEEEEEEEPSC_ST_PlNS0_13ScanTileStateIiLb1EEENS7_10__not_fn_tI11isValidTestEESC_iNS2_19streaming_context_tIlLb1EEELSD_1EEEvT0_T1_T2_T3_T4_T5_T6_T7_iT8_NS1_7vsmem_tEE19static_temp_storage;
	add.s32 	%r481, %r480, %r479;
	st.shared.u32 	[%r481], %r472;
$L__BB13_4:
	bar.sync 	0;
	ld.shared.v4.u32 	{%r482, %r483, %r484, %r485}, [_ZZN3cub18CUB_300001_SM_10006detail6select23DeviceSelectSweepKernelINS2_10policy_hubIN4cuda3std3__45tupleIJ6float46float2bEEENS0_8NullTypeEiLb0ELNS0_10SelectImplE1EE10Policy1000EN6thrust24THRUST_300001_SM_1000_NS12zip_iteratorINS8_IJNSH_6detail15normal_iteratorINSH_10device_ptrIS9_EEEENSK_INSL_ISA_EEEENSK_INSL_IbEEEEEEEEEPSC_ST_PlNS0_13ScanTileStateIiLb1EEENS7_10__not_fn_tI11isValidTestEESC_iNS2_19streaming_context_tIlLb1EEELSD_1EEEvT0_T1_T2_T3_T4_T5_T6_T7_iT8_NS1_7vsmem_tEE19static_temp_storage];
	add.s32 	%r486, %r483, %r482;
	setp.eq.s32 	%p106, %r4, 2;
	selp.b32 	%r487, %r486, %r482, %p106;
	add.s32 	%r488, %r486, %r484;
	setp.eq.s32 	%p107, %r4, 3;
	selp.b32 	%r489, %r488, %r487, %p107;
	add.s32 	%r8, %r488, %r485;
	setp.lt.u32 	%p108, %r3, 32;
	selp.b32 	%r490, 0, %r489, %p108;
	setp.eq.s32 	%p109, %r447, 0;
	sub.s32 	%r491, %r472, %r452;
	selp.b32 	%r492, 0, %r491, %p109;
	add.s32 	%r9, %r490, %r492;
	setp.ne.s32 	%p110, %r3, 0;
	@%p110 bra 	$L__BB13_6;
	add.s64 	%rd151, %rd2, 256;
	mov.b32 	%r493, 101;
	// begin inline asm
	st.release.gpu.v2.u32 [%rd151], {%r493, %r8};
	// end inline asm
$L__BB13_6:
	setp.eq.s16 	%p111, %rs1, 0;
	@%p111 bra 	$L__BB13_91;
	setp.ne.s16 	%p112, %rs18, 0;
	mov.b64 	%rd163, 0;
	@%p112 bra 	$L__BB13_9;
	ld.param.u64 	%rd153, [%rd1+24];
	cvta.to.global.u64 	%rd154, %rd153;
	ld.global.u64 	%rd163, [%rd154];
$L__BB13_9:
	cvt.s64.s32 	%rd155, %r9;
	add.s64 	%rd156, %rd163, %rd155;
	shl.b64 	%rd157, %rd156, 4;
	add.s64 	%rd158, %rd6, %rd157;
	shl.b64 	%rd159, %rd156, 3;
	add.s64 	%rd160, %rd7, %rd159;
	add.s64 	%rd161, %rd8, %rd156;
	st.global.v4.f32 	[%rd158], {%f1, %f2, %f3, %f4};
	st.global.v2.f32 	[%rd160], {%f5, %f6};
	st.global.u8 	[%rd161], %rs1;
	bra.uni 	$L__BB13_91;
$L__BB13_10:
	ld.param.u8 	%rs16, [%rd1];
	setp.eq.s16 	%p63, %rs16, 0;
	ld.param.u64 	%rd107, [%rd1+16];
	selp.b64 	%rd108, %rd107, 0, %p63;
	cvt.s64.s32 	%rd109, %r2;
	mov.u32 	%r10, %tid.x;
	cvt.u64.u32 	%rd110, %r10;
	add.s64 	%rd111, %rd109, %rd110;
	add.s64 	%rd112, %rd111, %rd108;
	shl.b64 	%rd113, %rd112, 4;
	add.s64 	%rd114, %rd3, %rd113;
	shl.b64 	%rd115, %rd112, 3;
	add.s64 	%rd116, %rd4, %rd115;
	add.s64 	%rd117, %rd5, %rd112;
	ld.global.v4.f32 	{%f7, %f8, %f9, %f10}, [%rd114];
	ld.global.v2.f32 	{%f11, %f12}, [%rd116];
	ld.global.u8 	%rs2, [%rd117];
	setp.ne.s16 	%p64, %rs2, 0;
	bar.sync 	0;
	shr.u32 	%r11, %r10, 5;
	// begin inline asm
	mov.u32 %r305, %laneid;
	// end inline asm
	selp.u32 	%r310, 1, 0, %p64;
	mov.b32 	%r308, 1;
	mov.b32 	%r333, 0;
	mov.b32 	%r335, -1;
	// begin inline asm
	{  .reg .s32 r0;  .reg .pred p;  shfl.sync.up.b32 r0|p, %r310, %r308, %r333, %r335;  @p add.s32 r0, r0, %r310;  mov.s32 %r306, r0;}
	// end inline asm
	mov.b32 	%r314, 2;
	// begin inline asm
	{  .reg .s32 r0;  .reg .pred p;  shfl.sync.up.b32 r0|p, %r306, %r314, %r333, %r335;  @p add.s32 r0, r0, %r306;  mov.s32 %r312, r0;}
	// end inline asm
	mov.b32 	%r320, 4;
	// begin inline asm
	{  .reg .s32 r0;  .reg .pred p;  shfl.sync.up.b32 r0|p, %r312, %r320, %r333, %r335;  @p add.s32 r0, r0, %r312;  mov.s32 %r318, r0;}
	// end inline asm
	mov.b32 	%r326, 8;
	// begin inline asm
	{  .reg .s32 r0;  .reg .pred p;  shfl.sync.up.b32 r0|p, %r318, %r326, %r333, %r335;  @p add.s32 r0, r0, %r318;  mov.s32 %r324, r0;}
	// end inline asm
	mov.b32 	%r332, 16;
	// begin inline asm
	{  .reg .s32 r0;  .reg .pred p;  shfl.sync.up.b32 r0|p, %r324, %r332, %r333, %r335;  @p add.s32 r0, r0, %r324;  mov.s32 %r330, r0;}
	// end inline asm
	setp.ne.s32 	%p65, %r305, 31;
	@%p65 bra 	$L__BB13_12;
	shl.b32 	%r336, %r11, 2;
	mov.u32 	%r337, _ZZN3cub18CUB_300001_SM_10006detail6select23DeviceSelectSweepKernelINS2_10policy_hubIN4cuda3std3__45tupleIJ6float46float2bEEENS0_8NullTypeEiLb0ELNS0_10SelectImplE1EE10Policy1000EN6thrust24THRUST_300001_SM_1000_NS12zip_iteratorINS8_IJNSH_6detail15normal_iteratorINSH_10device_ptrIS9_EEEENSK_INSL_ISA_EEEENSK_INSL_IbEEEEEEEEEPSC_ST_PlNS0_13ScanTileStateIiLb1EEENS7_10__not_fn_tI11isValidTestEESC_iNS2_19streaming_context_tIlLb1EEELSD_1EEEvT0_T1_T2_T3_T4_T5_T6_T7_iT8_NS1_7vsmem_tEE19static_temp_storage;
	add.s32 	%r338, %r337, %r336;
	st.shared.u32 	[%r338], %r330;
$L__BB13_12:
	sub.s32 	%r339, %r330, %r310;
	bar.sync 	0;
	ld.shared.v4.u32 	{%r340, %r341, %r342, %r343}, [_ZZN3cub18CUB_300001_SM_10006detail6select23DeviceSelectSweepKernelINS2_10policy_hubIN4cuda3std3__45tupleIJ6float46float2bEEENS0_8NullTypeEiLb0ELNS0_10SelectImplE1EE10Policy1000EN6thrust24THRUST_300001_SM_1000_NS12zip_iteratorINS8_IJNSH_6detail15normal_iteratorINSH_10device_ptrIS9_EEEENSK_INSL_ISA_EEEENSK_INSL_IbEEEEEEEEEPSC_ST_PlNS0_13ScanTileStateIiLb1EEENS7_10__not_fn_tI11isValidTestEESC_iNS2_19streaming_context_tIlLb1EEELSD_1EEEvT0_T1_T2_T3_T4_T5_T6_T7_iT8_NS1_7vsmem_tEE19static_temp_storage];
	add.s32 	%r344, %r341, %r340;
	setp.eq.s32 	%p66, %r11, 2;
	selp.b32 	%r345, %r344, %r340, %p66;
	add.s32 	%r346, %r344, %r342;
	setp.eq.s32 	%p67, %r11, 3;
	selp.b32 	%r347, %r346, %r345, %p67;
	add.s32 	%r15, %r346, %r343;
	setp.gt.u32 	%p68, %r10, 31;
	setp.lt.u32 	%p69, %r10, 32;
	setp.eq.s32 	%p70, %r305, 0;
	selp.b32 	%r348, 0, %r339, %p70;
	add.s32 	%r502, %r347, %r348;
	selp.b32 	%r17, %r339, %r502, %p69;
	@%p68 bra 	$L__BB13_37;
	setp.ne.s32 	%p71, %r10, 0;
	mul.wide.s32 	%rd118, %r1, 8;
	add.s64 	%rd11, %rd2, %rd118;
	@%p71 bra 	$L__BB13_15;
	st.shared.u32 	[_ZZN3cub18CUB_300001_SM_10006detail6select23DeviceSelectSweepKernelINS2_10policy_hubIN4cuda3std3__45tupleIJ6float46float2bEEENS0_8NullTypeEiLb0ELNS0_10SelectImplE1EE10Policy1000EN6thrust24THRUST_300001_SM_1000_NS12zip_iteratorINS8_IJNSH_6detail15normal_iteratorINSH_10device_ptrIS9_EEEENSK_INSL_ISA_EEEENSK_INSL_IbEEEEEEEEEPSC_ST_PlNS0_13ScanTileStateIiLb1EEENS7_10__not_fn_tI11isValidTestEESC_iNS2_19streaming_context_tIlLb1EEELSD_1EEEvT0_T1_T2_T3_T4_T5_T6_T7_iT8_NS1_7vsmem_tEE19static_temp_storage+44], %r15;
	add.s64 	%rd119, %rd11, 256;
	mov.b32 	%r349, 100;
	// begin inline asm
	st.release.gpu.v2.u32 [%rd119], {%r349, %r15};
	// end inline asm
$L__BB13_15:
	not.b32 	%r351, %r10;
	add.s32 	%r499, %r1, %r351;
	mov.u32 	%r19, %nctaid.x;
	setp.gt.u32 	%p72, %r19, 499;
	@%p72 bra 	$L__BB13_17;
	membar.cta;
	bra.uni 	$L__BB13_18;
$L__BB13_17:
	mov.b32 	%r352, 450;
	// begin inline asm
	nanosleep.u32 %r352;
	// end inline asm
$L__BB13_18:
	mul.wide.s32 	%rd121, %r499, 8;
	add.s64 	%rd122, %rd2, %rd121;
	add.s64 	%rd120, %rd122, 256;
	// begin inline asm
	ld.acquire.gpu.v2.u32 {%r500, %r496}, [%rd120];
	// end inline asm
$L__BB13_19:
	setp.eq.s32 	%p73, %r500, 99;
	mov.b32 	%r355, -1;
	vote.sync.any.pred 	%p74, %p73, %r355;
	not.pred 	%p75, %p74;
	@%p75 bra 	$L__BB13_24;
	setp.gt.u32 	%p102, %r19, 499;
	@%p102 bra 	$L__BB13_22;
	membar.cta;
	bra.uni 	$L__BB13_23;
$L__BB13_22:
	mov.b32 	%r444, 350;
	// begin inline asm
	nanosleep.u32 %r444;
	// end inline asm
$L__BB13_23:
	// begin inline asm
	ld.acquire.gpu.v2.u32 {%r500, %r496}, [%rd120];
	// end inline asm
	bra.uni 	$L__BB13_19;
$L__BB13_24:
	setp.eq.s32 	%p76, %r500, 101;
	mov.b32 	%r382, -1;
	vote.sync.ballot.b32 	%r383, %p76, %r382;
	// begin inline asm
	mov.u32 %r357, %lanemask_ge;
	// end inline asm
	and.b32  	%r384, %r383, %r357;
	or.b32  	%r385, %r384, -2147483648;
	add.s32 	%r386, %r385, -1;
	not.b32 	%r387, %r385;
	and.b32  	%r388, %r387, %r386;
	popc.b32 	%r361, %r388;
	mov.b32 	%r360, 1;
	// begin inline asm
	shfl.sync.down.b32 %r358, %r496, %r360, %r361, %r382;
	// end inline asm
	setp.lt.s32 	%p78, %r305, %r361;
	selp.b32 	%r389, %r358, 0, %p78;
	add.s32 	%r364, %r389, %r496;
	mov.b32 	%r365, 2;
	// begin inline asm
	shfl.sync.down.b32 %r363, %r364, %r365, %r361, %r382;
	// end inline asm
	add.s32 	%r29, %r305, 2;
	setp.gt.s32 	%p79, %r29, %r361;
	selp.b32 	%r390, 0, %r363, %p79;
	add.s32 	%r369, %r364, %r390;
	mov.b32 	%r370, 4;
	// begin inline asm
	shfl.sync.down.b32 %r368, %r369, %r370, %r361, %r382;
	// end inline asm
	add.s32 	%r30, %r305, 4;
	setp.gt.s32 	%p80, %r30, %r361;
	selp.b32 	%r391, 0, %r368, %p80;
	add.s32 	%r374, %r369, %r391;
	mov.b32 	%r375, 8;
	// begin inline asm
	shfl.sync.down.b32 %r373, %r374, %r375, %r361, %r382;
	// end inline asm
	add.s32 	%r31, %r305, 8;
	setp.gt.s32 	%p81, %r31, %r361;
	selp.b32 	%r392, 0, %r373, %p81;
	add.s32 	%r379, %r374, %r392;
	mov.b32 	%r380, 16;
	// begin inline asm
	shfl.sync.down.b32 %r378, %r379, %r380, %r361, %r382;
	// end inline asm
	add.s32 	%r32, %r305, 16;
	setp.gt.s32 	%p82, %r32, %r361;
	selp.b32 	%r393, 0, %r378, %p82;
	add.s32 	%r497, %r379, %r393;
	add.s64 	%rd13, %rd2, 256;
$L__BB13_25:
	setp.ne.s32 	%p83, %r500, 101;
	mov.b32 	%r394, -1;
	vote.sync.all.pred 	%p84, %p83, %r394;
	not.pred 	%p85, %p84;
	@%p85 bra 	$L__BB13_33;
	mul.wide.s32 	%rd138, %r499, 8;
	add.s64 	%rd139, %rd13, %rd138;
	add.s64 	%rd137, %rd139, -256;
	// begin inline asm
	ld.acquire.gpu.v2.u32 {%r500, %r501}, [%rd137];
	// end inline asm
$L__BB13_27:
	setp.eq.s32 	%p91, %r500, 99;
	mov.b32 	%r402, -1;
	vote.sync.any.pred 	%p92, %p91, %r402;
	not.pred 	%p93, %p92;
	@%p93 bra 	$L__BB13_32;
	setp.gt.u32 	%p101, %r19, 499;
	@%p101 bra 	$L__BB13_30;
	membar.cta;
	bra.uni 	$L__BB13_31;
$L__BB13_30:
	mov.b32 	%r441, 350;
	// begin inline asm
	nanosleep.u32 %r441;
	// end inline asm
$L__BB13_31:
	// begin inline asm
	ld.acquire.gpu.v2.u32 {%r500, %r501}, [%rd137];
	// end inline asm
	bra.uni 	$L__BB13_27;
$L__BB13_32:
	setp.eq.s32 	%p94, %r500, 101;
	mov.b32 	%r428, -1;
	vote.sync.ballot.b32 	%r429, %p94, %r428;
	and.b32  	%r430, %r429, %r357;
	or.b32  	%r431, %r430, -2147483648;
	add.s32 	%r432, %r431, -1;
	not.b32 	%r433, %r431;
	and.b32  	%r434, %r433, %r432;
	popc.b32 	%r407, %r434;
	mov.b32 	%r406, 1;
	// begin inline asm
	shfl.sync.down.b32 %r404, %r501, %r406, %r407, %r428;
	// end inline asm
	setp.lt.s32 	%p96, %r305, %r407;
	selp.b32 	%r435, %r404, 0, %p96;
	add.s32 	%r410, %r435, %r501;
	mov.b32 	%r411, 2;
	// begin inline asm
	shfl.sync.down.b32 %r409, %r410, %r411, %r407, %r428;
	// end inline asm
	setp.gt.s32 	%p97, %r29, %r407;
	selp.b32 	%r436, 0, %r409, %p97;
	add.s32 	%r415, %r410, %r436;
	mov.b32 	%r416, 4;
	// begin inline asm
	shfl.sync.down.b32 %r414, %r415, %r416, %r407, %r428;
	// end inline asm
	setp.gt.s32 	%p98, %r30, %r407;
	selp.b32 	%r437, 0, %r414, %p98;
	add.s32 	%r420, %r415, %r437;
	mov.b32 	%r421, 8;
	// begin inline asm
	shfl.sync.down.b32 %r419, %r420, %r421, %r407, %r428;
	// end inline asm
	setp.gt.s32 	%p99, %r31, %r407;
	selp.b32 	%r438, 0, %r419, %p99;
	add.s32 	%r425, %r420, %r438;
	mov.b32 	%r426, 16;
	// begin inline asm
	shfl.sync.down.b32 %r424, %r425, %r426, %r407, %r428;
	// end inline asm
	setp.gt.s32 	%p100, %r32, %r407;
	selp.b32 	%r439, 0, %r424, %p100;
	add.s32 	%r440, %r439, %r497;
	add.s32 	%r497, %r440, %r425;
	add.s32 	%r499, %r499, -32;
	bra.uni 	$L__BB13_25;
$L__BB13_33:
	setp.ne.s32 	%p86, %r10, 0;
	@%p86 bra 	$L__BB13_35;
	add.s32 	%r397, %r497, %r15;
	add.s64 	%rd123, %rd11, 256;
	mov.b32 	%r396, 101;
	// begin inline asm
	st.release.gpu.v2.u32 [%rd123], {%r396, %r397};
	// end inline asm
	st.shared.u32 	[_ZZN3cub18CUB_300001_SM_10006detail6select23DeviceSelectSweepKernelINS2_10policy_hubIN4cuda3std3__45tupleIJ6float46float2bEEENS0_8NullTypeEiLb0ELNS0_10SelectImplE1EE10Policy1000EN6thrust24THRUST_300001_SM_1000_NS12zip_iteratorINS8_IJNSH_6detail15normal_iteratorINSH_10device_ptrIS9_EEEENSK_INSL_ISA_EEEENSK_INSL_IbEEEEEEEEEPSC_ST_PlNS0_13ScanTileStateIiLb1EEENS7_10__not_fn_tI11isValidTestEESC_iNS2_19streaming_context_tIlLb1EEELSD_1EEEvT0_T1_T2_T3_T4_T5_T6_T7_iT8_NS1_7vsmem_tEE19static_temp_storage+36], %r497;
	st.shared.u32 	[_ZZN3cub18CUB_300001_SM_10006detail6select23DeviceSelectSweepKernelINS2_10policy_hubIN4cuda3std3__45tupleIJ6float46float2bEEENS0_8NullTypeEiLb0ELNS0_10SelectImplE1EE10Policy1000EN6thrust24THRUST_300001_SM_1000_NS12zip_iteratorINS8_IJNSH_6detail15normal_iteratorINSH_10device_ptrIS9_EEEENSK_INSL_ISA_EEEENSK_INSL_IbEEEEEEEEEPSC_ST_PlNS0_13ScanTileStateIiLb1EEENS7_10__not_fn_tI11isValidTestEESC_iNS2_19streaming_context_tIlLb1EEELSD_1EEEvT0_T1_T2_T3_T4_T5_T6_T7_iT8_NS1_7vsmem_tEE19static_temp_storage+40], %r397;
$L__BB13_35:
	setp.ne.s32 	%p87, %r305, 0;
	mov.u32 	%r502, %r17;
	@%p87 bra 	$L__BB13_37;
	st.shared.u32 	[_ZZN3cub18CUB_300001_SM_10006detail6select23DeviceSelectSweepKernelINS2_10policy_hubIN4cuda3std3__45tupleIJ6float46float2bEEENS0_8NullTypeEiLb0ELNS0_10SelectImplE1EE10Policy1000EN6thrust24THRUST_300001_SM_1000_NS12zip_iteratorINS8_IJNSH_6detail15normal_iteratorINSH_10device_ptrIS9_EEEENSK_INSL_ISA_EEEENSK_INSL_IbEEEEEEEEEPSC_ST_PlNS0_13ScanTileStateIiLb1EEENS7_10__not_fn_tI11isValidTestEESC_iNS2_19streaming_context_tIlLb1EEELSD_1EEEvT0_T1_T2_T3_T4_T5_T6_T7_iT8_NS1_7vsmem_tEE19static_temp_storage+20], %r497;
	mov.u32 	%r502, %r497;
$L__BB13_37:
	setp.eq.s16 	%p88, %rs2, 0;
	bar.sync 	0;
	setp.eq.s32 	%p89, %r10, 0;
	ld.shared.u32 	%r398, [_ZZN3cub18CUB_300001_SM_10006detail6select23DeviceSelectSweepKernelINS2_10policy_hubIN4cuda3std3__45tupleIJ6float46float2bEEENS0_8NullTypeEiLb0ELNS0_10SelectImplE1EE10Policy1000EN6thrust24THRUST_300001_SM_1000_NS12zip_iteratorINS8_IJNSH_6detail15normal_iteratorINSH_10device_ptrIS9_EEEENSK_INSL_ISA_EEEENSK_INSL_IbEEEEEEEEEPSC_ST_PlNS0_13ScanTileStateIiLb1EEENS7_10__not_fn_tI11isValidTestEESC_iNS2_19streaming_context_tIlLb1EEELSD_1EEEvT0_T1_T2_T3_T4_T5_T6_T7_iT8_NS1_7vsmem_tEE19static_temp_storage+20];
	selp.b32 	%r399, 0, %r398, %p89;
	add.s32 	%r48, %r399, %r502;
	@%p88 bra 	$L__BB13_91;
	mov.u64 	%rd15, %rd36;
	ld.param.u8 	%rs17, [%rd15];
	setp.ne.s16 	%p90, %rs17, 0;
	mov.b64 	%rd164, 0;
	@%p90 bra 	$L__BB13_40;
	ld.param.u64 	%rd125, [%rd15+24];
	cvta.to.global.u64 	%rd126, %rd125;
	ld.global.u64 	%rd164, [%rd126];
$L__BB13_40:
	cvt.s64.s32 	%rd127, %r48;
	add.s64 	%rd128, %rd164, %rd127;
	cvta.to.global.u64 	%rd129, %rd32;
	shl.b64 	%rd130, %rd128, 4;
	add.s64 	%rd131, %rd129, %rd130;
	cvta.to.global.u64 	%rd132, %rd33;
	shl.b64 	%rd133, %rd128, 3;
	add.s64 	%rd134, %rd132, %rd133;
	cvta.to.global.u64 	%rd135, %rd34;
	add.s64 	%rd136, %rd135, %rd128;
	st.global.v4.f32 	[%rd131], {%f7, %f8, %f9, %f10};
	st.global.v2.f32 	[%rd134], {%f11, %f12};
	st.global.u8 	[%rd136], %rs2;
	bra.uni 	$L__BB13_91;
$L__BB13_41:
	sub.s32 	%r49, %r100, %r2;
	setp.ne.s32 	%p2, %r1, 0;
	@%p2 bra 	$L__BB13_50;
	mov.u32 	%r50, %tid.x;
	setp.ge.s32 	%p46, %r50, %r49;
	mov.b32 	%r503, 1;
	mov.b16 	%rs20, 0;
	mov.f32 	%f39, 0f00000000;
	mov.f32 	%f40, %f39;
	mov.f32 	%f41, %f39;
	mov.f32 	%f42, %f39;
	mov.f32 	%f43, %f39;
	mov.f32 	%f44, %f39;
	@%p46 bra 	$L__BB13_44;
	ld.param.u8 	%rs11, [%rd1];
	ld.param.u64 	%rd75, [%rd1+16];
	add.s32 	%r254, %r2, %r50;
	cvt.u64.u32 	%rd76, %r254;
	setp.eq.s16 	%p47, %rs11, 0;
	selp.b64 	%rd77, %rd75, 0, %p47;
	add.s64 	%rd78, %rd77, %rd76;
	shl.b64 	%rd79, %rd78, 4;
	add.s64 	%rd80, %rd3, %rd79;
	shl.b64 	%rd81, %rd78, 3;
	add.s64 	%rd82, %rd4, %rd81;
	add.s64 	%rd83, %rd5, %rd78;
	ld.global.v4.f32 	{%f39, %f40, %f41, %f42}, [%rd80];
	ld.global.v2.f32 	{%f43, %f44}, [%rd82];
	ld.global.u8 	%rs20, [%rd83];
	setp.ne.s16 	%p48, %rs20, 0;
	selp.u32 	%r503, 1, 0, %p48;
$L__BB13_44:
	bar.sync 	0;
	shr.u32 	%r53, %r50, 5;
	// begin inline asm
	mov.u32 %r255, %laneid;
	// end inline asm
	mov.b32 	%r258, 1;
	mov.b32 	%r283, 0;
	mov.b32 	%r285, -1;
	// begin inline asm
	{  .reg .s32 r0;  .reg .pred p;  shfl.sync.up.b32 r0|p, %r503, %r258, %r283, %r285;  @p add.s32 r0, r0, %r503;  mov.s32 %r256, r0;}
	// end inline asm
	mov.b32 	%r264, 2;
	// begin inline asm
	{  .reg .s32 r0;  .reg .pred p;  shfl.sync.up.b32 r0|p, %r256, %r264, %r283, %r285;  @p add.s32 r0, r0, %r256;  mov.s32 %r262, r0;}
	// end inline asm
	mov.b32 	%r270, 4;
	// begin inline asm
	{  .reg .s32 r0;  .reg .pred p;  shfl.sync.up.b32 r0|p, %r262, %r270, %r283, %r285;  @p add.s32 r0, r0, %r262;  mov.s32 %r268, r0;}
	// end inline asm
	mov.b32 	%r276, 8;
	// begin inline asm
	{  .reg .s32 r0;  .reg .pred p;  shfl.sync.up.b32 r0|p, %r268, %r276, %r283, %r285;  @p add.s32 r0, r0, %r268;  mov.s32 %r274, r0;}
	// end inline asm
	mov.b32 	%r282, 16;
	// begin inline asm
	{  .reg .s32 r0;  .reg .pred p;  shfl.sync.up.b32 r0|p, %r274, %r282, %r283, %r285;  @p add.s32 r0, r0, %r274;  mov.s32 %r280, r0;}
	// end inline asm
	setp.ne.s32 	%p49, %r255, 31;
	@%p49 bra 	$L__BB13_46;
	shl.b32 	%r286, %r53, 2;
	mov.u32 	%r287, _ZZN3cub18CUB_300001_SM_10006detail6select23DeviceSelectSweepKernelINS2_10policy_hubIN4cuda3std3__45tupleIJ6float46float2bEEENS0_8NullTypeEiLb0ELNS0_10SelectImplE1EE10Policy1000EN6thrust24THRUST_300001_SM_1000_NS12zip_iteratorINS8_IJNSH_6detail15normal_iteratorINSH_10device_ptrIS9_EEEENSK_INSL_ISA_EEEENSK_INSL_IbEEEEEEEEEPSC_ST_PlNS0_13ScanTileStateIiLb1EEENS7_10__not_fn_tI11isValidTestEESC_iNS2_19streaming_context_tIlLb1EEELSD_1EEEvT0_T1_T2_T3_T4_T5_T6_T7_iT8_NS1_7vsmem_tEE19static_temp_storage;
	add.s32 	%r288, %r287, %r286;
	st.shared.u32 	[%r288], %r280;
$L__BB13_46:
	bar.sync 	0;
	ld.shared.v4.u32 	{%r289, %r290, %r291, %r292}, [_ZZN3cub18CUB_300001_SM_10006detail6select23DeviceSelectSweepKernelINS2_10policy_hubIN4cuda3std3__45tupleIJ6float46float2bEEENS0_8NullTypeEiLb0ELNS0_10SelectImplE1EE10Policy1000EN6thrust24THRUST_300001_SM_1000_NS12zip_iteratorINS8_IJNSH_6detail15normal_iteratorINSH_10device_ptrIS9_EEEENSK_INSL_ISA_EEEENSK_INSL_IbEEEEEEEEEPSC_ST_PlNS0_13ScanTileStateIiLb1EEENS7_10__not_fn_tI11isValidTestEESC_iNS2_19streaming_context_tIlLb1EEELSD_1EEEvT0_T1_T2_T3_T4_T5_T6_T7_iT8_NS1_7vsmem_tEE19static_temp_storage];
	add.s32 	%r293, %r290, %r289;
	setp.eq.s32 	%p50, %r53, 2;
	selp.b32 	%r294, %r293, %r289, %p50;
	add.s32 	%r295, %r293, %r291;
	setp.eq.s32 	%p51, %r53, 3;
	selp.b32 	%r296, %r295, %r294, %p51;
	setp.lt.u32 	%p52, %r50, 32;
	selp.b32 	%r297, 0, %r296, %p52;
	setp.eq.s32 	%p53, %r255, 0;
	sub.s32 	%r298, %r280, %r503;
	selp.b32 	%r299, 0, %r298, %p53;
	add.s32 	%r300, %r297, %r299;
	add.s32 	%r301, %r49, %r292;
	add.s32 	%r302, %r301, %r295;
	add.s32 	%r513, %r302, -128;
	setp.eq.s32 	%p54, %r503, 0;
	setp.ge.s32 	%p55, %r300, %r513;
	or.pred  	%p56, %p54, %p55;
	@%p56 bra 	$L__BB13_83;
	ld.param.u8 	%rs12, [%rd1];
	setp.ne.s16 	%p57, %rs12, 0;
	mov.b64 	%rd165, 0;
	@%p57 bra 	$L__BB13_49;
	ld.param.u64 	%rd85, [%rd1+24];
	cvta.to.global.u64 	%rd86, %rd85;
	ld.global.u64 	%rd165, [%rd86];
$L__BB13_49:
	cvt.s64.s32 	%rd87, %r300;
	add.s64 	%rd88, %rd165, %rd87;
	shl.b64 	%rd89, %rd88, 4;
	add.s64 	%rd90, %rd6, %rd89;
	shl.b64 	%rd91, %rd88, 3;
	add.s64 	%rd92, %rd7, %rd91;
	add.s64 	%rd93, %rd8, %rd88;
	st.global.v4.f32 	[%rd90], {%f39, %f40, %f41, %f42};
	st.global.v2.f32 	[%rd92], {%f43, %f44};
	st.global.u8 	[%rd93], %rs20;
	bra.uni 	$L__BB13_83;
$L__BB13_50:
	mov.u32 	%r58, %tid.x;
	setp.ge.s32 	%p3, %r58, %r49;
	mov.b32 	%r504, 1;
	mov.b16 	%rs21, 0;
	mov.f32 	%f45, 0f00000000;
	mov.f32 	%f46, %f45;
	mov.f32 	%f47, %f45;
	mov.f32 	%f48, %f45;
	mov.f32 	%f49, %f45;
	mov.f32 	%f50, %f45;
	@%p3 bra 	$L__BB13_52;
	ld.param.u8 	%rs8, [%rd1];
	ld.param.u64 	%rd40, [%rd1+16];
	cvt.s64.s32 	%rd41, %r2;
	cvt.u64.u32 	%rd42, %r58;
	add.s64 	%rd43, %rd41, %rd42;
	setp.eq.s16 	%p4, %rs8, 0;
	selp.b64 	%rd44, %rd40, 0, %p4;
	add.s64 	%rd45, %rd43, %rd44;
	shl.b64 	%rd46, %rd45, 4;
	add.s64 	%rd47, %rd3, %rd46;
	shl.b64 	%rd48, %rd45, 3;
	add.s64 	%rd49, %rd4, %rd48;
	add.s64 	%rd50, %rd5, %rd45;
	ld.global.v4.f32 	{%f45, %f46, %f47, %f48}, [%rd47];
	ld.global.v2.f32 	{%f49, %f50}, [%rd49];
	ld.global.u8 	%rs21, [%rd50];
	setp.ne.s16 	%p5, %rs21, 0;
	selp.u32 	%r504, 1, 0, %p5;
$L__BB13_52:
	bar.sync 	0;
	shr.u32 	%r61, %r58, 5;
	// begin inline asm
	mov.u32 %r107, %laneid;
	// end inline asm
	mov.b32 	%r110, 1;
	mov.b32 	%r135, 0;
	mov.b32 	%r137, -1;
	// begin inline asm
	{  .reg .s32 r0;  .reg .pred p;  shfl.sync.up.b32 r0|p, %r504, %r110, %r135, %r137;  @p add.s32 r0, r0, %r504;  mov.s32 %r108, r0;}
	// end inline asm
	mov.b32 	%r116, 2;
	// begin inline asm
	{  .reg .s32 r0;  .reg .pred p;  shfl.sync.up.b32 r0|p, %r108, %r116, %r135, %r137;  @p add.s32 r0, r0, %r108;  mov.s32 %r114, r0;}
	// end inline asm
	mov.b32 	%r122, 4;
	// begin inline asm
	{  .reg .s32 r0;  .reg .pred p;  shfl.sync.up.b32 r0|p, %r114, %r122, %r135, %r137;  @p add.s32 r0, r0, %r114;  mov.s32 %r120, r0;}
	// end inline asm
	mov.b32 	%r128, 8;
	// begin inline asm
	{  .reg .s32 r0;  .reg .pred p;  shfl.sync.up.b32 r0|p, %r120, %r128, %r135, %r137;  @p add.s32 r0, r0, %r120;  mov.s32 %r126, r0;}
	// end inline asm
	mov.b32 	%r134, 16;
	// begin inline asm
	{  .reg .s32 r0;  .reg .pred p;  shfl.sync.up.b32 r0|p, %r126, %r134, %r135, %r137;  @p add.s32 r0, r0, %r126;  mov.s32 %r132, r0;}
	// end inline asm
	setp.ne.s32 	%p6, %r107, 31;
	@%p6 bra 	$L__BB13_54;
	shl.b32 	%r138, %r61, 2;
	mov.u32 	%r139, _ZZN3cub18CUB_300001_SM_10006detail6select23DeviceSelectSweepKernelINS2_10policy_hubIN4cuda3std3__45tupleIJ6float46float2bEEENS0_8NullTypeEiLb0ELNS0_10SelectImplE1EE10Policy1000EN6thrust24THRUST_300001_SM_1000_NS12zip_iteratorINS8_IJNSH_6detail15normal_iteratorINSH_10device_ptrIS9_EEEENSK_INSL_ISA_EEEENSK_INSL_IbEEEEEEEEEPSC_ST_PlNS0_13ScanTileStateIiLb1EEENS7_10__not_fn_tI11isValidTestEESC_iNS2_19streaming_context_tIlLb1EEELSD_1EEEvT0_T1_T2_T3_T4_T5_T6_T7_iT8_NS1_7vsmem_tEE19static_temp_storage;
	add.s32 	%r140, %r139, %r138;
	st.shared.u32 	[%r140], %r132;
$L__BB13_54:
	sub.s32 	%r141, %r132, %r504;
	bar.sync 	0;
	ld.shared.v4.u32 	{%r142, %r143, %r144, %r145}, [_ZZN3cub18CUB_300001_SM_10006detail6select23DeviceSelectSweepKernelINS2_10policy_hubIN4cuda3std3__45tupleIJ6float46float2bEEENS0_8NullTypeEiLb0ELNS0_10SelectImplE1EE10Policy1000EN6thrust24THRUST_300001_SM_1000_NS12zip_iteratorINS8_IJNSH_6detail15normal_iteratorINSH_10device_ptrIS9_EEEENSK_INSL_ISA_EEEENSK_INSL_IbEEEEEEEEEPSC_ST_PlNS0_13ScanTileStateIiLb1EEENS7_10__not_fn_tI11isValidTestEESC_iNS2_19streaming_context_tIlLb1EEELSD_1EEEvT0_T1_T2_T3_T4_T5_T6_T7_iT8_NS1_7vsmem_tEE19static_temp_storage];
	add.s32 	%r146, %r143, %r142;
	setp.eq.s32 	%p7, %r61, 2;
	selp.b32 	%r147, %r146, %r142, %p7;
	add.s32 	%r148, %r146, %r144;
	setp.eq.s32 	%p8, %r61, 3;
	selp.b32 	%r149, %r148, %r147, %p8;
	add.s32 	%r64, %r148, %r145;
	setp.gt.u32 	%p9, %r58, 31;
	setp.lt.u32 	%p10, %r58, 32;
	setp.eq.s32 	%p11, %r107, 0;
	selp.b32 	%r150, 0, %r141, %p11;
	add.s32 	%r512, %r149, %r150;
	selp.b32 	%r66, %r141, %r512, %p10;
	@%p9 bra 	$L__BB13_79;
	setp.ne.s32 	%p12, %r58, 0;
	mul.wide.s32 	%rd51, %r1, 8;
	add.s64 	%rd20, %rd2, %rd51;
	@%p12 bra 	$L__BB13_57;
	st.shared.u32 	[_ZZN3cub18CUB_300001_SM_10006detail6select23DeviceSelectSweepKernelINS2_10policy_hubIN4cuda3std3__45tupleIJ6float46float2bEEENS0_8NullTypeEiLb0ELNS0_10SelectImplE1EE10Policy1000EN6thrust24THRUST_300001_SM_1000_NS12zip_iteratorINS8_IJNSH_6detail15normal_iteratorINSH_10device_ptrIS9_EEEENSK_INSL_ISA_EEEENSK_INSL_IbEEEEEEEEEPSC_ST_PlNS0_13ScanTileStateIiLb1EEENS7_10__not_fn_tI11isValidTestEESC_iNS2_19streaming_context_tIlLb1EEELSD_1EEEvT0_T1_T2_T3_T4_T5_T6_T7_iT8_NS1_7vsmem_tEE19static_temp_storage+44], %r64;
	add.s64 	%rd52, %rd20, 256;
	mov.b32 	%r151, 100;
	// begin inline asm
	st.release.gpu.v2.u32 [%rd52], {%r151, %r64};
	// end inline asm
$L__BB13_57:
	not.b32 	%r153, %r58;
	add.s32 	%r509, %r1, %r153;
	mov.u32 	%r68, %nctaid.x;
	setp.gt.u32 	%p13, %r68, 499;
	@%p13 bra 	$L__BB13_59;
	membar.cta;
	bra.uni 	$L__BB13_60;
$L__BB13_59:
	mov.b32 	%r154, 450;
	// begin inline asm
	nanosleep.u32 %r154;
	// end inline asm
$L__BB13_60:
	mul.wide.s32 	%rd54, %r509, 8;
	add.s64 	%rd55, %rd2, %rd54;
	add.s64 	%rd53, %rd55, 256;
	// begin inline asm
	ld.acquire.gpu.v2.u32 {%r510, %r506}, [%rd53];
	// end inline asm
$L__BB13_61:
	setp.eq.s32 	%p14, %r510, 99;
	mov.b32 	%r157, -1;
	vote.sync.any.pred 	%p15, %p14, %r157;
	not.pred 	%p16, %p15;
	@%p16 bra 	$L__BB13_66;
	@%p13 bra 	$L__BB13_64;
	membar.cta;
	bra.uni 	$L__BB13_65;
$L__BB13_64:
	mov.b32 	%r250, 350;
	// begin inline asm
	nanosleep.u32 %r250;
	// end inline asm
$L__BB13_65:
	// begin inline asm
	ld.acquire.gpu.v2.u32 {%r510, %r506}, [%rd53];
	// end inline asm
	bra.uni 	$L__BB13_61;
$L__BB13_66:
	setp.eq.s32 	%p17, %r510, 101;
	mov.b32 	%r184, -1;
	vote.sync.ballot.b32 	%r185, %p17, %r184;
	// begin inline asm
	mov.u32 %r159, %lanemask_ge;
	// end inline asm
	and.b32  	%r186, %r185, %r159;
	or.b32  	%r187, %r186, -2147483648;
	add.s32 	%r188, %r187, -1;
	not.b32 	%r189, %r187;
	and.b32  	%r190, %r189, %r188;
	popc.b32 	%r163, %r190;
	mov.b32 	%r162, 1;
	// begin inline asm
	shfl.sync.down.b32 %r160, %r506, %r162, %r163, %r184;
	// end inline asm
	setp.lt.s32 	%p19, %r107, %r163;
	selp.b32 	%r191, %r160, 0, %p19;
	add.s32 	%r166, %r191, %r506;
	mov.b32 	%r167, 2;
	// begin inline asm
	shfl.sync.down.b32 %r165, %r166, %r167, %r163, %r184;
	// end inline asm
	add.s32 	%r78, %r107, 2;
	setp.gt.s32 	%p20, %r78, %r163;
	selp.b32 	%r192, 0, %r165, %p20;
	add.s32 	%r171, %r166, %r192;
	mov.b32 	%r172, 4;
	// begin inline asm
	shfl.sync.down.b32 %r170, %r171, %r172, %r163, %r184;
	// end inline asm
	add.s32 	%r79, %r107, 4;
	setp.gt.s32 	%p21, %r79, %r163;
	selp.b32 	%r193, 0, %r170, %p21;
	add.s32 	%r176, %r171, %r193;
	mov.b32 	%r177, 8;
	// begin inline asm
	shfl.sync.down.b32 %r175, %r176, %r177, %r163, %r184;
	// end inline asm
	add.s32 	%r80, %r107, 8;
	setp.gt.s32 	%p22, %r80, %r163;
	selp.b32 	%r194, 0, %r175, %p22;
	add.s32 	%r181, %r176, %r194;
	mov.b32 	%r182, 16;
	// begin inline asm
	shfl.sync.down.b32 %r180, %r181, %r182, %r163, %r184;
	// end inline asm
	add.s32 	%r81, %r107, 16;
	setp.gt.s32 	%p23, %r81, %r163;
	selp.b32 	%r195, 0, %r180, %p23;
	add.s32 	%r507, %r181, %r195;
	add.s64 	%rd22, %rd2, 256;
$L__BB13_67:
	setp.ne.s32 	%p24, %r510, 101;
	mov.b32 	%r196, -1;
	vote.sync.all.pred 	%p25, %p24, %r196;
	not.pred 	%p26, %p25;
	@%p26 bra 	$L__BB13_75;
	mul.wide.s32 	%rd71, %r509, 8;
	add.s64 	%rd72, %rd22, %rd71;
	add.s64 	%rd70, %rd72, -256;
	// begin inline asm
	ld.acquire.gpu.v2.u32 {%r510, %r511}, [%rd70];
	// end inline asm
$L__BB13_69:
	setp.eq.s32 	%p34, %r510, 99;
	mov.b32 	%r208, -1;
	vote.sync.any.pred 	%p35, %p34, %r208;
	not.pred 	%p36, %p35;
	@%p36 bra 	$L__BB13_74;
	@%p13 bra 	$L__BB13_72;
	membar.cta;
	bra.uni 	$L__BB13_73;
$L__BB13_72:
	mov.b32 	%r247, 350;
	// begin inline asm
	nanosleep.u32 %r247;
	// end inline asm
$L__BB13_73:
	// begin inline asm
	ld.acquire.gpu.v2.u32 {%r510, %r511}, [%rd70];
	// end inline asm
	bra.uni 	$L__BB13_69;
$L__BB13_74:
	setp.eq.s32 	%p37, %r510, 101;
	mov.b32 	%r234, -1;
	vote.sync.ballot.b32 	%r235, %p37, %r234;
	and.b32  	%r236, %r235, %r159;
	or.b32  	%r237, %r236, -2147483648;
	add.s32 	%r238, %r237, -1;
	not.b32 	%r239, %r237;
	and.b32  	%r240, %r239, %r238;
	popc.b32 	%r213, %r240;
	mov.b32 	%r212, 1;
	// begin inline asm
	shfl.sync.down.b32 %r210, %r511, %r212, %r213, %r234;
	// end inline asm
	setp.lt.s32 	%p39, %r107, %r213;
	selp.b32 	%r241, %r210, 0, %p39;
	add.s32 	%r216, %r241, %r511;
	mov.b32 	%r217, 2;
	// begin inline asm
	shfl.sync.down.b32 %r215, %r216, %r217, %r213, %r234;
	// end inline asm
	setp.gt.s32 	%p40, %r78, %r213;
	selp.b32 	%r242, 0, %r215, %p40;
	add.s32 	%r221, %r216, %r242;
	mov.b32 	%r222, 4;
	// begin inline asm
	shfl.sync.down.b32 %r220, %r221, %r222, %r213, %r234;
	// end inline asm
	setp.gt.s32 	%p41, %r79, %r213;
	selp.b32 	%r243, 0, %r220, %p41;
	add.s32 	%r226, %r221, %r243;
	mov.b32 	%r227, 8;
	// begin inline asm
	shfl.sync.down.b32 %r225, %r226, %r227, %r213, %r234;
	// end inline asm
	setp.gt.s32 	%p42, %r80, %r213;
	selp.b32 	%r244, 0, %r225, %p42;
	add.s32 	%r231, %r226, %r244;
	mov.b32 	%r232, 16;
	// begin inline asm
	shfl.sync.down.b32 %r230, %r231, %r232, %r213, %r234;
	// end inline asm
	setp.gt.s32 	%p43, %r81, %r213;
	selp.b32 	%r245, 0, %r230, %p43;
	add.s32 	%r246, %r245, %r507;
	add.s32 	%r507, %r246, %r231;
	add.s32 	%r509, %r509, -32;
	bra.uni 	$L__BB13_67;
$L__BB13_75:
	setp.ne.s32 	%p27, %r58, 0;
	@%p27 bra 	$L__BB13_77;
	add.s32 	%r199, %r507, %r64;
	add.s64 	%rd56, %rd20, 256;
	mov.b32 	%r198, 101;
	// begin inline asm
	st.release.gpu.v2.u32 [%rd56], {%r198, %r199};
	// end inline asm
	st.shared.u32 	[_ZZN3cub18CUB_300001_SM_10006detail6select23DeviceSelectSweepKernelINS2_10policy_hubIN4cuda3std3__45tupleIJ6float46float2bEEENS0_8NullTypeEiLb0ELNS0_10SelectImplE1EE10Policy1000EN6thrust24THRUST_300001_SM_1000_NS12zip_iteratorINS8_IJNSH_6detail15normal_iteratorINSH_10device_ptrIS9_EEEENSK_INSL_ISA_EEEENSK_INSL_IbEEEEEEEEEPSC_ST_PlNS0_13ScanTileStateIiLb1EEENS7_10__not_fn_tI11isValidTestEESC_iNS2_19streaming_context_tIlLb1EEELSD_1EEEvT0_T1_T2_T3_T4_T5_T6_T7_iT8_NS1_7vsmem_tEE19static_temp_storage+36], %r507;
	st.shared.u32 	[_ZZN3cub18CUB_300001_SM_10006detail6select23DeviceSelectSweepKernelINS2_10policy_hubIN4cuda3std3__45tupleIJ6float46float2bEEENS0_8NullTypeEiLb0ELNS0_10SelectImplE1EE10Policy1000EN6thrust24THRUST_300001_SM_1000_NS12zip_iteratorINS8_IJNSH_6detail15normal_iteratorINSH_10device_ptrIS9_EEEENSK_INSL_ISA_EEEENSK_INSL_IbEEEEEEEEEPSC_ST_PlNS0_13ScanTileStateIiLb1EEENS7_10__not_fn_tI11isValidTestEESC_iNS2_19streaming_context_tIlLb1EEELSD_1EEEvT0_T1_T2_T3_T4_T5_T6_T7_iT8_NS1_7vsmem_tEE19static_temp_storage+40], %r199;
$L__BB13_77:
	setp.ne.s32 	%p28, %r107, 0;
	mov.u32 	%r512, %r66;
	@%p28 bra 	$L__BB13_79;
	st.shared.u32 	[_ZZN3cub18CUB_300001_SM_10006detail6select23DeviceSelectSweepKernelINS2_10policy_hubIN4cuda3std3__45tupleIJ6float46float2bEEENS0_8NullTypeEiLb0ELNS0_10SelectImplE1EE10Policy1000EN6thrust24THRUST_300001_SM_1000_NS12zip_iteratorINS8_IJNSH_6detail15normal_iteratorINSH_10device_ptrIS9_EEEENSK_INSL_ISA_EEEENSK_INSL_IbEEEEEEEEEPSC_ST_PlNS0_13ScanTileStateIiLb1EEENS7_10__not_fn_tI11isValidTestEESC_iNS2_19streaming_context_tIlLb1EEELSD_1EEEvT0_T1_T2_T3_T4_T5_T6_T7_iT8_NS1_7vsmem_tEE19static_temp_storage+20], %r507;
	mov.u32 	%r512, %r507;
$L__BB13_79:
	bar.sync 	0;
	setp.eq.s32 	%p29, %r58, 0;
	ld.shared.u32 	%r200, [_ZZN3cub18CUB_300001_SM_10006detail6select23DeviceSelectSweepKernelINS2_10policy_hubIN4cuda3std3__45tupleIJ6float46float2bEEENS0_8NullTypeEiLb0ELNS0_10SelectImplE1EE10Policy1000EN6thrust24THRUST_300001_SM_1000_NS12zip_iteratorINS8_IJNSH_6detail15normal_iteratorINSH_10device_ptrIS9_EEEENSK_INSL_ISA_EEEENSK_INSL_IbEEEEEEEEEPSC_ST_PlNS0_13ScanTileStateIiLb1EEENS7_10__not_fn_tI11isValidTestEESC_iNS2_19streaming_context_tIlLb1EEELSD_1EEEvT0_T1_T2_T3_T4_T5_T6_T7_iT8_NS1_7vsmem_tEE19static_temp_storage+20];
	selp.b32 	%r201, 0, %r200, %p29;
	add.s32 	%r97, %r201, %r512;
	ld.shared.u32 	%r203, [_ZZN3cub18CUB_300001_SM_10006detail6select23DeviceSelectSweepKernelINS2_10policy_hubIN4cuda3std3__45tupleIJ6float46float2bEEENS0_8NullTypeEiLb0ELNS0_10SelectImplE1EE10Policy1000EN6thrust24THRUST_300001_SM_1000_NS12zip_iteratorINS8_IJNSH_6detail15normal_iteratorINSH_10device_ptrIS9_EEEENSK_INSL_ISA_EEEENSK_INSL_IbEEEEEEEEEPSC_ST_PlNS0_13ScanTileStateIiLb1EEENS7_10__not_fn_tI11isValidTestEESC_iNS2_19streaming_context_tIlLb1EEELSD_1EEEvT0_T1_T2_T3_T4_T5_T6_T7_iT8_NS1_7vsmem_tEE19static_temp_storage+40];
	add.s32 	%r205, %r49, %r203;
	add.s32 	%r513, %r205, -128;
	setp.eq.s32 	%p30, %r504, 0;
	setp.ge.s32 	%p31, %r97, %r513;
	or.pred  	%p32, %p30, %p31;
	@%p32 bra 	$L__BB13_83;
	mov.u64 	%rd24, %rd36;
	ld.param.u8 	%rs9, [%rd24];
	setp.ne.s16 	%p33, %rs9, 0;
	mov.b64 	%rd166, 0;
	@%p33 bra 	$L__BB13_82;
	ld.param.u64 	%rd58, [%rd24+24];
	cvta.to.global.u64 	%rd59, %rd58;
	ld.global.u64 	%rd166, [%rd59];
$L__BB13_82:
	cvt.s64.s32 	%rd60, %r97;
	add.s64 	%rd61, %rd166, %rd60;
	cvta.to.global.u64 	%rd62, %rd32;
	shl.b64 	%rd63, %rd61, 4;
	add.s64 	%rd64, %rd62, %rd63;
	cvta.to.global.u64 	%rd65, %rd33;
	shl.b64 	%rd66, %rd61, 3;
	add.s64 	%rd67, %rd65, %rd66;
	cvta.to.global.u64 	%rd68, %rd34;
	add.s64 	%rd69, %rd68, %rd61;
	st.global.v4.f32 	[%rd64], {%f45, %f46, %f47, %f48};
	st.global.v2.f32 	[%rd67], {%f49, %f50};
	st.global.u8 	[%rd69], %rs21;
$L__BB13_83:
	mov.u32 	%r304, %tid.x;
	setp.ne.s32 	%p58, %r304, 0;
	@%p58 bra 	$L__BB13_91;
	mov.u64 	%rd27, %rd36;
	ld.param.u8 	%rs13, [%rd27+1];
	setp.eq.s16 	%p59, %rs13, 0;
	@%p59 bra 	$L__BB13_88;
	ld.param.u8 	%rs14, [%rd27];
	setp.ne.s16 	%p60, %rs14, 0;
	mov.b64 	%rd167, 0;
	@%p60 bra 	$L__BB13_87;
	ld.param.u64 	%rd95, [%rd27+24];
	cvta.to.global.u64 	%rd96, %rd95;
	ld.global.u64 	%rd167, [%rd96];
$L__BB13_87:
	ld.param.u64 	%rd162, [_ZN3cub18CUB_300001_SM_10006detail6select23DeviceSelectSweepKernelINS2_10policy_hubIN4cuda3std3__45tupleIJ6float46float2bEEENS0_8NullTypeEiLb0ELNS0_10SelectImplE1EE10Policy1000EN6thrust24THRUST_300001_SM_1000_NS12zip_iteratorINS8_IJNSH_6detail15normal_iteratorINSH_10device_ptrIS9_EEEENSK_INSL_ISA_EEEENSK_INSL_IbEEEEEEEEEPSC_ST_PlNS0_13ScanTileStateIiLb1EEENS7_10__not_fn_tI11isValidTestEESC_iNS2_19streaming_context_tIlLb1EEELSD_1EEEvT0_T1_T2_T3_T4_T5_T6_T7_iT8_NS1_7vsmem_tE_param_3];
	cvt.s64.s32 	%rd97, %r513;
	add.s64 	%rd98, %rd167, %rd97;
	cvta.to.global.u64 	%rd99, %rd162;
	st.global.u64 	[%rd99], %rd98;
	bra.uni 	$L__BB13_91;
$L__BB13_88:
	ld.param.u8 	%rs15, [%rd27];
	setp.ne.s16 	%p61, %rs15, 0;
	mov.b64 	%rd168, 0;
	@%p61 bra 	$L__BB13_90;
	ld.param.u64 	%rd101, [%rd27+24];
	cvta.to.global.u64 	%rd102, %rd101;
	ld.global.u64 	%rd168, [%rd102];
$L__BB13_90:
	cvt.s64.s32 	%rd103, %r513;
	add.s64 	%rd104, %rd168, %rd103;
	ld.param.u64 	%rd105, [%rd27+32];
	cvta.to.global.u64 	%rd106, %rd105;
	st.global.u64 	[%rd106], %rd104;
$L__BB13_91:
	ret;

}


// ===== COMPILED SASS (sm_100) =====

	.target	sm_100

	.elftype	@"ET_EXEC"


//--------------------- .note.nv.tkinfo           --------------------------
	.section	.note.nv.tkinfo,"",@"SHT_NOTE"
	.sectionflags	@"SHF_NOTE_NV_TKINFO"
	.tkinfo
        /*0018*/ 	.word	0x00000002
        /*0030*/ 	.string	""
        /*0030*/ 	.string	"ptxas"
        /*0030*/ 	.string	"Cuda compilation tools, release 13.0, V13.0.88"
        /*0030*/ 	.string	"Build cuda_13.0.r13.0/compiler.36424714_0"
        /*0030*/ 	.string	"-arch sm_100 -m 64 "



//--------------------- .note.nv.cuinfo           --------------------------
	.section	.note.nv.cuinfo,"",@"SHT_NOTE"
	.sectionflags	@"SHF_NOTE_NV_CUINFO"
        /*0018*/ 	.short	0x0002
        /*001a*/ 	.short	0x0064
        /*001c*/ 	.short	0x0082
	.zero		2


//--------------------- .nv.info                  --------------------------
	.section	.nv.info,"",@"SHT_CUDA_INFO"
	.align	4


	//----- nvinfo : EIATTR_REGCOUNT
	.align		4
        /*0000*/ 	.byte	0x04, 0x2f
        /*0002*/ 	.short	(.L_45 - .L_44)
	.align		4
.L_44:
        /*0004*/ 	.word	index@(_Z13expand_kernelP6float4P6float2ii)
        /*0008*/ 	.word	0x00000020


	//----- nvinfo : EIATTR_FRAME_SIZE
	.align		4
.L_45:
        /*000c*/ 	.byte	0x04, 0x11
        /*000e*/ 	.short	(.L_47 - .L_46)
	.align		4
.L_46:
        /*0010*/ 	.word	index@(_Z13expand_kernelP6float4P6float2ii)
        /*0014*/ 	.word	0x00000000


	//----- nvinfo : EIATTR_REGCOUNT
	.align		4
.L_47:
        /*0018*/ 	.byte	0x04, 0x2f
        /*001a*/ 	.short	(.L_49 - .L_48)
	.align		4
.L_48:
        /*001c*/ 	.word	index@(_Z10add_kernelP6float4P6float2P4int4P4int2PbS_S1_S1_S1_S1_S1_S1_S1_S1_ii)
        /*0020*/ 	.word	0x00000022


	//----- nvinfo : EIATTR_FRAME_SIZE
	.align		4
.L_49:
        /*0024*/ 	.byte	0x04, 0x11
        /*0026*/ 	.short	(.L_51 - .L_50)
	.align		4
.L_50:
        /*0028*/ 	.word	index@($__internal_6_$__cuda_sm3x_div_rn_noftz_f32_slowpath)
        /*002c*/ 	.word	0x00000000


	//----- nvinfo : EIATTR_FRAME_SIZE
	.align		4
.L_51:
        /*0030*/ 	.byte	0x04, 0x11
        /*0032*/ 	.short	(.L_53 - .L_52)
	.align		4
.L_52:
        /*0034*/ 	.word	index@($__internal_5_$__cuda_sm20_sqrt_rn_f32_slowpath)
        /*0038*/ 	.word	0x00000000


	//----- nvinfo : EIATTR_FRAME_SIZE
	.align		4
.L_53:
        /*003c*/ 	.byte	0x04, 0x11
        /*003e*/ 	.short	(.L_55 - .L_54)
	.align		4
.L_54:
        /*0040*/ 	.word	index@($__internal_4_$__cuda_sm20_rcp_rn_f32_slowpath)
        /*0044*/ 	.word	0x00000000


	//----- nvinfo : EIATTR_FRAME_SIZE
	.align		4
.L_55:
        /*0048*/ 	.byte	0x04, 0x11
        /*004a*/ 	.short	(.L_57 - .L_56)
	.align		4
.L_56:
        /*004c*/ 	.word	index@(_Z10add_kernelP6float4P6float2P4int4P4int2PbS_S1_S1_S1_S1_S1_S1_S1_S1_ii)
        /*0050*/ 	.word	0x00000000


	//----- nvinfo : EIATTR_REGCOUNT
	.align		4
.L_57:
        /*0054*/ 	.byte	0x04, 0x2f
        /*0056*/ 	.short	(.L_59 - .L_58)
	.align		4
.L_58:
        /*0058*/ 	.word	index@(_ZN3cub18CUB_300001_SM_10006detail11EmptyKernelIvEEvv)
        /*005c*/ 	.word	0x00000004


	//----- nvinfo : EIATTR_FRAME_SIZE
	.align		4
.L_59:
        /*0060*/ 	.byte	0x04, 0x11
        /*0062*/ 	.short	(.L_61 - .L_60)
	.align		4
.L_60:
        /*0064*/ 	.word	index@(_ZN3cub18CUB_300001_SM_10006detail11EmptyKernelIvEEvv)
        /*0068*/ 	.word	0x00000000


	//----- nvinfo : EIATTR_REGCOUNT
	.align		4
.L_61:
        /*006c*/ 	.byte	0x04, 0x2f
        /*006e*/ 	.short	(.L_63 - .L_62)
	.align		4
.L_62:
        /*0070*/ 	.word	index@(_ZN3cub18CUB_300001_SM_10006detail8for_each13static_kernelINS2_12policy_hub_t12policy_500_tEmN6thrust24THRUST_300001_SM_1000_NS8cuda_cub20__uninitialized_fill7functorINS7_10device_ptrI4int4EESC_EEEEvT0_T1_)
        /*0074*/ 	.word	0x0000000b


	//----- nvinfo : EIATTR_FRAME_SIZE
	.align		4
.L_63:
        /*0078*/ 	.byte	0x04, 0x11
        /*007a*/ 	.short	(.L_65 - .L_64)
	.align		4
.L_64:
        /*007c*/ 	.word	index@(_ZN3cub18CUB_300001_SM_10006detail8for_each13static_kernelINS2_12policy_hub_t12policy_500_tEmN6thrust24THRUST_300001_SM_1000_NS8cuda_cub20__uninitialized_fill7functorINS7_10device_ptrI4int4EESC_EEEEvT0_T1_)
        /*0080*/ 	.word	0x00000000


	//----- nvinfo : EIATTR_REGCOUNT
	.align		4
.L_65:
        /*0084*/ 	.byte	0x04, 0x2f
        /*0086*/ 	.short	(.L_67 - .L_66)
	.align		4
.L_66:
        /*0088*/ 	.word	index@(_ZN3cub18CUB_300001_SM_10006detail8for_each13static_kernelINS2_12policy_hub_t12policy_500_tEmN6thrust24THRUST_300001_SM_1000_NS8cuda_cub20__uninitialized_fill7functorINS7_10device_ptrI4int2EESC_EEEEvT0_T1_)
        /*008c*/ 	.word	0x00000009


	//----- nvinfo : EIATTR_FRAME_SIZE
	.align		4
.L_67:
        /*0090*/ 	.byte	0x04, 0x11
        /*0092*/ 	.short	(.L_69 - .L_68)
	.align		4
.L_68:
        /*0094*/ 	.word	index@(_ZN3cub18CUB_300001_SM_10006detail8for_each13static_kernelINS2_12policy_hub_t12policy_500_tEmN6thrust24THRUST_300001_SM_1000_NS8cuda_cub20__uninitialized_fill7functorINS7_10device_ptrI4int2EESC_EEEEvT0_T1_)
        /*0098*/ 	.word	0x00000000


	//----- nvinfo : EIATTR_REGCOUNT
	.align		4
.L_69:
        /*009c*/ 	.byte	0x04, 0x2f
        /*009e*/ 	.short	(.L_71 - .L_70)
	.align		4
.L_70:
        /*00a0*/ 	.word	index@(_ZN3cub18CUB_300001_SM_10006detail8for_each13static_kernelINS2_12policy_hub_t12policy_500_tEmN6thrust24THRUST_300001_SM_1000_NS8cuda_cub20__uninitialized_fill7functorINS7_10device_ptrI6float4EESC_EEEEvT0_T1_)
        /*00a4*/ 	.word	0x0000000b


	//----- nvinfo : EIATTR_FRAME_SIZE
	.align		4
.L_71:
        /*00a8*/ 	.byte	0x04, 0x11
        /*00aa*/ 	.short	(.L_73 - .L_72)
	.align		4
.L_72:
        /*00ac*/ 	.word	index@(_ZN3cub18CUB_300001_SM_10006detail8for_each13static_kernelINS2_12policy_hub_t12policy_500_tEmN6thrust24THRUST_300001_SM_1000_NS8cuda_cub20__uninitialized_fill7functorINS7_10device_ptrI6float4EESC_EEEEvT0_T1_)
        /*00b0*/ 	.word	0x00000000


	//----- nvinfo : EIATTR_REGCOUNT
	.align		4
.L_73:
        /*00b4*/ 	.byte	0x04, 0x2f
        /*00b6*/ 	.short	(.L_75 - .L_74)
	.align		4
.L_74:
        /*00b8*/ 	.word	index@(_ZN3cub18CUB_300001_SM_10006detail8for_each13static_kernelINS2_12policy_hub_t12policy_500_tEmN6thrust24THRUST_300001_SM_1000_NS8cuda_cub20__uninitialized_fill7functorINS7_10device_ptrI6float2EESC_EEEEvT0_T1_)
        /*00bc*/ 	.word	0x00000009


	//----- nvinfo : EIATTR_FRAME_SIZE
	.align		4
.L_75:
        /*00c0*/ 	.byte	0x04, 0x11
        /*00c2*/ 	.short	(.L_77 - .L_76)
	.align		4
.L_76:
        /*00c4*/ 	.word	index@(_ZN3cub18CUB_300001_SM_10006detail8for_each13static_kernelINS2_12policy_hub_t12policy_500_tEmN6thrust24THRUST_300001_SM_1000_NS8cuda_cub20__uninitialized_fill7functorINS7_10device_ptrI6float2EESC_EEEEvT0_T1_)
        /*00c8*/ 	.word	0x00000000


	//----- nvinfo : EIATTR_REGCOUNT
	.align		4
.L_77:
        /*00cc*/ 	.byte	0x04, 0x2f
        /*00ce*/ 	.short	(.L_79 - .L_78)
	.align		4
.L_78:
        /*00d0*/ 	.word	index@(_ZN3cub18CUB_300001_SM_10006detail8for_each13static_kernelINS2_12policy_hub_t12policy_500_tEmN6thrust24THRUST_300001_SM_1000_NS8cuda_cub20__uninitialized_fill7functorINS7_10device_ptrIbEEbEEEEvT0_T1_)
        /*00d4*/ 	.word	0x0000000a


	//----- nvinfo : EIATTR_FRAME_SIZE
	.align		4
.L_79:
        /*00d8*/ 	.byte	0x04, 0x11
        /*00da*/ 	.short	(.L_81 - .L_80)
	.align		4
.L_80:
        /*00dc*/ 	.word	index@(_ZN3cub18CUB_300001_SM_10006detail8for_each13static_kernelINS2_12policy_hub_t12policy_500_tEmN6thrust24THRUST_300001_SM_1000_NS8cuda_cub20__uninitialized_fill7functorINS7_10device_ptrIbEEbEEEEvT0_T1_)
        /*00e0*/ 	.word	0x00000000


	//----- nvinfo : EIATTR_REGCOUNT
	.align		4
.L_81:
        /*00e4*/ 	.byte	0x04, 0x2f
        /*00e6*/ 	.short	(.L_83 - .L_82)
	.align		4
.L_82:
        /*00e8*/ 	.word	index@(_ZN3cub18CUB_300001_SM_10006detail9transform16transform_kernelINS2_10policy_hubILb1EN4cuda3std3__45tupleIJN6thrust24THRUST_300001_SM_1000_NS17counting_iteratorIiNSA_11use_defaultESC_SC_EEEEEE10policy1000Ei7int4prgNSA_6detail15normal_iteratorINSA_10device_ptrI4int4EEEEJSD_EEEvT0_iT1_T2_DpNS2_10kernel_argIT3_EE)
        /*00ec*/ 	.word	0x0000001e


	//----- nvinfo : EIATTR_FRAME_SIZE
	.align		4
.L_83:
        /*00f0*/ 	.byte	0x04, 0x11
        /*00f2*/ 	.short	(.L_85 - .L_84)
	.align		4
.L_84:
        /*00f4*/ 	.word	index@($__internal_3_$__cuda_sm20_div_rn_f64_full)
        /*00f8*/ 	.word	0x00000000


	//----- nvinfo : EIATTR_FRAME_SIZE
	.align		4
.L_85:
        /*00fc*/ 	.byte	0x04, 0x11
        /*00fe*/ 	.short	(.L_87 - .L_86)
	.align		4
.L_86:
        /*0100*/ 	.word	index@(_ZN3cub18CUB_300001_SM_10006detail9transform16transform_kernelINS2_10policy_hubILb1EN4cuda3std3__45tupleIJN6thrust24THRUST_300001_SM_1000_NS17counting_iteratorIiNSA_11use_defaultESC_SC_EEEEEE10policy1000Ei7int4prgNSA_6detail15normal_iteratorINSA_10device_ptrI4int4EEEEJSD_EEEvT0_iT1_T2_DpNS2_10kernel_argIT3_EE)
        /*0104*/ 	.word	0x00000000


	//----- nvinfo : EIATTR_REGCOUNT
	.align		4
.L_87:
        /*0108*/ 	.byte	0x04, 0x2f
        /*010a*/ 	.short	(.L_89 - .L_88)
	.align		4
.L_88:
        /*010c*/ 	.word	index@(_ZN3cub18CUB_300001_SM_10006detail9transform16transform_kernelINS2_10policy_hubILb1EN4cuda3std3__45tupleIJN6thrust24THRUST_300001_SM_1000_NS17counting_iteratorIiNSA_11use_defaultESC_SC_EEEEEE10policy1000El7int4prgNSA_6detail15normal_iteratorINSA_10device_ptrI4int4EEEEJSD_EEEvT0_iT1_T2_DpNS2_10kernel_argIT3_EE)
        /*0110*/ 	.word	0x0000001d


	//----- nvinfo : EIATTR_FRAME_SIZE
	.align		4
.L_89:
        /*0114*/ 	.byte	0x04, 0x11
        /*0116*/ 	.short	(.L_91 - .L_90)
	.align		4
.L_90:
        /*0118*/ 	.word	index@($__internal_2_$__cuda_sm20_div_rn_f64_full)
        /*011c*/ 	.word	0x00000000


	//----- nvinfo : EIATTR_FRAME_SIZE
	.align		4
.L_91:
        /*0120*/ 	.byte	0x04, 0x11
        /*0122*/ 	.short	(.L_93 - .L_92)
	.align		4
.L_92:
        /*0124*/ 	.word	index@(_ZN3cub18CUB_300001_SM_10006detail9transform16transform_kernelINS2_10policy_hubILb1EN4cuda3std3__45tupleIJN6thrust24THRUST_300001_SM_1000_NS17counting_iteratorIiNSA_11use_defaultESC_SC_EEEEEE10policy1000El7int4prgNSA_6detail15normal_iteratorINSA_10device_ptrI4int4EEEEJSD_EEEvT0_iT1_T2_DpNS2_10kernel_argIT3_EE)
        /*0128*/ 	.word	0x00000000


	//----- nvinfo : EIATTR_REGCOUNT
	.align		4
.L_93:
        /*012c*/ 	.byte	0x04, 0x2f
        /*012e*/ 	.short	(.L_95 - .L_94)
	.align		4
.L_94:
        /*0130*/ 	.word	index@(_ZN3cub18CUB_300001_SM_10006detail9transform16transform_kernelINS2_10policy_hubILb1EN4cuda3std3__45tupleIJN6thrust24THRUST_300001_SM_1000_NS17counting_iteratorIiNSA_11use_defaultESC_SC_EEEEEE10policy1000Ei7int2prgNSA_6detail15normal_iteratorINSA_10device_ptrI4int2EEEEJSD_EEEvT0_iT1_T2_DpNS2_10kernel_argIT3_EE)
        /*0134*/ 	.word	0x0000001e


	//----- nvinfo : EIATTR_FRAME_SIZE
	.align		4
.L_95:
        /*0138*/ 	.byte	0x04, 0x11
        /*013a*/ 	.short	(.L_97 - .L_96)
	.align		4
.L_96:
        /*013c*/ 	.word	index@($__internal_1_$__cuda_sm20_div_rn_f64_full)
        /*0140*/ 	.word	0x00000000


	//----- nvinfo : EIATTR_FRAME_SIZE
	.align		4
.L_97:
        /*0144*/ 	.byte	0x04, 0x11
        /*0146*/ 	.short	(.L_99 - .L_98)
	.align		4
.L_98:
        /*0148*/ 	.word	index@(_ZN3cub18CUB_300001_SM_10006detail9transform16transform_kernelINS2_10policy_hubILb1EN4cuda3std3__45tupleIJN6thrust24THRUST_300001_SM_1000_NS17counting_iteratorIiNSA_11use_defaultESC_SC_EEEEEE10policy1000Ei7int2prgNSA_6detail15normal_iteratorINSA_10device_ptrI4int2EEEEJSD_EEEvT0_iT1_T2_DpNS2_10kernel_argIT3_EE)
        /*014c*/ 	.word	0x00000000


	//----- nvinfo : EIATTR_REGCOUNT
	.align		4
.L_99:
        /*0150*/ 	.byte	0x04, 0x2f
        /*0152*/ 	.short	(.L_101 - .L_100)
	.align		4
.L_100:
        /*0154*/ 	.word	index@(_ZN3cub18CUB_300001_SM_10006detail9transform16transform_kernelINS2_10policy_hubILb1EN4cuda3std3__45tupleIJN6thrust24THRUST_300001_SM_1000_NS17counting_iteratorIiNSA_11use_defaultESC_SC_EEEEEE10policy1000El7int2prgNSA_6detail15normal_iteratorINSA_10device_ptrI4int2EEEEJSD_EEEvT0_iT1_T2_DpNS2_10kernel_argIT3_EE)
        /*0158*/ 	.word	0x0000001e


	//----- nvinfo : EIATTR_FRAME_SIZE
	.align		4
.L_101:
        /*015c*/ 	.byte	0x04, 0x11
        /*015e*/ 	.short	(.L_103 - .L_102)
	.align		4
.L_102:
        /*0160*/ 	.word	index@($__internal_0_$__cuda_sm20_div_rn_f64_full)
        /*0164*/ 	.word	0x00000000


	//----- nvinfo : EIATTR_FRAME_SIZE
	.align		4
.L_103:
        /*0168*/ 	.byte	0x04, 0x11
        /*016a*/ 	.short	(.L_105 - .L_104)
	.align		4
.L_104:
        /*016c*/ 	.word	index@(_ZN3cub18CUB_300001_SM_10006detail9transform16transform_kernelINS2_10policy_hubILb1EN4cuda3std3__45tupleIJN6thrust24THRUST_300001_SM_1000_NS17counting_iteratorIiNSA_11use_defaultESC_SC_EEEEEE10policy1000El7int2prgNSA_6detail15normal_iteratorINSA_10device_ptrI4int2EEEEJSD_EEEvT0_iT1_T2_DpNS2_10kernel_argIT3_EE)
        /*0170*/ 	.word	0x00000000


	//----- nvinfo : EIATTR_REGCOUNT
	.align		4
.L_105:
        /*0174*/ 	.byte	0x04, 0x2f
        /*0176*/ 	.short	(.L_107 - .L_106)
	.align		4
.L_106:
        /*0178*/ 	.word	index@(_ZN3cub18CUB_300001_SM_10006detail4scan23DeviceCompactInitKernelINS0_13ScanTileStateIiLb1EEEPlEEvT_iT0_)
        /*017c*/ 	.word	0x0000000a


	//----- nvinfo : EIATTR_FRAME_SIZE
	.align		4
.L_107:
        /*0180*/ 	.byte	0x04, 0x11
        /*0182*/ 	.short	(.L_109 - .L_108)
	.align		4
.L_108:
        /*0184*/ 	.word	index@(_ZN3cub18CUB_300001_SM_10006detail4scan23DeviceCompactInitKernelINS0_13ScanTileStateIiLb1EEEPlEEvT_iT0_)
        /*0188*/ 	.word	0x00000000


	//----- nvinfo : EIATTR_REGCOUNT
	.align		4
.L_109:
        /*018c*/ 	.byte	0x04, 0x2f
        /*018e*/ 	.short	(.L_111 - .L_110)
	.align		4
.L_110:
        /*0190*/ 	.word	index@(_ZN3cub18CUB_300001_SM_10006detail6select23DeviceSelectSweepKernelINS2_10policy_hubIN4cuda3std3__45tupleIJ6float46float2bEEENS0_8NullTypeEiLb0ELNS0_10SelectImplE1EE10Policy1000EN6thrust24THRUST_300001_SM_1000_NS12zip_iteratorINS8_IJNSH_6detail15normal_iteratorINSH_10device_ptrIS9_EEEENSK_INSL_ISA_EEEENSK_INSL_IbEEEEEEEEEPSC_ST_PlNS0_13ScanTileStateIiLb1EEENS7_10__not_fn_tI11isValidTestEESC_iNS2_19streaming_context_tIlLb1EEELSD_1EEEvT0_T1_T2_T3_T4_T5_T6_T7_iT8_NS1_7vsmem_tE)
        /*0194*/ 	.word	0x00000020


	//----- nvinfo : EIATTR_FRAME_SIZE
	.align		4
.L_111:
        /*0198*/ 	.byte	0x04, 0x11
        /*019a*/ 	.short	(.L_113 - .L_112)
	.align		4
.L_112:
        /*019c*/ 	.word	index@(_ZN3cub18CUB_300001_SM_10006detail6select23DeviceSelectSweepKernelINS2_10policy_hubIN4cuda3std3__45tupleIJ6float46float2bEEENS0_8NullTypeEiLb0ELNS0_10SelectImplE1EE10Policy1000EN6thrust24THRUST_300001_SM_1000_NS12zip_iteratorINS8_IJNSH_6detail15normal_iteratorINSH_10device_ptrIS9_EEEENSK_INSL_ISA_EEEENSK_INSL_IbEEEEEEEEEPSC_ST_PlNS0_13ScanTileStateIiLb1EEENS7_10__not_fn_tI11isValidTestEESC_iNS2_19streaming_context_tIlLb1EEELSD_1EEEvT0_T1_T2_T3_T4_T5_T6_T7_iT8_NS1_7vsmem_tE)
        /*01a0*/ 	.word	0x00000000


	//----- nvinfo : EIATTR_MIN_STACK_SIZE
	.align		4
.L_113:
        /*01a4*/ 	.byte	0x04, 0x12
        /*01a6*/ 	.short	(.L_115 - .L_114)
	.align		4
.L_114:
        /*01a8*/ 	.word	index@(_ZN3cub18CUB_300001_SM_10006detail6select23DeviceSelectSweepKernelINS2_10policy_hubIN4cuda3std3__45tupleIJ6float46float2bEEENS0_8NullTypeEiLb0ELNS0_10SelectImplE1EE10Policy1000EN6thrust24THRUST_300001_SM_1000_NS12zip_iteratorINS8_IJNSH_6detail15normal_iteratorINSH_10device_ptrIS9_EEEENSK_INSL_ISA_EEEENSK_INSL_IbEEEEEEEEEPSC_ST_PlNS0_13ScanTileStateIiLb1EEENS7_10__not_fn_tI11isValidTestEESC_iNS2_19streaming_context_tIlLb1EEELSD_1EEEvT0_T1_T2_T3_T4_T5_T6_T7_iT8_NS1_7vsmem_tE)
        /*01ac*/ 	.word	0x00000000


	//----- nvinfo : EIATTR_MIN_STACK_SIZE
	.align		4
.L_115:
        /*01b0*/ 	.byte	0x04, 0x12
        /*01b2*/ 	.short	(.L_117 - .L_116)
	.align		4
.L_116:
        /*01b4*/ 	.word	index@(_ZN3cub18CUB_300001_SM_10006detail4scan23DeviceCompactInitKernelINS0_13ScanTileStateIiLb1EEEPlEEvT_iT0_)
        /*01b8*/ 	.word	0x00000000


	//----- nvinfo : EIATTR_MIN_STACK_SIZE
	.align		4
.L_117:
        /*01bc*/ 	.byte	0x04, 0x12
        /*01be*/ 	.short	(.L_119 - .L_118)
	.align		4
.L_118:
        /*01c0*/ 	.word	index@(_ZN3cub18CUB_300001_SM_10006detail9transform16transform_kernelINS2_10policy_hubILb1EN4cuda3std3__45tupleIJN6thrust24THRUST_300001_SM_1000_NS17counting_iteratorIiNSA_11use_defaultESC_SC_EEEEEE10policy1000El7int2prgNSA_6detail15normal_iteratorINSA_10device_ptrI4int2EEEEJSD_EEEvT0_iT1_T2_DpNS2_10kernel_argIT3_EE)
        /*01c4*/ 	.word	0x00000000


	//----- nvinfo : EIATTR_MIN_STACK_SIZE
	.align		4
.L_119:
        /*01c8*/ 	.byte	0x04, 0x12
        /*01ca*/ 	.short	(.L_121 - .L_120)
	.align		4
.L_120:
        /*01cc*/ 	.word	index@(_ZN3cub18CUB_300001_SM_10006detail9transform16transform_kernelINS2_10policy_hubILb1EN4cuda3std3__45tupleIJN6thrust24THRUST_300001_SM_1000_NS17counting_iteratorIiNSA_11use_defaultESC_SC_EEEEEE10policy1000Ei7int2prgNSA_6detail15normal_iteratorINSA_10device_ptrI4int2EEEEJSD_EEEvT0_iT1_T2_DpNS2_10kernel_argIT3_EE)
        /*01d0*/ 	.word	0x00000000


	//----- nvinfo : EIATTR_MIN_STACK_SIZE
	.align		4
.L_121:
        /*01d4*/ 	.byte	0x04, 0x12
        /*01d6*/ 	.short	(.L_123 - .L_122)
	.align		4
.L_122:
        /*01d8*/ 	.word	index@(_ZN3cub18CUB_300001_SM_10006detail9transform16transform_kernelINS2_10policy_hubILb1EN4cuda3std3__45tupleIJN6thrust24THRUST_300001_SM_1000_NS17counting_iteratorIiNSA_11use_defaultESC_SC_EEEEEE10policy1000El7int4prgNSA_6detail15normal_iteratorINSA_10device_ptrI4int4EEEEJSD_EEEvT0_iT1_T2_DpNS2_10kernel_argIT3_EE)
        /*01dc*/ 	.word	0x00000000


	//----- nvinfo : EIATTR_MIN_STACK_SIZE
	.align		4
.L_123:
        /*01e0*/ 	.byte	0x04, 0x12
        /*01e2*/ 	.short	(.L_125 - .L_124)
	.align		4
.L_124:
        /*01e4*/ 	.word	index@(_ZN3cub18CUB_300001_SM_10006detail9transform16transform_kernelINS2_10policy_hubILb1EN4cuda3std3__45tupleIJN6thrust24THRUST_300001_SM_1000_NS17counting_iteratorIiNSA_11use_defaultESC_SC_EEEEEE10policy1000Ei7int4prgNSA_6detail15normal_iteratorINSA_10device_ptrI4int4EEEEJSD_EEEvT0_iT1_T2_DpNS2_10kernel_argIT3_EE)
        /*01e8*/ 	.word	0x00000000


	//----- nvinfo : EIATTR_MIN_STACK_SIZE
	.align		4
.L_125:
        /*01ec*/ 	.byte	0x04, 0x12
        /*01ee*/ 	.short	(.L_127 - .L_126)
	.align		4
.L_126:
        /*01f0*/ 	.word	index@(_ZN3cub18CUB_300001_SM_10006detail8for_each13static_kernelINS2_12policy_hub_t12policy_500_tEmN6thrust24THRUST_300001_SM_1000_NS8cuda_cub20__uninitialized_fill7functorINS7_10device_ptrIbEEbEEEEvT0_T1_)
        /*01f4*/ 	.word	0x00000000


	//----- nvinfo : EIATTR_MIN_STACK_SIZE
	.align		4
.L_127:
        /*01f8*/ 	.byte	0x04, 0x12
        /*01fa*/ 	.short	(.L_129 - .L_128)
	.align		4
.L_128:
        /*01fc*/ 	.word	index@(_ZN3cub18CUB_300001_SM_10006detail8for_each13static_kernelINS2_12policy_hub_t12policy_500_tEmN6thrust24THRUST_300001_SM_1000_NS8cuda_cub20__uninitialized_fill7functorINS7_10device_ptrI6float2EESC_EEEEvT0_T1_)
        /*0200*/ 	.word	0x00000000


	//----- nvinfo : EIATTR_MIN_STACK_SIZE
	.align		4
.L_129:
        /*0204*/ 	.byte	0x04, 0x12
        /*0206*/ 	.short	(.L_131 - .L_130)
	.align		4
.L_130:
        /*0208*/ 	.word	index@(_ZN3cub18CUB_300001_SM_10006detail8for_each13static_kernelINS2_12policy_hub_t12policy_500_tEmN6thrust24THRUST_300001_SM_1000_NS8cuda_cub20__uninitialized_fill7functorINS7_10device_ptrI6float4EESC_EEEEvT0_T1_)
        /*020c*/ 	.word	0x00000000


	//----- nvinfo : EIATTR_MIN_STACK_SIZE
	.align		4
.L_131:
        /*0210*/ 	.byte	0x04, 0x12
        /*0212*/ 	.short	(.L_133 - .L_132)
	.align		4
.L_132:
        /*0214*/ 	.word	index@(_ZN3cub18CUB_300001_SM_10006detail8for_each13static_kernelINS2_12policy_hub_t12policy_500_tEmN6thrust24THRUST_300001_SM_1000_NS8cuda_cub20__uninitialized_fill7functorINS7_10device_ptrI4int2EESC_EEEEvT0_T1_)
        /*0218*/ 	.word	0x00000000


	//----- nvinfo : EIATTR_MIN_STACK_SIZE
	.align		4
.L_133:
        /*021c*/ 	.byte	0x04, 0x12
        /*021e*/ 	.short	(.L_135 - .L_134)
	.align		4
.L_134:
        /*0220*/ 	.word	index@(_ZN3cub18CUB_300001_SM_10006detail8for_each13static_kernelINS2_12policy_hub_t12policy_500_tEmN6thrust24THRUST_300001_SM_1000_NS8cuda_cub20__uninitialized_fill7functorINS7_10device_ptrI4int4EESC_EEEEvT0_T1_)
        /*0224*/ 	.word	0x00000000


	//----- nvinfo : EIATTR_MIN_STACK_SIZE
	.align		4
.L_135:
        /*0228*/ 	.byte	0x04, 0x12
        /*022a*/ 	.short	(.L_137 - .L_136)
	.align		4
.L_136:
        /*022c*/ 	.word	index@(_ZN3cub18CUB_300001_SM_10006detail11EmptyKernelIvEEvv)
        /*0230*/ 	.word	0x00000000


	//----- nvinfo : EIATTR_MIN_STACK_SIZE
	.align		4
.L_137:
        /*0234*/ 	.byte	0x04, 0x12
        /*0236*/ 	.short	(.L_139 - .L_138)
	.align		4
.L_138:
        /*0238*/ 	.word	index@(_Z10add_kernelP6float4P6float2P4int4P4int2PbS_S1_S1_S1_S1_S1_S1_S1_S1_ii)
        /*023c*/ 	.word	0x00000000


	//----- nvinfo : EIATTR_MIN_STACK_SIZE
	.align		4
.L_139:
        /*0240*/ 	.byte	0x04, 0x12
        /*0242*/ 	.short	(.L_141 - .L_140)
	.align		4
.L_140:
        /*0244*/ 	.word	index@(_Z13expand_kernelP6float4P6float2ii)
        /*0248*/ 	.word	0x00000000
.L_141:


//--------------------- .nv.compat                --------------------------
	.section	.nv.compat,"",@"SHT_CUDA_COMPAT_INFO"
	.align	4
        /*0000*/ 	.byte	0x02, 0x09, 0x00, 0x00, 0x02, 0x02, 0x01, 0x00, 0x02, 0x05, 0x05, 0x00, 0x03, 0x07, 0x01, 0x01
        /*0010*/ 	.byte	0x02, 0x03, 0x00, 0x00, 0x02, 0x06, 0x01, 0x00, 0x04, 0x0b, 0x08, 0x00, 0x01, 0x00, 0x00, 0x00
        /*0020*/ 	.byte	0x00, 0x00, 0x00, 0x00


//--------------------- .nv.info._ZN3cub18CUB_300001_SM_10006detail6select23DeviceSelectSweepKernelINS2_10policy_hubIN4cuda3std3__45tupleIJ6float46float2bEEENS0_8NullTypeEiLb0ELNS0_10SelectImplE1EE10Policy1000EN6thrust24THRUST_300001_SM_1000_NS12zip_iteratorINS8_IJNSH_6detail15normal_iteratorINSH_10device_ptrIS9_EEEENSK_INSL_ISA_EEEENSK_INSL_IbEEEEEEEEEPSC_ST_PlNS0_13ScanTileStateIiLb1EEENS7_10__not_fn_tI11isValidTestEESC_iNS2_19streaming_context_tIlLb1EEELSD_1EEEvT0_T1_T2_T3_T4_T5_T6_T7_iT8_NS1_7vsmem_tE --------------------------
	.section	.nv.info._ZN3cub18CUB_300001_SM_10006detail6select23DeviceSelectSweepKernelINS2_10policy_hubIN4cuda3std3__45tupleIJ6float46float2bEEENS0_8NullTypeEiLb0ELNS0_10SelectImplE1EE10Policy1000EN6thrust24THRUST_300001_SM_1000_NS12zip_iteratorINS8_IJNSH_6detail15normal_iteratorINSH_10device_ptrIS9_EEEENSK_INSL_ISA_EEEENSK_INSL_IbEEEEEEEEEPSC_ST_PlNS0_13ScanTileStateIiLb1EEENS7_10__not_fn_tI11isValidTestEESC_iNS2_19streaming_context_tIlLb1EEELSD_1EEEvT0_T1_T2_T3_T4_T5_T6_T7_iT8_NS1_7vsmem_tE,"",@"SHT_CUDA_INFO"
	.sectionflags	@""
	.align	4


	//----- nvinfo : EIATTR_CUDA_API_VERSION
	.align		4
        /*0000*/ 	.byte	0x04, 0x37
        /*0002*/ 	.short	(.L_143 - .L_142)
.L_142:
        /*0004*/ 	.word	0x00000082


	//----- nvinfo : EIATTR_KPARAM_INFO
	.align		4
.L_143:
        /*0008*/ 	.byte	0x04, 0x17
        /*000a*/ 	.short	(.L_145 - .L_144)
.L_144:
        /*000c*/ 	.word	0x00000000
        /*0010*/ 	.short	0x000a
        /*0012*/ 	.short	0x0080
        /*0014*/ 	.byte	0x00, 0xf0, 0x21, 0x00


	//----- nvinfo : EIATTR_KPARAM_INFO
	.align		4
.L_145:
        /*0018*/ 	.byte	0x04, 0x17
        /*001a*/ 	.short	(.L_147 - .L_146)
.L_146:
        /*001c*/ 	.word	0x00000000
        /*0020*/ 	.short	0x0009
        /*0022*/ 	.short	0x0058
        /*0024*/ 	.byte	0x00, 0xf0, 0xa1, 0x00


	//----- nvinfo : EIATTR_KPARAM_INFO
	.align		4
.L_147:
        /*0028*/ 	.byte	0x04, 0x17
        /*002a*/ 	.short	(.L_149 - .L_148)
.L_148:
        /*002c*/ 	.word	0x00000000
        /*0030*/ 	.short	0x0008
        /*0032*/ 	.short	0x0050
        /*0034*/ 	.byte	0x00, 0xf0, 0x11, 0x00


	//----- nvinfo : EIATTR_KPARAM_INFO
	.align		4
.L_149:
        /*0038*/ 	.byte	0x04, 0x17
        /*003a*/ 	.short	(.L_151 - .L_150)
.L_150:
        /*003c*/ 	.word	0x00000000
        /*0040*/ 	.short	0x0007
        /*0042*/ 	.short	0x004c
        /*0044*/ 	.byte	0x00, 0xf0, 0x11, 0x00


	//----- nvinfo : EIATTR_KPARAM_INFO
	.align		4
.L_151:
        /*0048*/ 	.byte	0x04, 0x17
        /*004a*/ 	.short	(.L_153 - .L_152)
.L_152:
        /*004c*/ 	.word	0x00000000
        /*0050*/ 	.short	0x0006
        /*0052*/ 	.short	0x0049
        /*0054*/ 	.byte	0x00, 0xf0, 0x05, 0x00


	//----- nvinfo : EIATTR_KPARAM_INFO
	.align		4
.L_153:
        /*0058*/ 	.byte	0x04, 0x17
        /*005a*/ 	.short	(.L_155 - .L_154)
.L_154:
        /*005c*/ 	.word	0x00000000
        /*0060*/ 	.short	0x0005
        /*0062*/ 	.short	0x0048
        /*0064*/ 	.byte	0x00, 0xf0, 0x05, 0x00


	//----- nvinfo : EIATTR_KPARAM_INFO
	.align		4
.L_155:
        /*0068*/ 	.byte	0x04, 0x17
        /*006a*/ 	.short	(.L_157 - .L_156)
.L_156:
        /*006c*/ 	.word	0x00000000
        /*0070*/ 	.short	0x0004
        /*0072*/ 	.short	0x0040
        /*0074*/ 	.byte	0x00, 0xf0, 0x21, 0x00


	//----- nvinfo : EIATTR_KPARAM_INFO
	.align		4
.L_157:
        /*0078*/ 	.byte	0x04, 0x17
        /*007a*/ 	.short	(.L_159 - .L_158)
.L_158:
        /*007c*/ 	.word	0x00000000
        /*0080*/ 	.short	0x0003
        /*0082*/ 	.short	0x0038
        /*0084*/ 	.byte	0x00, 0xf5, 0x21, 0x00


	//----- nvinfo : EIATTR_KPARAM_INFO
	.align		4
.L_159:
        /*0088*/ 	.byte	0x04, 0x17
        /*008a*/ 	.short	(.L_161 - .L_160)
.L_160:
        /*008c*/ 	.word	0x00000000
        /*0090*/ 	.short	0x0002
        /*0092*/ 	.short	0x0020
        /*0094*/ 	.byte	0x00, 0xf0, 0x61, 0x00


	//----- nvinfo : EIATTR_KPARAM_INFO
	.align		4
.L_161:
        /*0098*/ 	.byte	0x04, 0x17
        /*009a*/ 	.short	(.L_163 - .L_162)
.L_162:
        /*009c*/ 	.word	0x00000000
        /*00a0*/ 	.short	0x0001
        /*00a2*/ 	.short	0x0018
        /*00a4*/ 	.byte	0x00, 0xf5, 0x21, 0x00


	//----- nvinfo : EIATTR_KPARAM_INFO
	.align		4
.L_163:
        /*00a8*/ 	.byte	0x04, 0x17
        /*00aa*/ 	.short	(.L_165 - .L_164)
.L_164:
        /*00ac*/ 	.word	0x00000000
        /*00b0*/ 	.short	0x0000
        /*00b2*/ 	.short	0x0000
        /*00b4*/ 	.byte	0x00, 0xf0, 0x61, 0x00


	//----- nvinfo : EIATTR_SPARSE_MMA_MASK
	.align		4
.L_165:
        /*00b8*/ 	.byte	0x03, 0x50
        /*00ba*/ 	.short	0x0000


	//----- nvinfo : EIATTR_MAXREG_COUNT
	.align		4
        /*00bc*/ 	.byte	0x03, 0x1b
        /*00be*/ 	.short	0x00ff


	//----- nvinfo : EIATTR_NUM_BARRIERS
	.align		4
        /*00c0*/ 	.byte	0x02, 0x4c
        /*00c2*/ 	.byte	0x01
	.zero		1


	//----- nvinfo : EIATTR_MERCURY_ISA_VERSION
	.align		4
        /*00c4*/ 	.byte	0x03, 0x5f
        /*00c6*/ 	.short	0x0101


	//----- nvinfo : EIATTR_COOP_GROUP_MASK_REGIDS
	.align		4
        /*00c8*/ 	.byte	0x04, 0x29
        /*00ca*/ 	.short	(.L_167 - .L_166)


	//   ....[0]....
.L_166:
        /*00cc*/ 	.word	0xffffffff


	//   ....[1]....
        /*00d0*/ 	.word	0xffffffff


	//   ....[2]....
        /*00d4*/ 	.word	0xffffffff


	//   ....[3]....
        /*00d8*/ 	.word	0xffffffff


	//   ....[4]....
        /*00dc*/ 	.word	0xffffffff


	//   ....[5]....
        /*00e0*/ 	.word	0xffffffff


	//   ....[6]....
        /*00e4*/ 	.word	0xffffffff


	//   ....[7]....
        /*00e8*/ 	.word	0xffffffff


	//   ....[8]....
        /*00ec*/ 	.word	0xffffffff


	//   ....[9]....
        /*00f0*/ 	.word	0xffffffff


	//   ....[10]....
        /*00f4*/ 	.word	0xffffffff


	//   ....[11]....
        /*00f8*/ 	.word	0xffffffff


	//   ....[12]....
        /*00fc*/ 	.word	0xffffffff


	//   ....[13]....
        /*0100*/ 	.word	0xffffffff


	//   ....[14]....
        /*0104*/ 	.word	0xffffffff


	//   ....[15]....
        /*0108*/ 	.word	0xffffffff


	//   ....[16]....
        /*010c*/ 	.word	0xffffffff


	//   ....[17]....
        /*0110*/ 	.word	0xffffffff


	//   ....[18]....
        /*0114*/ 	.word	0xffffffff


	//   ....[19]....
        /*0118*/ 	.word	0xffffffff


	//   ....[20]....
        /*011c*/ 	.word	0xffffffff


	//   ....[21]....
        /*0120*/ 	.word	0xffffffff


	//   ....[22]....
        /*0124*/ 	.word	0xffffffff


	//   ....[23]....
        /*0128*/ 	.word	0xffffffff


	//   ....[24]....
        /*012c*/ 	.word	0xffffffff


	//   ....[25]....
        /*0130*/ 	.word	0xffffffff


	//   ....[26]....
        /*0134*/ 	.word	0xffffffff


	//   ....[27]....
        /*0138*/ 	.word	0xffffffff


	//   ....[28]....
        /*013c*/ 	.word	0xffffffff


	//   ....[29]....
        /*0140*/ 	.word	0xffffffff


	//   ....[30]....
        /*0144*/ 	.word	0xffffffff


	//   ....[31]....
        /*0148*/ 	.word	0xffffffff


	//   ....[32]....
        /*014c*/ 	.word	0xffffffff


	//   ....[33]....
        /*0150*/ 	.word	0xffffffff


	//   ....[34]....
        /*0154*/ 	.word	0xffffffff


	//   ....[35]....
        /*0158*/ 	.word	0xffffffff


	//   ....[36]....
        /*015c*/ 	.word	0xffffffff


	//   ....[37]....
        /*0160*/ 	.word	0xffffffff


	//   ....[38]....
        /*0164*/ 	.word	0xffffffff


	//   ....[39]....
        /*0168*/ 	.word	0xffffffff


	//   ....[40]....
        /*016c*/ 	.word	0xffffffff


	//   ....[41]....
        /*0170*/ 	.word	0xffffffff


	//   ....[42]....
        /*0174*/ 	.word	0xffffffff


	//   ....[43]....
        /*0178*/ 	.word	0xffffffff


	//   ....[44]....
        /*017c*/ 	.word	0xffffffff


	//   ....[45]....
        /*0180*/ 	.word	0xffffffff


	//   ....[46]....
        /*0184*/ 	.word	0xffffffff


	//   ....[47]....
        /*0188*/ 	.word	0xffffffff


	//   ....[48]....
        /*018c*/ 	.word	0xffffffff


	//   ....[49]....
        /*0190*/ 	.word	0xffffffff


	//   ....[50]....
        /*0194*/ 	.word	0xffffffff


	//   ....[51]....
        /*0198*/ 	.word	0xffffffff


	//   ....[52]....
        /*019c*/ 	.word	0xffffffff


	//   ....[53]....
        /*01a0*/ 	.word	0xffffffff


	//   ....[54]....
        /*01a4*/ 	.word	0xffffffff


	//   ....[55]....
        /*01a8*/ 	.word	0xffffffff


	//   ....[56]....
        /*01ac*/ 	.word	0x05000016


	//   ....[57]....
        /*01b0*/ 	.word	0x05000016


	//   ....[58]....
        /*01b4*/ 	.word	0x05000016


	//   ....[59]....
        /*01b8*/ 	.word	0x05000016


	//   ....[60]....
        /*01bc*/ 	.word	0x05000016


	//   ....[61]....
        /*01c0*/ 	.word	0x05000016


	//   ....[62]....
        /*01c4*/ 	.word	0x05000016


	//   ....[63]....
        /*01c8*/ 	.word	0x05000016


	//   ....[64]....
        /*01cc*/ 	.word	0x05000016


	//   ....[65]....
        /*01d0*/ 	.word	0x05000016


	//   ....[66]....
        /*01d4*/ 	.word	0x05000016


	//   ....[67]....
        /*01d8*/ 	.word	0x05000016


	//   ....[68]....
        /*01dc*/ 	.word	0x05000016


	//   ....[69]....
        /*01e0*/ 	.word	0x05000016


	//   ....[70]....
        /*01e4*/ 	.word	0x05000016


	//   ....[71]....
        /*01e8*/ 	.word	0x05000016


	//   ....[72]....
        /*01ec*/ 	.word	0x05000016


	//   ....[73]....
        /*01f0*/ 	.word	0x05000016


	//   ....[74]....
        /*01f4*/ 	.word	0x05000016


	//   ....[75]....
        /*01f8*/ 	.word	0x05000016


	//   ....[76]....
        /*01fc*/ 	.word	0x05000016


	//   ....[77]....
        /*0200*/ 	.word	0x05000016


	//   ....[78]....
        /*0204*/ 	.word	0x05000016


	//   ....[79]....
        /*0208*/ 	.word	0x05000016


	//   ....[80]....
        /*020c*/ 	.word	0x05000016


	//   ....[81]....
        /*0210*/ 	.word	0x05000016


	//   ....[82]....
        /*0214*/ 	.word	0x05000016


	//   ....[83]....
        /*0218*/ 	.word	0x05000016


	//   ....[84]....
        /*021c*/ 	.word	0x05000016


	//   ....[85]....
        /*0220*/ 	.word	0x05000016


	//   ....[86]....
        /*0224*/ 	.word	0x05000016


	//   ....[87]....
        /*0228*/ 	.word	0x05000016


	//   ....[88]....
        /*022c*/ 	.word	0x05000016


	//   ....[89]....
        /*0230*/ 	.word	0x05000016


	//   ....[90]....
        /*0234*/ 	.word	0x05000016


	//   ....[91]....
        /*0238*/ 	.word	0x05000016


	//----- nvinfo : EIATTR_COOP_GROUP_INSTR_OFFSETS
	.align		4
.L_167:
        /*023c*/ 	.byte	0x04, 0x28
        /*023e*/ 	.short	(.L_169 - .L_168)


	//   ....[0]....
.L_168:
        /*0240*/ 	.word	0x000002e0


	//   ....[1]....
        /*0244*/ 	.word	0x00000300


	//   ....[2]....
        /*0248*/ 	.word	0x00000320


	//   ....[3]....
        /*024c*/ 	.word	0x00000340


	//   ....[4]....
        /*0250*/ 	.word	0x00000360


	//   ....[5]....
        /*0254*/ 	.word	0x000007e0


	//   ....[6]....
        /*0258*/ 	.word	0x00000800


	//   ....[7]....
        /*025c*/ 	.word	0x00000820


	//   ....[8]....
        /*0260*/ 	.word	0x00000840


	//   ....[9]....
        /*0264*/ 	.word	0x00000860


	//   ....[10]....
        /*0268*/ 	.word	0x00000b30


	//   ....[11]....
        /*026c*/ 	.word	0x00000c00


	//   ....[12]....
        /*0270*/ 	.word	0x00000c60


	//   ....[13]....
        /*0274*/ 	.word	0x00000cf0


	//   ....[14]....
        /*0278*/ 	.word	0x00000d50


	//   ....[15]....
        /*027c*/ 	.word	0x00000da0


	//   ....[16]....
        /*0280*/ 	.word	0x00000df0


	//   ....[17]....
        /*0284*/ 	.word	0x00000e40


	//   ....[18]....
        /*0288*/ 	.word	0x00000e50


	//   ....[19]....
        /*028c*/ 	.word	0x00000f20


	//   ....[20]....
        /*0290*/ 	.word	0x00001000


	//   ....[21]....
        /*0294*/ 	.word	0x00001050


	//   ....[22]....
        /*0298*/ 	.word	0x000010b0


	//   ....[23]....
        /*029c*/ 	.word	0x00001110


	//   ....[24]....
        /*02a0*/ 	.word	0x00001150


	//   ....[25]....
        /*02a4*/ 	.word	0x00001190


	//   ....[26]....
        /*02a8*/ 	.word	0x000011d0


	//   ....[27]....
        /*02ac*/ 	.word	0x000011e0


	//   ....[28]....
        /*02b0*/ 	.word	0x000017e0


	//   ....[29]....
        /*02b4*/ 	.word	0x00001820


	//   ....[30]....
        /*02b8*/ 	.word	0x00001870


	//   ....[31]....
        /*02bc*/ 	.word	0x00001890


	//   ....[32]....
        /*02c0*/ 	.word	0x000018b0


	//   ....[33]....
        /*02c4*/ 	.word	0x00001d70


	//   ....[34]....
        /*02c8*/ 	.word	0x00001db0


	//   ....[35]....
        /*02cc*/ 	.word	0x00001e00


	//   ....[36]....
        /*02d0*/ 	.word	0x00001e20


	//   ....[37]....
        /*02d4*/ 	.word	0x00001e40


	//   ....[38]....
        /*02d8*/ 	.word	0x000020f0


	//   ....[39]....
        /*02dc*/ 	.word	0x000021c0


	//   ....[40]....
        /*02e0*/ 	.word	0x00002220


	//   ....[41]....
        /*02e4*/ 	.word	0x000022b0


	//   ....[42]....
        /*02e8*/ 	.word	0x00002300


	//   ....[43]....
        /*02ec*/ 	.word	0x00002360


	//   ....[44]....
        /*02f0*/ 	.word	0x000023b0


	//   ....[45]....
        /*02f4*/ 	.word	0x00002400


	//   ....[46]....
        /*02f8*/ 	.word	0x00002410


	//   ....[47]....
        /*02fc*/ 	.word	0x000024e0


	//   ....[48]....
        /*0300*/ 	.word	0x000025b0


	//   ....[49]....
        /*0304*/ 	.word	0x00002600


	//   ....[50]....
        /*0308*/ 	.word	0x00002660


	//   ....[51]....
        /*030c*/ 	.word	0x000026c0


	//   ....[52]....
        /*0310*/ 	.word	0x00002700


	//   ....[53]....
        /*0314*/ 	.word	0x00002740


	//   ....[54]....
        /*0318*/ 	.word	0x00002780


	//   ....[55]....
        /*031c*/ 	.word	0x00002790


	//   ....[56]....
        /*0320*/ 	.word	0x00002d40


	//   ....[57]....
        /*0324*/ 	.word	0x00002dc0


	//   ....[58]....
        /*0328*/ 	.word	0x00002e50


	//   ....[59]....
        /*032c*/ 	.word	0x00002f40


	//   ....[60]....
        /*0330*/ 	.word	0x00002fd0


	//   ....[61]....
        /*0334*/ 	.word	0x00003060


	//   ....[62]....
        /*0338*/ 	.word	0x000030f0


	//   ....[63]....
        /*033c*/ 	.word	0x00003170


	//   ....[64]....
        /*0340*/ 	.word	0x000031a0


	//   ....[65]....
        /*0344*/ 	.word	0x00003250


	//   ....[66]....
        /*0348*/ 	.word	0x000032d0


	//   ....[67]....
        /*034c*/ 	.word	0x00003350


	//   ....[68]....
        /*0350*/ 	.word	0x00003410


	//   ....[69]....
        /*0354*/ 	.word	0x000034a0


	//   ....[70]....
        /*0358*/ 	.word	0x00003520


	//   ....[71]....
        /*035c*/ 	.word	0x000035a0


	//   ....[72]....
        /*0360*/ 	.word	0x00003620


	//   ....[73]....
        /*0364*/ 	.word	0x00003680


	//   ....[74]....
        /*0368*/ 	.word	0x000036f0


	//   ....[75]....
        /*036c*/ 	.word	0x00003770


	//   ....[76]....
        /*0370*/ 	.word	0x00003800


	//   ....[77]....
        /*0374*/ 	.word	0x000038e0


	//   ....[78]....
        /*0378*/ 	.word	0x00003960


	//   ....[79]....
        /*037c*/ 	.word	0x000039e0


	//   ....[80]....
        /*0380*/ 	.word	0x00003a70


	//   ....[81]....
        /*0384*/ 	.word	0x00003af0


	//   ....[82]....
        /*0388*/ 	.word	0x00003b20


	//   ....[83]....
        /*038c*/ 	.word	0x00003be0


	//   ....[84]....
        /*0390*/ 	.word	0x00003c60


	//   ....[85]....
        /*0394*/ 	.word	0x00003ce0


	//   ....[86]....
        /*0398*/ 	.word	0x00003d90


	//   ....[87]....
        /*039c*/ 	.word	0x00003e10


	//   ....[88]....
        /*03a0*/ 	.word	0x00003e80


	//   ....[89]....
        /*03a4*/ 	.word	0x00003ef0


	//   ....[90]....
        /*03a8*/ 	.word	0x00003f60


	//   ....[91]....
        /*03ac*/ 	.word	0x00003fc0


	//----- nvinfo : EIATTR_VRC_CTA_INIT_COUNT
	.align		4
.L_169:
        /*03b0*/ 	.byte	0x02, 0x4a
	.zero		1
	.zero		1


	//----- nvinfo : EIATTR_EXIT_INSTR_OFFSETS
	.align		4
        /*03b4*/ 	.byte	0x04, 0x1c
        /*03b6*/ 	.short	(.L_171 - .L_170)


	//   ....[0]....
.L_170:
        /*03b8*/ 	.word	0x00000460


	//   ....[1]....
        /*03bc*/ 	.word	0x00000600


	//   ....[2]....
        /*03c0*/ 	.word	0x000013d0


	//   ....[3]....
        /*03c4*/ 	.word	0x00001550


	//   ....[4]....
        /*03c8*/ 	.word	0x00002b60


	//   ....[5]....
        /*03cc*/ 	.word	0x00002c40


	//   ....[6]....
        /*03d0*/ 	.word	0x00002cf0


	//----- nvinfo : EIATTR_MAX_THREADS
	.align		4
.L_171:
        /*03d4*/ 	.byte	0x04, 0x05
        /*03d6*/ 	.short	(.L_173 - .L_172)
.L_172:
        /*03d8*/ 	.word	0x00000080
        /*03dc*/ 	.word	0x00000001
        /*03e0*/ 	.word	0x00000001


	//----- nvinfo : EIATTR_CRS_STACK_SIZE
	.align		4
.L_173:
        /*03e4*/ 	.byte	0x04, 0x1e
        /*03e6*/ 	.short	(.L_175 - .L_174)
.L_174:
        /*03e8*/ 	.word	0x00000000


	//----- nvinfo : EIATTR_CBANK_PARAM_SIZE
	.align		4
.L_175:
        /*03ec*/ 	.byte	0x03, 0x19
        /*03ee*/ 	.short	0x0088


	//----- nvinfo : EIATTR_PARAM_CBANK
	.align		4
        /*03f0*/ 	.byte	0x04, 0x0a
        /*03f2*/ 	.short	(.L_177 - .L_176)
	.align		4
.L_176:
        /*03f4*/ 	.word	index@(.nv.constant0._ZN3cub18CUB_300001_SM_10006detail6select23DeviceSelectSweepKernelINS2_10policy_hubIN4cuda3std3__45tupleIJ6float46float2bEEENS0_8NullTypeEiLb0ELNS0_10SelectImplE1EE10Policy1000EN6thrust24THRUST_300001_SM_1000_NS12zip_iteratorINS8_IJNSH_6detail15normal_iteratorINSH_10device_ptrIS9_EEEENSK_INSL_ISA_EEEENSK_INSL_IbEEEEEEEEEPSC_ST_PlNS0_13ScanTileStateIiLb1EEENS7_10__not_fn_tI11isValidTestEESC_iNS2_19streaming_context_tIlLb1EEELSD_1EEEvT0_T1_T2_T3_T4_T5_T6_T7_iT8_NS1_7vsmem_tE)
        /*03f8*/ 	.short	0x0380
        /*03fa*/ 	.short	0x0088


	//----- nvinfo : EIATTR_SW_WAR
	.align		4
.L_177:
        /*03fc*/ 	.byte	0x04, 0x36
        /*03fe*/ 	.short	(.L_179 - .L_178)
.L_178:
        /*0400*/ 	.word	0x00000008
.L_179:


//--------------------- .nv.info._ZN3cub18CUB_300001_SM_10006detail4scan23DeviceCompactInitKernelINS0_13ScanTileStateIiLb1EEEPlEEvT_iT0_ --------------------------
	.section	.nv.info._ZN3cub18CUB_300001_SM_10006detail4scan23DeviceCompactInitKernelINS0_13ScanTileStateIiLb1EEEPlEEvT_iT0_,"",@"SHT_CUDA_INFO"
	.sectionflags	@""
	.align	4


	//----- nvinfo : EIATTR_CUDA_API_VERSION
	.align		4
        /*0000*/ 	.byte	0x04, 0x37
        /*0002*/ 	.short	(.L_181 - .L_180)
.L_180:
        /*0004*/ 	.word	0x00000082


	//----- nvinfo : EIATTR_KPARAM_INFO
	.align		4
.L_181:
        /*0008*/ 	.byte	0x04, 0x17
        /*000a*/ 	.short	(.L_183 - .L_182)
.L_182:
        /*000c*/ 	.word	0x00000000
        /*0010*/ 	.short	0x0002
        /*0012*/ 	.short	0x0010
        /*0014*/ 	.byte	0x00, 0xf5, 0x21, 0x00


	//----- nvinfo : EIATTR_KPARAM_INFO
	.align		4
.L_183:
        /*0018*/ 	.byte	0x04, 0x17
        /*001a*/ 	.short	(.L_185 - .L_184)
.L_184:
        /*001c*/ 	.word	0x00000000
        /*0020*/ 	.short	0x0001
        /*0022*/ 	.short	0x0008
        /*0024*/ 	.byte	0x00, 0xf0, 0x11, 0x00


	//----- nvinfo : EIATTR_KPARAM_INFO
	.align		4
.L_185:
        /*0028*/ 	.byte	0x04, 0x17
        /*002a*/ 	.short	(.L_187 - .L_186)
.L_186:
        /*002c*/ 	.word	0x00000000
        /*0030*/ 	.short	0x0000
        /*0032*/ 	.short	0x0000
        /*0034*/ 	.byte	0x00, 0xf0, 0x21, 0x00


	//----- nvinfo : EIATTR_SPARSE_MMA_MASK
	.align		4
.L_187:
        /*0038*/ 	.byte	0x03, 0x50
        /*003a*/ 	.short	0x0000


	//----- nvinfo : EIATTR_MAXREG_COUNT
	.align		4
        /*003c*/ 	.byte	0x03, 0x1b
        /*003e*/ 	.short	0x00ff


	//----- nvinfo : EIATTR_MERCURY_ISA_VERSION
	.align		4
        /*0040*/ 	.byte	0x03, 0x5f
        /*0042*/ 	.short	0x0101


	//----- nvinfo : EIATTR_VRC_CTA_INIT_COUNT
	.align		4
        /*0044*/ 	.byte	0x02, 0x4a
	.zero		1
	.zero		1


	//----- nvinfo : EIATTR_EXIT_INSTR_OFFSETS
	.align		4
        /*0048*/ 	.byte	0x04, 0x1c
        /*004a*/ 	.short	(.L_189 - .L_188)


	//   ....[0]....
.L_188:
        /*004c*/ 	.word	0x00000130


	//   ....[1]....
        /*0050*/ 	.word	0x00000160


	//----- nvinfo : EIATTR_CBANK_PARAM_SIZE
	.align		4
.L_189:
        /*0054*/ 	.byte	0x03, 0x19
        /*0056*/ 	.short	0x0018


	//----- nvinfo : EIATTR_PARAM_CBANK
	.align		4
        /*0058*/ 	.byte	0x04, 0x0a
        /*005a*/ 	.short	(.L_191 - .L_190)
	.align		4
.L_190:
        /*005c*/ 	.word	index@(.nv.constant0._ZN3cub18CUB_300001_SM_10006detail4scan23DeviceCompactInitKernelINS0_13ScanTileStateIiLb1EEEPlEEvT_iT0_)
        /*0060*/ 	.short	0x0380
        /*0062*/ 	.short	0x0018


	//----- nvinfo : EIATTR_SW_WAR
	.align		4
.L_191:
        /*0064*/ 	.byte	0x04, 0x36
        /*0066*/ 	.short	(.L_193 - .L_192)
.L_192:
        /*0068*/ 	.word	0x00000008
.L_193:


//--------------------- .nv.info._ZN3cub18CUB_300001_SM_10006detail9transform16transform_kernelINS2_10policy_hubILb1EN4cuda3std3__45tupleIJN6thrust24THRUST_300001_SM_1000_NS17counting_iteratorIiNSA_11use_defaultESC_SC_EEEEEE10policy1000El7int2prgNSA_6detail15normal_iteratorINSA_10device_ptrI4int2EEEEJSD_EEEvT0_iT1_T2_DpNS2_10kernel_argIT3_EE --------------------------
	.section	.nv.info._ZN3cub18CUB_300001_SM_10006detail9transform16transform_kernelINS2_10policy_hubILb1EN4cuda3std3__45tupleIJN6thrust24THRUST_300001_SM_1000_NS17counting_iteratorIiNSA_11use_defaultESC_SC_EEEEEE10policy1000El7int2prgNSA_6detail15normal_iteratorINSA_10device_ptrI4int2EEEEJSD_EEEvT0_iT1_T2_DpNS2_10kernel_argIT3_EE,"",@"SHT_CUDA_INFO"
	.sectionflags	@""
	.align	4


	//----- nvinfo : EIATTR_CUDA_API_VERSION
	.align		4
        /*0000*/ 	.byte	0x04, 0x37
        /*0002*/ 	.short	(.L_195 - .L_194)
.L_194:
        /*0004*/ 	.word	0x00000082


	//----- nvinfo : EIATTR_KPARAM_INFO
	.align		4
.L_195:
        /*0008*/ 	.byte	0x04, 0x17
        /*000a*/ 	.short	(.L_197 - .L_196)
.L_196:
        /*000c*/ 	.word	0x00000000
        /*0010*/ 	.short	0x0004
        /*0012*/ 	.short	0x0018
        /*0014*/ 	.byte	0x00, 0xf0, 0x41, 0x00


	//----- nvinfo : EIATTR_KPARAM_INFO
	.align		4
.L_197:
        /*0018*/ 	.byte	0x04, 0x17
        /*001a*/ 	.short	(.L_199 - .L_198)
.L_198:
        /*001c*/ 	.word	0x00000000
        /*0020*/ 	.short	0x0003
        /*0022*/ 	.short	0x0010
        /*0024*/ 	.byte	0x00, 0xf0, 0x21, 0x00


	//----- nvinfo : EIATTR_KPARAM_INFO
	.align		4
.L_199:
        /*0028*/ 	.byte	0x04, 0x17
        /*002a*/ 	.short	(.L_201 - .L_200)
.L_200:
        /*002c*/ 	.word	0x00000000
        /*0030*/ 	.short	0x0002
        /*0032*/ 	.short	0x000c
        /*0034*/ 	.byte	0x00, 0xf0, 0x05, 0x00


	//----- nvinfo : EIATTR_KPARAM_INFO
	.align		4
.L_201:
        /*0038*/ 	.byte	0x04, 0x17
        /*003a*/ 	.short	(.L_203 - .L_202)
.L_202:
        /*003c*/ 	.word	0x00000000
        /*0040*/ 	.short	0x0001
        /*0042*/ 	.short	0x0008
        /*0044*/ 	.byte	0x00, 0xf0, 0x11, 0x00


	//----- nvinfo : EIATTR_KPARAM_INFO
	.align		4
.L_203:
        /*0048*/ 	.byte	0x04, 0x17
        /*004a*/ 	.short	(.L_205 - .L_204)
.L_204:
        /*004c*/ 	.word	0x00000000
        /*0050*/ 	.short	0x0000
        /*0052*/ 	.short	0x0000
        /*0054*/ 	.byte	0x00, 0xf0, 0x21, 0x00


	//----- nvinfo : EIATTR_SPARSE_MMA_MASK
	.align		4
.L_205:
        /*0058*/ 	.byte	0x03, 0x50
        /*005a*/ 	.short	0x0000


	//----- nvinfo : EIATTR_MAXREG_COUNT
	.align		4
        /*005c*/ 	.byte	0x03, 0x1b
        /*005e*/ 	.short	0x00ff


	//----- nvinfo : EIATTR_MERCURY_ISA_VERSION
	.align		4
        /*0060*/ 	.byte	0x03, 0x5f
        /*0062*/ 	.short	0x0101


	//----- nvinfo : EIATTR_VRC_CTA_INIT_COUNT
	.align		4
        /*0064*/ 	.byte	0x02, 0x4a
	.zero		1
	.zero		1


	//----- nvinfo : EIATTR_EXIT_INSTR_OFFSETS
	.align		4
        /*0068*/ 	.byte	0x04, 0x1c
        /*006a*/ 	.short	(.L_207 - .L_206)


	//   ....[0]....
.L_206:
        /*006c*/ 	.word	0x00000190


	//   ....[1]....
        /*0070*/ 	.word	0x00000b20


	//   ....[2]....
        /*0074*/ 	.word	0x00000b40


	//   ....[3]....
        /*0078*/ 	.word	0x00001480


	//----- nvinfo : EIATTR_MAX_THREADS
	.align		4
.L_207:
        /*007c*/ 	.byte	0x04, 0x05
        /*007e*/ 	.short	(.L_209 - .L_208)
.L_208:
        /*0080*/ 	.word	0x00000080
        /*0084*/ 	.word	0x00000001
        /*0088*/ 	.word	0x00000001


	//----- nvinfo : EIATTR_CRS_STACK_SIZE
	.align		4
.L_209:
        /*008c*/ 	.byte	0x04, 0x1e
        /*008e*/ 	.short	(.L_211 - .L_210)
.L_210:
        /*0090*/ 	.word	0x00000000


	//----- nvinfo : EIATTR_CBANK_PARAM_SIZE
	.align		4
.L_211:
        /*0094*/ 	.byte	0x03, 0x19
        /*0096*/ 	.short	0x0028


	//----- nvinfo : EIATTR_PARAM_CBANK
	.align		4
        /*0098*/ 	.byte	0x04, 0x0a
        /*009a*/ 	.short	(.L_213 - .L_212)
	.align		4
.L_212:
        /*009c*/ 	.word	index@(.nv.constant0._ZN3cub18CUB_300001_SM_10006detail9transform16transform_kernelINS2_10policy_hubILb1EN4cuda3std3__45tupleIJN6thrust24THRUST_300001_SM_1000_NS17counting_iteratorIiNSA_11use_defaultESC_SC_EEEEEE10policy1000El7int2prgNSA_6detail15normal_iteratorINSA_10device_ptrI4int2EEEEJSD_EEEvT0_iT1_T2_DpNS2_10kernel_argIT3_EE)
        /*00a0*/ 	.short	0x0380
        /*00a2*/ 	.short	0x0028


	//----- nvinfo : EIATTR_SW_WAR
	.align		4
.L_213:
        /*00a4*/ 	.byte	0x04, 0x36
        /*00a6*/ 	.short	(.L_215 - .L_214)
.L_214:
        /*00a8*/ 	.word	0x00000008
.L_215:


//--------------------- .nv.info._ZN3cub18CUB_300001_SM_10006detail9transform16transform_kernelINS2_10policy_hubILb1EN4cuda3std3__45tupleIJN6thrust24THRUST_300001_SM_1000_NS17counting_iteratorIiNSA_11use_defaultESC_SC_EEEEEE10policy1000Ei7int2prgNSA_6detail15normal_iteratorINSA_10device_ptrI4int2EEEEJSD_EEEvT0_iT1_T2_DpNS2_10kernel_argIT3_EE --------------------------
	.section	.nv.info._ZN3cub18CUB_300001_SM_10006detail9transform16transform_kernelINS2_10policy_hubILb1EN4cuda3std3__45tupleIJN6thrust24THRUST_300001_SM_1000_NS17counting_iteratorIiNSA_11use_defaultESC_SC_EEEEEE10policy1000Ei7int2prgNSA_6detail15normal_iteratorINSA_10device_ptrI4int2EEEEJSD_EEEvT0_iT1_T2_DpNS2_10kernel_argIT3_EE,"",@"SHT_CUDA_INFO"
	.sectionflags	@""
	.align	4


	//----- nvinfo : EIATTR_CUDA_API_VERSION
	.align		4
        /*0000*/ 	.byte	0x04, 0x37
        /*0002*/ 	.short	(.L_217 - .L_216)
.L_216:
        /*0004*/ 	.word	0x00000082


	//----- nvinfo : EIATTR_KPARAM_INFO
	.align		4
.L_217:
        /*0008*/ 	.byte	0x04, 0x17
        /*000a*/ 	.short	(.L_219 - .L_218)
.L_218:
        /*000c*/ 	.word	0x00000000
        /*0010*/ 	.short	0x0004
        /*0012*/ 	.short	0x0018
        /*0014*/ 	.byte	0x00, 0xf0, 0x41, 0x00


	//----- nvinfo : EIATTR_KPARAM_INFO
	.align		4
.L_219:
        /*0018*/ 	.byte	0x04, 0x17
        /*001a*/ 	.short	(.L_221 - .L_220)
.L_220:
        /*001c*/ 	.word	0x00000000
        /*0020*/ 	.short	0x0003
        /*0022*/ 	.short	0x0010
        /*0024*/ 	.byte	0x00, 0xf0, 0x21, 0x00


	//----- nvinfo : EIATTR_KPARAM_INFO
	.align		4
.L_221:
        /*0028*/ 	.byte	0x04, 0x17
        /*002a*/ 	.short	(.L_223 - .L_222)
.L_222:
        /*002c*/ 	.word	0x00000000
        /*0030*/ 	.short	0x0002
        /*0032*/ 	.short	0x0008
        /*0034*/ 	.byte	0x00, 0xf0, 0x05, 0x00


	//----- nvinfo : EIATTR_KPARAM_INFO
	.align		4
.L_223:
        /*0038*/ 	.byte	0x04, 0x17
        /*003a*/ 	.short	(.L_225 - .L_224)
.L_224:
        /*003c*/ 	.word	0x00000000
        /*0040*/ 	.short	0x0001
        /*0042*/ 	.short	0x0004
        /*0044*/ 	.byte	0x00, 0xf0, 0x11, 0x00


	//----- nvinfo : EIATTR_KPARAM_INFO
	.align		4
.L_225:
        /*0048*/ 	.byte	0x04, 0x17
        /*004a*/ 	.short	(.L_227 - .L_226)
.L_226:
        /*004c*/ 	.word	0x00000000
        /*0050*/ 	.short	0x0000
        /*0052*/ 	.short	0x0000
        /*0054*/ 	.byte	0x00, 0xf0, 0x11, 0x00


	//----- nvinfo : EIATTR_SPARSE_MMA_MASK
	.align		4
.L_227:
        /*0058*/ 	.byte	0x03, 0x50
        /*005a*/ 	.short	0x0000


	//----- nvinfo : EIATTR_MAXREG_COUNT
	.align		4
        /*005c*/ 	.byte	0x03, 0x1b
        /*005e*/ 	.short	0x00ff


	//----- nvinfo : EIATTR_MERCURY_ISA_VERSION
	.align		4
        /*0060*/ 	.byte	0x03, 0x5f
        /*0062*/ 	.short	0x0101


	//----- nvinfo : EIATTR_VRC_CTA_INIT_COUNT
	.align		4
        /*0064*/ 	.byte	0x02, 0x4a
	.zero		1
	.zero		1


	//----- nvinfo : EIATTR_EXIT_INSTR_OFFSETS
	.align		4
        /*0068*/ 	.byte	0x04, 0x1c
        /*006a*/ 	.short	(.L_229 - .L_228)


	//   ....[0]....
.L_228:
        /*006c*/ 	.word	0x00000110


	//   ....[1]....
        /*0070*/ 	.word	0x00000a50


	//   ....[2]....
        /*0074*/ 	.word	0x00000a80


	//   ....[3]....
        /*0078*/ 	.word	0x00001410


	//----- nvinfo : EIATTR_MAX_THREADS
	.align		4
.L_229:
        /*007c*/ 	.byte	0x04, 0x05
        /*007e*/ 	.short	(.L_231 - .L_230)
.L_230:
        /*0080*/ 	.word	0x00000080
        /*0084*/ 	.word	0x00000001
        /*0088*/ 	.word	0x00000001


	//----- nvinfo : EIATTR_CRS_STACK_SIZE
	.align		4
.L_231:
        /*008c*/ 	.byte	0x04, 0x1e
        /*008e*/ 	.short	(.L_233 - .L_232)
.L_232:
        /*0090*/ 	.word	0x00000000


	//----- nvinfo : EIATTR_CBANK_PARAM_SIZE
	.align		4
.L_233:
        /*0094*/ 	.byte	0x03, 0x19
        /*0096*/ 	.short	0x0028


	//----- nvinfo : EIATTR_PARAM_CBANK
	.align		4
        /*0098*/ 	.byte	0x04, 0x0a
        /*009a*/ 	.short	(.L_235 - .L_234)
	.align		4
.L_234:
        /*009c*/ 	.word	index@(.nv.constant0._ZN3cub18CUB_300001_SM_10006detail9transform16transform_kernelINS2_10policy_hubILb1EN4cuda3std3__45tupleIJN6thrust24THRUST_300001_SM_1000_NS17counting_iteratorIiNSA_11use_defaultESC_SC_EEEEEE10policy1000Ei7int2prgNSA_6detail15normal_iteratorINSA_10device_ptrI4int2EEEEJSD_EEEvT0_iT1_T2_DpNS2_10kernel_argIT3_EE)
        /*00a0*/ 	.short	0x0380
        /*00a2*/ 	.short	0x0028


	//----- nvinfo : EIATTR_SW_WAR
	.align		4
.L_235:
        /*00a4*/ 	.byte	0x04, 0x36
        /*00a6*/ 	.short	(.L_237 - .L_236)
.L_236:
        /*00a8*/ 	.word	0x00000008
.L_237:


//--------------------- .nv.info._ZN3cub18CUB_300001_SM_10006detail9transform16transform_kernelINS2_10policy_hubILb1EN4cuda3std3__45tupleIJN6thrust24THRUST_300001_SM_1000_NS17counting_iteratorIiNSA_11use_defaultESC_SC_EEEEEE10policy1000El7int4prgNSA_6detail15normal_iteratorINSA_10device_ptrI4int4EEEEJSD_EEEvT0_iT1_T2_DpNS2_10kernel_argIT3_EE --------------------------
	.section	.nv.info._ZN3cub18CUB_300001_SM_10006detail9transform16transform_kernelINS2_10policy_hubILb1EN4cuda3std3__45tupleIJN6thrust24THRUST_300001_SM_1000_NS17counting_iteratorIiNSA_11use_defaultESC_SC_EEEEEE10policy1000El7int4prgNSA_6detail15normal_iteratorINSA_10device_ptrI4int4EEEEJSD_EEEvT0_iT1_T2_DpNS2_10kernel_argIT3_EE,"",@"SHT_CUDA_INFO"
	.sectionflags	@""
	.align	4


	//----- nvinfo : EIATTR_CUDA_API_VERSION
	.align		4
        /*0000*/ 	.byte	0x04, 0x37
        /*0002*/ 	.short	(.L_239 - .L_238)
.L_238:
        /*0004*/ 	.word	0x00000082


	//----- nvinfo : EIATTR_KPARAM_INFO
	.align		4
.L_239:
        /*0008*/ 	.byte	0x04, 0x17
        /*000a*/ 	.short	(.L_241 - .L_240)
.L_240:
        /*000c*/ 	.word	0x00000000
        /*0010*/ 	.short	0x0004
        /*0012*/ 	.short	0x0018
        /*0014*/ 	.byte	0x00, 0xf0, 0x41, 0x00


	//----- nvinfo : EIATTR_KPARAM_INFO
	.align		4
.L_241:
        /*0018*/ 	.byte	0x04, 0x17
        /*001a*/ 	.short	(.L_243 - .L_242)
.L_242:
        /*001c*/ 	.word	0x00000000
        /*0020*/ 	.short	0x0003
        /*0022*/ 	.short	0x0010
        /*0024*/ 	.byte	0x00, 0xf0, 0x21, 0x00


	//----- nvinfo : EIATTR_KPARAM_INFO
	.align		4
.L_243:
        /*0028*/ 	.byte	0x04, 0x17
        /*002a*/ 	.short	(.L_245 - .L_244)
.L_244:
        /*002c*/ 	.word	0x00000000
        /*0030*/ 	.short	0x0002
        /*0032*/ 	.short	0x000c
        /*0034*/ 	.byte	0x00, 0xf0, 0x05, 0x00


	//----- nvinfo : EIATTR_KPARAM_INFO
	.align		4
.L_245:
        /*0038*/ 	.byte	0x04, 0x17
        /*003a*/ 	.short	(.L_247 - .L_246)
.L_246:
        /*003c*/ 	.word	0x00000000
        /*0040*/ 	.short	0x0001
        /*0042*/ 	.short	0x0008
        /*0044*/ 	.byte	0x00, 0xf0, 0x11, 0x00


	//----- nvinfo : EIATTR_KPARAM_INFO
	.align		4
.L_247:
        /*0048*/ 	.byte	0x04, 0x17
        /*004a*/ 	.short	(.L_249 - .L_248)
.L_248:
        /*004c*/ 	.word	0x00000000
        /*0050*/ 	.short	0x0000
        /*0052*/ 	.short	0x0000
        /*0054*/ 	.byte	0x00, 0xf0, 0x21, 0x00


	//----- nvinfo : EIATTR_SPARSE_MMA_MASK
	.align		4
.L_249:
        /*0058*/ 	.byte	0x03, 0x50
        /*005a*/ 	.short	0x0000


	//----- nvinfo : EIATTR_MAXREG_COUNT
	.align		4
        /*005c*/ 	.byte	0x03, 0x1b
        /*005e*/ 	.short	0x00ff


	//----- nvinfo : EIATTR_MERCURY_ISA_VERSION
	.align		4
        /*0060*/ 	.byte	0x03, 0x5f
        /*0062*/ 	.short	0x0101


	//----- nvinfo : EIATTR_VRC_CTA_INIT_COUNT
	.align		4
        /*0064*/ 	.byte	0x02, 0x4a
	.zero		1
	.zero		1


	//----- nvinfo : EIATTR_EXIT_INSTR_OFFSETS
	.align		4
        /*0068*/ 	.byte	0x04, 0x1c
        /*006a*/ 	.short	(.L_251 - .L_250)


	//   ....[0]....
.L_250:
        /*006c*/ 	.word	0x000001a0


	//   ....[1]....
        /*0070*/ 	.word	0x00001050


	//   ....[2]....
        /*0074*/ 	.word	0x00001080


	//   ....[3]....
        /*0078*/ 	.word	0x00001ee0


	//----- nvinfo : EIATTR_MAX_THREADS
	.align		4
.L_251:
        /*007c*/ 	.byte	0x04, 0x05
        /*007e*/ 	.short	(.L_253 - .L_252)
.L_252:
        /*0080*/ 	.word	0x00000080
        /*0084*/ 	.word	0x00000001
        /*0088*/ 	.word	0x00000001


	//----- nvinfo : EIATTR_CRS_STACK_SIZE
	.align		4
.L_253:
        /*008c*/ 	.byte	0x04, 0x1e
        /*008e*/ 	.short	(.L_255 - .L_254)
.L_254:
        /*0090*/ 	.word	0x00000000


	//----- nvinfo : EIATTR_CBANK_PARAM_SIZE
	.align		4
.L_255:
        /*0094*/ 	.byte	0x03, 0x19
        /*0096*/ 	.short	0x0028


	//----- nvinfo : EIATTR_PARAM_CBANK
	.align		4
        /*0098*/ 	.byte	0x04, 0x0a
        /*009a*/ 	.short	(.L_257 - .L_256)
	.align		4
.L_256:
        /*009c*/ 	.word	index@(.nv.constant0._ZN3cub18CUB_300001_SM_10006detail9transform16transform_kernelINS2_10policy_hubILb1EN4cuda3std3__45tupleIJN6thrust24THRUST_300001_SM_1000_NS17counting_iteratorIiNSA_11use_defaultESC_SC_EEEEEE10policy1000El7int4prgNSA_6detail15normal_iteratorINSA_10device_ptrI4int4EEEEJSD_EEEvT0_iT1_T2_DpNS2_10kernel_argIT3_EE)
        /*00a0*/ 	.short	0x0380
        /*00a2*/ 	.short	0x0028


	//----- nvinfo : EIATTR_SW_WAR
	.align		4
.L_257:
        /*00a4*/ 	.byte	0x04, 0x36
        /*00a6*/ 	.short	(.L_259 - .L_258)
.L_258:
        /*00a8*/ 	.word	0x00000008
.L_259:


//--------------------- .nv.info._ZN3cub18CUB_300001_SM_10006detail9transform16transform_kernelINS2_10policy_hubILb1EN4cuda3std3__45tupleIJN6thrust24THRUST_300001_SM_1000_NS17counting_iteratorIiNSA_11use_defaultESC_SC_EEEEEE10policy1000Ei7int4prgNSA_6detail15normal_iteratorINSA_10device_ptrI4int4EEEEJSD_EEEvT0_iT1_T2_DpNS2_10kernel_argIT3_EE --------------------------
	.section	.nv.info._ZN3cub18CUB_300001_SM_10006detail9transform16transform_kernelINS2_10policy_hubILb1EN4cuda3std3__45tupleIJN6thrust24THRUST_300001_SM_1000_NS17counting_iteratorIiNSA_11use_defaultESC_SC_EEEEEE10policy1000Ei7int4prgNSA_6detail15normal_iteratorINSA_10device_ptrI4int4EEEEJSD_EEEvT0_iT1_T2_DpNS2_10kernel_argIT3_EE,"",@"SHT_CUDA_INFO"
	.sectionflags	@""
	.align	4


	//----- nvinfo : EIATTR_CUDA_API_VERSION
	.align		4
        /*0000*/ 	.byte	0x04, 0x37
        /*0002*/ 	.short	(.L_261 - .L_260)
.L_260:
        /*0004*/ 	.word	0x00000082


	//----- nvinfo : EIATTR_KPARAM_INFO
	.align		4
.L_261:
        /*0008*/ 	.byte	0x04, 0x17
        /*000a*/ 	.short	(.L_263 - .L_262)
.L_262:
        /*000c*/ 	.word	0x00000000
        /*0010*/ 	.short	0x0004
        /*0012*/ 	.short	0x0018
        /*0014*/ 	.byte	0x00, 0xf0, 0x41, 0x00


	//----- nvinfo : EIATTR_KPARAM_INFO
	.align		4
.L_263:
        /*0018*/ 	.byte	0x04, 0x17
        /*001a*/ 	.short	(.L_265 - .L_264)
.L_264:
        /*001c*/ 	.word	0x00000000
        /*0020*/ 	.short	0x0003
        /*0022*/ 	.short	0x0010
        /*0024*/ 	.byte	0x00, 0xf0, 0x21, 0x00


	//----- nvinfo : EIATTR_KPARAM_INFO
	.align		4
.L_265:
        /*0028*/ 	.byte	0x04, 0x17
        /*002a*/ 	.short	(.L_267 - .L_266)
.L_266:
        /*002c*/ 	.word	0x00000000
        /*0030*/ 	.short	0x0002
        /*0032*/ 	.short	0x0008
        /*0034*/ 	.byte	0x00, 0xf0, 0x05, 0x00


	//----- nvinfo : EIATTR_KPARAM_INFO
	.align		4
.L_267:
        /*0038*/ 	.byte	0x04, 0x17
        /*003a*/ 	.short	(.L_269 - .L_268)
.L_268:
        /*003c*/ 	.word	0x00000000
        /*0040*/ 	.short	0x0001
        /*0042*/ 	.short	0x0004
        /*0044*/ 	.byte	0x00, 0xf0, 0x11, 0x00


	//----- nvinfo : EIATTR_KPARAM_INFO
	.align		4
.L_269:
        /*0048*/ 	.byte	0x04, 0x17
        /*004a*/ 	.short	(.L_271 - .L_270)
.L_270:
        /*004c*/ 	.word	0x00000000
        /*0050*/ 	.short	0x0000
        /*0052*/ 	.short	0x0000
        /*0054*/ 	.byte	0x00, 0xf0, 0x11, 0x00


	//----- nvinfo : EIATTR_SPARSE_MMA_MASK
	.align		4
.L_271:
        /*0058*/ 	.byte	0x03, 0x50
        /*005a*/ 	.short	0x0000


	//----- nvinfo : EIATTR_MAXREG_COUNT
	.align		4
        /*005c*/ 	.byte	0x03, 0x1b
        /*005e*/ 	.short	0x00ff


	//----- nvinfo : EIATTR_MERCURY_ISA_VERSION
	.align		4
        /*0060*/ 	.byte	0x03, 0x5f
        /*0062*/ 	.short	0x0101


	//----- nvinfo : EIATTR_VRC_CTA_INIT_COUNT
	.align		4
        /*0064*/ 	.byte	0x02, 0x4a
	.zero		1
	.zero		1


	//----- nvinfo : EIATTR_EXIT_INSTR_OFFSETS
	.align		4
        /*0068*/ 	.byte	0x04, 0x1c
        /*006a*/ 	.short	(.L_273 - .L_272)


	//   ....[0]....
.L_272:
        /*006c*/ 	.word	0x00000130


	//   ....[1]....
        /*0070*/ 	.word	0x00000f60


	//   ....[2]....
        /*0074*/ 	.word	0x00000fa0


	//   ....[3]....
        /*0078*/ 	.word	0x00001e40


	//----- nvinfo : EIATTR_MAX_THREADS
	.align		4
.L_273:
        /*007c*/ 	.byte	0x04, 0x05
        /*007e*/ 	.short	(.L_275 - .L_274)
.L_274:
        /*0080*/ 	.word	0x00000080
        /*0084*/ 	.word	0x00000001
        /*0088*/ 	.word	0x00000001


	//----- nvinfo : EIATTR_CRS_STACK_SIZE
	.align		4
.L_275:
        /*008c*/ 	.byte	0x04, 0x1e
        /*008e*/ 	.short	(.L_277 - .L_276)
.L_276:
        /*0090*/ 	.word	0x00000000


	//----- nvinfo : EIATTR_CBANK_PARAM_SIZE
	.align		4
.L_277:
        /*0094*/ 	.byte	0x03, 0x19
        /*0096*/ 	.short	0x0028


	//----- nvinfo : EIATTR_PARAM_CBANK
	.align		4
        /*0098*/ 	.byte	0x04, 0x0a
        /*009a*/ 	.short	(.L_279 - .L_278)
	.align		4
.L_278:
        /*009c*/ 	.word	index@(.nv.constant0._ZN3cub18CUB_300001_SM_10006detail9transform16transform_kernelINS2_10policy_hubILb1EN4cuda3std3__45tupleIJN6thrust24THRUST_300001_SM_1000_NS17counting_iteratorIiNSA_11use_defaultESC_SC_EEEEEE10policy1000Ei7int4prgNSA_6detail15normal_iteratorINSA_10device_ptrI4int4EEEEJSD_EEEvT0_iT1_T2_DpNS2_10kernel_argIT3_EE)
        /*00a0*/ 	.short	0x0380
        /*00a2*/ 	.short	0x0028


	//----- nvinfo : EIATTR_SW_WAR
	.align		4
.L_279:
        /*00a4*/ 	.byte	0x04, 0x36
        /*00a6*/ 	.short	(.L_281 - .L_280)
.L_280:
        /*00a8*/ 	.word	0x00000008
.L_281:


//--------------------- .nv.info._ZN3cub18CUB_300001_SM_10006detail8for_each13static_kernelINS2_12policy_hub_t12policy_500_tEmN6thrust24THRUST_300001_SM_1000_NS8cuda_cub20__uninitialized_fill7functorINS7_10device_ptrIbEEbEEEEvT0_T1_ --------------------------
	.section	.nv.info._ZN3cub18CUB_300001_SM_10006detail8for_each13static_kernelINS2_12policy_hub_t12policy_500_tEmN6thrust24THRUST_300001_SM_1000_NS8cuda_cub20__uninitialized_fill7functorINS7_10device_ptrIbEEbEEEEvT0_T1_,"",@"SHT_CUDA_INFO"
	.sectionflags	@""
	.align	4


	//----- nvinfo : EIATTR_CUDA_API_VERSION
	.align		4
        /*0000*/ 	.byte	0x04, 0x37
        /*0002*/ 	.short	(.L_283 - .L_282)
.L_282:
        /*0004*/ 	.word	0x00000082


	//----- nvinfo : EIATTR_KPARAM_INFO
	.align		4
.L_283:
        /*0008*/ 	.byte	0x04, 0x17
        /*000a*/ 	.short	(.L_285 - .L_284)
.L_284:
        /*000c*/ 	.word	0x00000000
        /*0010*/ 	.short	0x0001
        /*0012*/ 	.short	0x0008
        /*0014*/ 	.byte	0x00, 0xf0, 0x41, 0x00


	//----- nvinfo : EIATTR_KPARAM_INFO
	.align		4
.L_285:
        /*0018*/ 	.byte	0x04, 0x17
        /*001a*/ 	.short	(.L_287 - .L_286)
.L_286:
        /*001c*/ 	.word	0x00000000
        /*0020*/ 	.short	0x0000
        /*0022*/ 	.short	0x0000
        /*0024*/ 	.byte	0x00, 0xf0, 0x21, 0x00


	//----- nvinfo : EIATTR_SPARSE_MMA_MASK
	.align		4
.L_287:
        /*0028*/ 	.byte	0x03, 0x50
        /*002a*/ 	.short	0x0000


	//----- nvinfo : EIATTR_MAXREG_COUNT
	.align		4
        /*002c*/ 	.byte	0x03, 0x1b
        /*002e*/ 	.short	0x00ff


	//----- nvinfo : EIATTR_MERCURY_ISA_VERSION
	.align		4
        /*0030*/ 	.byte	0x03, 0x5f
        /*0032*/ 	.short	0x0101


	//----- nvinfo : EIATTR_VRC_CTA_INIT_COUNT
	.align		4
        /*0034*/ 	.byte	0x02, 0x4a
	.zero		1
	.zero		1


	//----- nvinfo : EIATTR_EXIT_INSTR_OFFSETS
	.align		4
        /*0038*/ 	.byte	0x04, 0x1c
        /*003a*/ 	.short	(.L_289 - .L_288)


	//   ....[0]....
.L_288:
        /*003c*/ 	.word	0x00000120


	//   ....[1]....
        /*0040*/ 	.word	0x000001f0


	//   ....[2]....
        /*0044*/ 	.word	0x00000210


	//----- nvinfo : EIATTR_MAX_THREADS
	.align		4
.L_289:
        /*0048*/ 	.byte	0x04, 0x05
        /*004a*/ 	.short	(.L_291 - .L_290)
.L_290:
        /*004c*/ 	.word	0x00000100
        /*0050*/ 	.word	0x00000001
        /*0054*/ 	.word	0x00000001


	//----- nvinfo : EIATTR_CBANK_PARAM_SIZE
	.align		4
.L_291:
        /*0058*/ 	.byte	0x03, 0x19
        /*005a*/ 	.short	0x0018


	//----- nvinfo : EIATTR_PARAM_CBANK
	.align		4
        /*005c*/ 	.byte	0x04, 0x0a
        /*005e*/ 	.short	(.L_293 - .L_292)
	.align		4
.L_292:
        /*0060*/ 	.word	index@(.nv.constant0._ZN3cub18CUB_300001_SM_10006detail8for_each13static_kernelINS2_12policy_hub_t12policy_500_tEmN6thrust24THRUST_300001_SM_1000_NS8cuda_cub20__uninitialized_fill7functorINS7_10device_ptrIbEEbEEEEvT0_T1_)
        /*0064*/ 	.short	0x0380
        /*0066*/ 	.short	0x0018


	//----- nvinfo : EIATTR_SW_WAR
	.align		4
.L_293:
        /*0068*/ 	.byte	0x04, 0x36
        /*006a*/ 	.short	(.L_295 - .L_294)
.L_294:
        /*006c*/ 	.word	0x00000008
.L_295:


//--------------------- .nv.info._ZN3cub18CUB_300001_SM_10006detail8for_each13static_kernelINS2_12policy_hub_t12policy_500_tEmN6thrust24THRUST_300001_SM_1000_NS8cuda_cub20__uninitialized_fill7functorINS7_10device_ptrI6float2EESC_EEEEvT0_T1_ --------------------------
	.section	.nv.info._ZN3cub18CUB_300001_SM_10006detail8for_each13static_kernelINS2_12policy_hub_t12policy_500_tEmN6thrust24THRUST_300001_SM_1000_NS8cuda_cub20__uninitialized_fill7functorINS7_10device_ptrI6float2EESC_EEEEvT0_T1_,"",@"SHT_CUDA_INFO"
	.sectionflags	@""
	.align	4


	//----- nvinfo : EIATTR_CUDA_API_VERSION
	.align		4
        /*0000*/ 	.byte	0x04, 0x37
        /*0002*/ 	.short	(.L_297 - .L_296)
.L_296:
        /*0004*/ 	.word	0x00000082


	//----- nvinfo : EIATTR_KPARAM_INFO
	.align		4
.L_297:
        /*0008*/ 	.byte	0x04, 0x17
        /*000a*/ 	.short	(.L_299 - .L_298)
.L_298:
        /*000c*/ 	.word	0x00000000
        /*0010*/ 	.short	0x0001
        /*0012*/ 	.short	0x0008
        /*0014*/ 	.byte	0x00, 0xf0, 0x41, 0x00


	//----- nvinfo : EIATTR_KPARAM_INFO
	.align		4
.L_299:
        /*0018*/ 	.byte	0x04, 0x17
        /*001a*/ 	.short	(.L_301 - .L_300)
.L_300:
        /*001c*/ 	.word	0x00000000
        /*0020*/ 	.short	0x0000
        /*0022*/ 	.short	0x0000
        /*0024*/ 	.byte	0x00, 0xf0, 0x21, 0x00


	//----- nvinfo : EIATTR_SPARSE_MMA_MASK
	.align		4
.L_301:
        /*0028*/ 	.byte	0x03, 0x50
        /*002a*/ 	.short	0x0000


	//----- nvinfo : EIATTR_MAXREG_COUNT
	.align		4
        /*002c*/ 	.byte	0x03, 0x1b
        /*002e*/ 	.short	0x00ff


	//----- nvinfo : EIATTR_MERCURY_ISA_VERSION
	.align		4
        /*0030*/ 	.byte	0x03, 0x5f
        /*0032*/ 	.short	0x0101


	//----- nvinfo : EIATTR_VRC_CTA_INIT_COUNT
	.align		4
        /*0034*/ 	.byte	0x02, 0x4a
	.zero		1
	.zero		1


	//----- nvinfo : EIATTR_EXIT_INSTR_OFFSETS
	.align		4
        /*0038*/ 	.byte	0x04, 0x1c
        /*003a*/ 	.short	(.L_303 - .L_302)


	//   ....[0]....
.L_302:
        /*003c*/ 	.word	0x00000130


	//   ....[1]....
        /*0040*/ 	.word	0x00000230


	//   ....[2]....
        /*0044*/ 	.word	0x00000260


	//----- nvinfo : EIATTR_MAX_THREADS
	.align		4
.L_303:
        /*0048*/ 	.byte	0x04, 0x05
        /*004a*/ 	.short	(.L_305 - .L_304)
.L_304:
        /*004c*/ 	.word	0x00000100
        /*0050*/ 	.word	0x00000001
        /*0054*/ 	.word	0x00000001


	//----- nvinfo : EIATTR_CBANK_PARAM_SIZE
	.align		4
.L_305:
        /*0058*/ 	.byte	0x03, 0x19
        /*005a*/ 	.short	0x0018


	//----- nvinfo : EIATTR_PARAM_CBANK
	.align		4
        /*005c*/ 	.byte	0x04, 0x0a
        /*005e*/ 	.short	(.L_307 - .L_306)
	.align		4
.L_306:
        /*0060*/ 	.word	index@(.nv.constant0._ZN3cub18CUB_300001_SM_10006detail8for_each13static_kernelINS2_12policy_hub_t12policy_500_tEmN6thrust24THRUST_300001_SM_1000_NS8cuda_cub20__uninitialized_fill7functorINS7_10device_ptrI6float2EESC_EEEEvT0_T1_)
        /*0064*/ 	.short	0x0380
        /*0066*/ 	.short	0x0018


	//----- nvinfo : EIATTR_SW_WAR
	.align		4
.L_307:
        /*0068*/ 	.byte	0x04, 0x36
        /*006a*/ 	.short	(.L_309 - .L_308)
.L_308:
        /*006c*/ 	.word	0x00000008
.L_309:


//--------------------- .nv.info._ZN3cub18CUB_300001_SM_10006detail8for_each13static_kernelINS2_12policy_hub_t12policy_500_tEmN6thrust24THRUST_300001_SM_1000_NS8cuda_cub20__uninitialized_fill7functorINS7_10device_ptrI6float4EESC_EEEEvT0_T1_ --------------------------
	.section	.nv.info._ZN3cub18CUB_300001_SM_10006detail8for_each13static_kernelINS2_12policy_hub_t12policy_500_tEmN6thrust24THRUST_300001_SM_1000_NS8cuda_cub20__uninitialized_fill7functorINS7_10device_ptrI6float4EESC_EEEEvT0_T1_,"",@"SHT_CUDA_INFO"
	.sectionflags	@""
	.align	4


	//----- nvinfo : EIATTR_CUDA_API_VERSION
	.align		4
        /*0000*/ 	.byte	0x04, 0x37
        /*0002*/ 	.short	(.L_311 - .L_310)
.L_310:
        /*0004*/ 	.word	0x00000082


	//----- nvinfo : EIATTR_KPARAM_INFO
	.align		4
.L_311:
        /*0008*/ 	.byte	0x04, 0x17
        /*000a*/ 	.short	(.L_313 - .L_312)
.L_312:
        /*000c*/ 	.word	0x00000000
        /*0010*/ 	.short	0x0001
        /*0012*/ 	.short	0x0010
        /*0014*/ 	.byte	0x00, 0xf0, 0x81, 0x00


	//----- nvinfo : EIATTR_KPARAM_INFO
	.align		4
.L_313:
        /*0018*/ 	.byte	0x04, 0x17
        /*001a*/ 	.short	(.L_315 - .L_314)
.L_314:
        /*001c*/ 	.word	0x00000000
        /*0020*/ 	.short	0x0000
        /*0022*/ 	.short	0x0000
        /*0024*/ 	.byte	0x00, 0xf0, 0x21, 0x00


	//----- nvinfo : EIATTR_SPARSE_MMA_MASK
	.align		4
.L_315:
        /*0028*/ 	.byte	0x03, 0x50
        /*002a*/ 	.short	0x0000


	//----- nvinfo : EIATTR_MAXREG_COUNT
	.align		4
        /*002c*/ 	.byte	0x03, 0x1b
        /*002e*/ 	.short	0x00ff


	//----- nvinfo : EIATTR_MERCURY_ISA_VERSION
	.align		4
        /*0030*/ 	.byte	0x03, 0x5f
        /*0032*/ 	.short	0x0101


	//----- nvinfo : EIATTR_VRC_CTA_INIT_COUNT
	.align		4
        /*0034*/ 	.byte	0x02, 0x4a
	.zero		1
	.zero		1


	//----- nvinfo : EIATTR_EXIT_INSTR_OFFSETS
	.align		4
        /*0038*/ 	.byte	0x04, 0x1c
        /*003a*/ 	.short	(.L_317 - .L_316)


	//   ....[0]....
.L_316:
        /*003c*/ 	.word	0x00000140


	//   ....[1]....
        /*0040*/ 	.word	0x00000250


	//   ....[2]....
        /*0044*/ 	.word	0x00000290


	//----- nvinfo : EIATTR_MAX_THREADS
	.align		4
.L_317:
        /*0048*/ 	.byte	0x04, 0x05
        /*004a*/ 	.short	(.L_319 - .L_318)
.L_318:
        /*004c*/ 	.word	0x00000100
        /*0050*/ 	.word	0x00000001
        /*0054*/ 	.word	0x00000001


	//----- nvinfo : EIATTR_CBANK_PARAM_SIZE
	.align		4
.L_319:
        /*0058*/ 	.byte	0x03, 0x19
        /*005a*/ 	.short	0x0030


	//----- nvinfo : EIATTR_PARAM_CBANK
	.align		4
        /*005c*/ 	.byte	0x04, 0x0a
        /*005e*/ 	.short	(.L_321 - .L_320)
	.align		4
.L_320:
        /*0060*/ 	.word	index@(.nv.constant0._ZN3cub18CUB_300001_SM_10006detail8for_each13static_kernelINS2_12policy_hub_t12policy_500_tEmN6thrust24THRUST_300001_SM_1000_NS8cuda_cub20__uninitialized_fill7functorINS7_10device_ptrI6float4EESC_EEEEvT0_T1_)
        /*0064*/ 	.short	0x0380
        /*0066*/ 	.short	0x0030


	//----- nvinfo : EIATTR_SW_WAR
	.align		4
.L_321:
        /*0068*/ 	.byte	0x04, 0x36
        /*006a*/ 	.short	(.L_323 - .L_322)
.L_322:
        /*006c*/ 	.word	0x00000008
.L_323:


//--------------------- .nv.info._ZN3cub18CUB_300001_SM_10006detail8for_each13static_kernelINS2_12policy_hub_t12policy_500_tEmN6thrust24THRUST_300001_SM_1000_NS8cuda_cub20__uninitialized_fill7functorINS7_10device_ptrI4int2EESC_EEEEvT0_T1_ --------------------------
	.section	.nv.info._ZN3cub18CUB_300001_SM_10006detail8for_each13static_kernelINS2_12policy_hub_t12policy_500_tEmN6thrust24THRUST_300001_SM_1000_NS8cuda_cub20__uninitialized_fill7functorINS7_10device_ptrI4int2EESC_EEEEvT0_T1_,"",@"SHT_CUDA_INFO"
	.sectionflags	@""
	.align	4


	//----- nvinfo : EIATTR_CUDA_API_VERSION
	.align		4
        /*0000*/ 	.byte	0x04, 0x37
        /*0002*/ 	.short	(.L_325 - .L_324)
.L_324:
        /*0004*/ 	.word	0x00000082


	//----- nvinfo : EIATTR_KPARAM_INFO
	.align		4
.L_325:
        /*0008*/ 	.byte	0x04, 0x17
        /*000a*/ 	.short	(.L_327 - .L_326)
.L_326:
        /*000c*/ 	.word	0x00000000
        /*0010*/ 	.short	0x0001
        /*0012*/ 	.short	0x0008
        /*0014*/ 	.byte	0x00, 0xf0, 0x41, 0x00


	//----- nvinfo : EIATTR_KPARAM_INFO
	.align		4
.L_327:
        /*0018*/ 	.byte	0x04, 0x17
        /*001a*/ 	.short	(.L_329 - .L_328)
.L_328:
        /*001c*/ 	.word	0x00000000
        /*0020*/ 	.short	0x0000
        /*0022*/ 	.short	0x0000
        /*0024*/ 	.byte	0x00, 0xf0, 0x21, 0x00


	//----- nvinfo : EIATTR_SPARSE_MMA_MASK
	.align		4
.L_329:
        /*0028*/ 	.byte	0x03, 0x50
        /*002a*/ 	.short	0x0000


	//----- nvinfo : EIATTR_MAXREG_COUNT
	.align		4
        /*002c*/ 	.byte	0x03, 0x1b
        /*002e*/ 	.short	0x00ff


	//----- nvinfo : EIATTR_MERCURY_ISA_VERSION
	.align		4
        /*0030*/ 	.byte	0x03, 0x5f
        /*0032*/ 	.short	0x0101


	//----- nvinfo : EIATTR_VRC_CTA_INIT_COUNT
	.align		4
        /*0034*/ 	.byte	0x02, 0x4a
	.zero		1
	.zero		1


	//----- nvinfo : EIATTR_EXIT_INSTR_OFFSETS
	.align		4
        /*0038*/ 	.byte	0x04, 0x1c
        /*003a*/ 	.short	(.L_331 - .L_330)


	//   ....[0]....
.L_330:
        /*003c*/ 	.word	0x00000130


	//   ....[1]....
        /*0040*/ 	.word	0x00000230


	//   ....[2]....
        /*0044*/ 	.word	0x00000260


	//----- nvinfo : EIATTR_MAX_THREADS
	.align		4
.L_331:
        /*0048*/ 	.byte	0x04, 0x05
        /*004a*/ 	.short	(.L_333 - .L_332)
.L_332:
        /*004c*/ 	.word	0x00000100
        /*0050*/ 	.word	0x00000001
        /*0054*/ 	.word	0x00000001


	//----- nvinfo : EIATTR_CBANK_PARAM_SIZE
	.align		4
.L_333:
        /*0058*/ 	.byte	0x03, 0x19
        /*005a*/ 	.short	0x0018


	//----- nvinfo : EIATTR_PARAM_CBANK
	.align		4
        /*005c*/ 	.byte	0x04, 0x0a
        /*005e*/ 	.short	(.L_335 - .L_334)
	.align		4
.L_334:
        /*0060*/ 	.word	index@(.nv.constant0._ZN3cub18CUB_300001_SM_10006detail8for_each13static_kernelINS2_12policy_hub_t12policy_500_tEmN6thrust24THRUST_300001_SM_1000_NS8cuda_cub20__uninitialized_fill7functorINS7_10device_ptrI4int2EESC_EEEEvT0_T1_)
        /*0064*/ 	.short	0x0380
        /*0066*/ 	.short	0x0018


	//----- nvinfo : EIATTR_SW_WAR
	.align		4
.L_335:
        /*0068*/ 	.byte	0x04, 0x36
        /*006a*/ 	.short	(.L_337 - .L_336)
.L_336:
        /*006c*/ 	.word	0x00000008
.L_337:


//--------------------- .nv.info._ZN3cub18CUB_300001_SM_10006detail8for_each13static_kernelINS2_12policy_hub_t12policy_500_tEmN6thrust24THRUST_300001_SM_1000_NS8cuda_cub20__uninitialized_fill7functorINS7_10device_ptrI4int4EESC_EEEEvT0_T1_ --------------------------
	.section	.nv.info._ZN3cub18CUB_300001_SM_10006detail8for_each13static_kernelINS2_12policy_hub_t12policy_500_tEmN6thrust24THRUST_300001_SM_1000_NS8cuda_cub20__uninitialized_fill7functorINS7_10device_ptrI4int4EESC_EEEEvT0_T1_,"",@"SHT_CUDA_INFO"
	.sectionflags	@""
	.align	4


	//----- nvinfo : EIATTR_CUDA_API_VERSION
	.align		4
        /*0000*/ 	.byte	0x04, 0x37
        /*0002*/ 	.short	(.L_339 - .L_338)
.L_338:
        /*0004*/ 	.word	0x00000082


	//----- nvinfo : EIATTR_KPARAM_INFO
	.align		4
.L_339:
        /*0008*/ 	.byte	0x04, 0x17
        /*000a*/ 	.short	(.L_341 - .L_340)
.L_340:
        /*000c*/ 	.word	0x00000000
        /*0010*/ 	.short	0x0001
        /*0012*/ 	.short	0x0010
        /*0014*/ 	.byte	0x00, 0xf0, 0x81, 0x00


	//----- nvinfo : EIATTR_KPARAM_INFO
	.align		4
.L_341:
        /*0018*/ 	.byte	0x04, 0x17
        /*001a*/ 	.short	(.L_343 - .L_342)
.L_342:
        /*001c*/ 	.word	0x00000000
        /*0020*/ 	.short	0x0000
        /*0022*/ 	.short	0x0000
        /*0024*/ 	.byte	0x00, 0xf0, 0x21, 0x00


	//----- nvinfo : EIATTR_SPARSE_MMA_MASK
	.align		4
.L_343:
        /*0028*/ 	.byte	0x03, 0x50
        /*002a*/ 	.short	0x0000


	//----- nvinfo : EIATTR_MAXREG_COUNT
	.align		4
        /*002c*/ 	.byte	0x03, 0x1b
        /*002e*/ 	.short	0x00ff


	//----- nvinfo : EIATTR_MERCURY_ISA_VERSION
	.align		4
        /*0030*/ 	.byte	0x03, 0x5f
        /*0032*/ 	.short	0x0101


	//----- nvinfo : EIATTR_VRC_CTA_INIT_COUNT
	.align		4
        /*0034*/ 	.byte	0x02, 0x4a
	.zero		1
	.zero		1


	//----- nvinfo : EIATTR_EXIT_INSTR_OFFSETS
	.align		4
        /*0038*/ 	.byte	0x04, 0x1c
        /*003a*/ 	.short	(.L_345 - .L_344)


	//   ....[0]....
.L_344:
        /*003c*/ 	.word	0x00000140


	//   ....[1]....
        /*0040*/ 	.word	0x00000250


	//   ....[2]....
        /*0044*/ 	.word	0x00000290


	//----- nvinfo : EIATTR_MAX_THREADS
	.align		4
.L_345:
        /*0048*/ 	.byte	0x04, 0x05
        /*004a*/ 	.short	(.L_347 - .L_346)
.L_346:
        /*004c*/ 	.word	0x00000100
        /*0050*/ 	.word	0x00000001
        /*0054*/ 	.word	0x00000001


	//----- nvinfo : EIATTR_CBANK_PARAM_SIZE
	.align		4
.L_347:
        /*0058*/ 	.byte	0x03, 0x19
        /*005a*/ 	.short	0x0030


	//----- nvinfo : EIATTR_PARAM_CBANK
	.align		4
        /*005c*/ 	.byte	0x04, 0x0a
        /*005e*/ 	.short	(.L_349 - .L_348)
	.align		4
.L_348:
        /*0060*/ 	.word	index@(.nv.constant0._ZN3cub18CUB_300001_SM_10006detail8for_each13static_kernelINS2_12policy_hub_t12policy_500_tEmN6thrust24THRUST_300001_SM_1000_NS8cuda_cub20__uninitialized_fill7functorINS7_10device_ptrI4int4EESC_EEEEvT0_T1_)
        /*0064*/ 	.short	0x0380
        /*0066*/ 	.short	0x0030


	//----- nvinfo : EIATTR_SW_WAR
	.align		4
.L_349:
        /*0068*/ 	.byte	0x04, 0x36
        /*006a*/ 	.short	(.L_351 - .L_350)
.L_350:
        /*006c*/ 	.word	0x00000008
.L_351:


//--------------------- .nv.info._ZN3cub18CUB_300001_SM_10006detail11EmptyKernelIvEEvv --------------------------
	.section	.nv.info._ZN3cub18CUB_300001_SM_10006detail11EmptyKernelIvEEvv,"",@"SHT_CUDA_INFO"
	.sectionflags	@""
	.align	4


	//----- nvinfo : EIATTR_CUDA_API_VERSION
	.align		4
        /*0000*/ 	.byte	0x04, 0x37
        /*0002*/ 	.short	(.L_353 - .L_352)
.L_352:
        /*0004*/ 	.word	0x00000082


	//----- nvinfo : EIATTR_SPARSE_MMA_MASK
	.align		4
.L_353:
        /*0008*/ 	.byte	0x03, 0x50
        /*000a*/ 	.short	0x0000


	//----- nvinfo : EIATTR_MAXREG_COUNT
	.align		4
        /*000c*/ 	.byte	0x03, 0x1b
        /*000e*/ 	.short	0x00ff


	//----- nvinfo : EIATTR_MERCURY_ISA_VERSION
	.align		4
        /*0010*/ 	.byte	0x03, 0x5f
        /*0012*/ 	.short	0x0101


	//----- nvinfo : EIATTR_VRC_CTA_INIT_COUNT
	.align		4
        /*0014*/ 	.byte	0x02, 0x4a
	.zero		1
	.zero		1


	//----- nvinfo : EIATTR_EXIT_INSTR_OFFSETS
	.align		4
        /*0018*/ 	.byte	0x04, 0x1c
        /*001a*/ 	.short	(.L_355 - .L_354)


	//   ....[0]....
.L_354:
        /*001c*/ 	.word	0x00000010


	//----- nvinfo : EIATTR_SW_WAR
	.align		4
.L_355:
        /*0020*/ 	.byte	0x04, 0x36
        /*0022*/ 	.short	(.L_357 - .L_356)
.L_356:
        /*0024*/ 	.word	0x00000008
.L_357:


//--------------------- .nv.info._Z10add_kernelP6float4P6float2P4int4P4int2PbS_S1_S1_S1_S1_S1_S1_S1_S1_ii --------------------------
	.section	.nv.info._Z10add_kernelP6float4P6float2P4int4P4int2PbS_S1_S1_S1_S1_S1_S1_S1_S1_ii,"",@"SHT_CUDA_INFO"
	.sectionflags	@""
	.align	4


	//----- nvinfo : EIATTR_CUDA_API_VERSION
	.align		4
        /*0000*/ 	.byte	0x04, 0x37
        /*0002*/ 	.short	(.L_359 - .L_358)
.L_358:
        /*0004*/ 	.word	0x00000082


	//----- nvinfo : EIATTR_KPARAM_INFO
	.align		4
.L_359:
        /*0008*/ 	.byte	0x04, 0x17
        /*000a*/ 	.short	(.L_361 - .L_360)
.L_360:
        /*000c*/ 	.word	0x00000000
        /*0010*/ 	.short	0x000f
        /*0012*/ 	.short	0x0084
        /*0014*/ 	.byte	0x00, 0xf0, 0x11, 0x00


	//----- nvinfo : EIATTR_KPARAM_INFO
	.align		4
.L_361:
        /*0018*/ 	.byte	0x04, 0x17
        /*001a*/ 	.short	(.L_363 - .L_362)
.L_362:
        /*001c*/ 	.word	0x00000000
        /*0020*/ 	.short	0x000e
        /*0022*/ 	.short	0x0080
        /*0024*/ 	.byte	0x00, 0xf0, 0x11, 0x00


	//----- nvinfo : EIATTR_KPARAM_INFO
	.align		4
.L_363:
        /*0028*/ 	.byte	0x04, 0x17
        /*002a*/ 	.short	(.L_365 - .L_364)
.L_364:
        /*002c*/ 	.word	0x00000000
        /*0030*/ 	.short	0x000d
        /*0032*/ 	.short	0x0078
        /*0034*/ 	.byte	0x00, 0xf0, 0x21, 0x00


	//----- nvinfo : EIATTR_KPARAM_INFO
	.align		4
.L_365:
        /*0038*/ 	.byte	0x04, 0x17
        /*003a*/ 	.short	(.L_367 - .L_366)
.L_366:
        /*003c*/ 	.word	0x00000000
        /*0040*/ 	.short	0x000c
        /*0042*/ 	.short	0x0070
        /*0044*/ 	.byte	0x00, 0xf0, 0x21, 0x00


	//----- nvinfo : EIATTR_KPARAM_INFO
	.align		4
.L_367:
        /*0048*/ 	.byte	0x04, 0x17
        /*004a*/ 	.short	(.L_369 - .L_368)
.L_368:
        /*004c*/ 	.word	0x00000000
        /*0050*/ 	.short	0x000b
        /*0052*/ 	.short	0x0068
        /*0054*/ 	.byte	0x00, 0xf0, 0x21, 0x00


	//----- nvinfo : EIATTR_KPARAM_INFO
	.align		4
.L_369:
        /*0058*/ 	.byte	0x04, 0x17
        /*005a*/ 	.short	(.L_371 - .L_370)
.L_370:
        /*005c*/ 	.word	0x00000000
        /*0060*/ 	.short	0x000a
        /*0062*/ 	.short	0x0060
        /*0064*/ 	.byte	0x00, 0xf0, 0x21, 0x00


	//----- nvinfo : EIATTR_KPARAM_INFO
	.align		4
.L_371:
        /*0068*/ 	.byte	0x04, 0x17
        /*006a*/ 	.short	(.L_373 - .L_372)
.L_372:
        /*006c*/ 	.word	0x00000000
        /*0070*/ 	.short	0x0009
        /*0072*/ 	.short	0x0058
        /*0074*/ 	.byte	0x00, 0xf0, 0x21, 0x00


	//----- nvinfo : EIATTR_KPARAM_INFO
	.align		4
.L_373:
        /*0078*/ 	.byte	0x04, 0x17
        /*007a*/ 	.short	(.L_375 - .L_374)
.L_374:
        /*007c*/ 	.word	0x00000000
        /*0080*/ 	.short	0x0008
        /*0082*/ 	.short	0x0050
        /*0084*/ 	.byte	0x00, 0xf0, 0x21, 0x00


	//----- nvinfo : EIATTR_KPARAM_INFO
	.align		4
.L_375:
        /*0088*/ 	.byte	0x04, 0x17
        /*008a*/ 	.short	(.L_377 - .L_376)
.L_376:
        /*008c*/ 	.word	0x00000000
        /*0090*/ 	.short	0x0007
        /*0092*/ 	.short	0x0048
        /*0094*/ 	.byte	0x00, 0xf0, 0x21, 0x00


	//----- nvinfo : EIATTR_KPARAM_INFO
	.align		4
.L_377:
        /*0098*/ 	.byte	0x04, 0x17
        /*009a*/ 	.short	(.L_379 - .L_378)
.L_378:
        /*009c*/ 	.word	0x00000000
        /*00a0*/ 	.short	0x0006
        /*00a2*/ 	.short	0x0040
        /*00a4*/ 	.byte	0x00, 0xf0, 0x21, 0x00


	//----- nvinfo : EIATTR_KPARAM_INFO
	.align		4
.L_379:
        /*00a8*/ 	.byte	0x04, 0x17
        /*00aa*/ 	.short	(.L_381 - .L_380)
.L_380:
        /*00ac*/ 	.word	0x00000000
        /*00b0*/ 	.short	0x0005
        /*00b2*/ 	.short	0x0030
        /*00b4*/ 	.byte	0x00, 0xf0, 0x41, 0x00


	//----- nvinfo : EIATTR_KPARAM_INFO
	.align		4
.L_381:
        /*00b8*/ 	.byte	0x04, 0x17
        /*00ba*/ 	.short	(.L_383 - .L_382)
.L_382:
        /*00bc*/ 	.word	0x00000000
        /*00c0*/ 	.short	0x0004
        /*00c2*/ 	.short	0x0020
        /*00c4*/ 	.byte	0x00, 0xf5, 0x21, 0x00


	//----- nvinfo : EIATTR_KPARAM_INFO
	.align		4
.L_383:
        /*00c8*/ 	.byte	0x04, 0x17
        /*00ca*/ 	.short	(.L_385 - .L_384)
.L_384:
        /*00cc*/ 	.word	0x00000000
        /*00d0*/ 	.short	0x0003
        /*00d2*/ 	.short	0x0018
        /*00d4*/ 	.byte	0x00, 0xf5, 0x21, 0x00


	//----- nvinfo : EIATTR_KPARAM_INFO
	.align		4
.L_385:
        /*00d8*/ 	.byte	0x04, 0x17
        /*00da*/ 	.short	(.L_387 - .L_386)
.L_386:
        /*00dc*/ 	.word	0x00000000
        /*00e0*/ 	.short	0x0002
        /*00e2*/ 	.short	0x0010
        /*00e4*/ 	.byte	0x00, 0xf5, 0x21, 0x00


	//----- nvinfo : EIATTR_KPARAM_INFO
	.align		4
.L_387:
        /*00e8*/ 	.byte	0x04, 0x17
        /*00ea*/ 	.short	(.L_389 - .L_388)
.L_388:
        /*00ec*/ 	.word	0x00000000
        /*00f0*/ 	.short	0x0001
        /*00f2*/ 	.short	0x0008
        /*00f4*/ 	.byte	0x00, 0xf5, 0x21, 0x00


	//----- nvinfo : EIATTR_KPARAM_INFO
	.align		4
.L_389:
        /*00f8*/ 	.byte	0x04, 0x17
        /*00fa*/ 	.short	(.L_391 - .L_390)
.L_390:
        /*00fc*/ 	.word	0x00000000
        /*0100*/ 	.short	0x0000
        /*0102*/ 	.short	0x0000
        /*0104*/ 	.byte	0x00, 0xf5, 0x21, 0x00


	//----- nvinfo : EIATTR_SPARSE_MMA_MASK
	.align		4
.L_391:
        /*0108*/ 	.byte	0x03, 0x50
        /*010a*/ 	.short	0x0000


	//----- nvinfo : EIATTR_MAXREG_COUNT
	.align		4
        /*010c*/ 	.byte	0x03, 0x1b
        /*010e*/ 	.short	0x00ff


	//----- nvinfo : EIATTR_MERCURY_ISA_VERSION
	.align		4
        /*0110*/ 	.byte	0x03, 0x5f
        /*0112*/ 	.short	0x0101


	//----- nvinfo : EIATTR_VRC_CTA_INIT_COUNT
	.align		4
        /*0114*/ 	.byte	0x02, 0x4a
	.zero		1
	.zero		1


	//----- nvinfo : EIATTR_EXIT_INSTR_OFFSETS
	.align		4
        /*0118*/ 	.byte	0x04, 0x1c
        /*011a*/ 	.short	(.L_393 - .L_392)


	//   ....[0]....
.L_392:
        /*011c*/ 	.word	0x00000060


	//   ....[1]....
        /*0120*/ 	.word	0x000019c0


	//----- nvinfo : EIATTR_CRS_STACK_SIZE
	.align		4
.L_393:
        /*0124*/ 	.byte	0x04, 0x1e
        /*0126*/ 	.short	(.L_395 - .L_394)
.L_394:
        /*0128*/ 	.word	0x00000000


	//----- nvinfo : EIATTR_CBANK_PARAM_SIZE
	.align		4
.L_395:
        /*012c*/ 	.byte	0x03, 0x19
        /*012e*/ 	.short	0x0088


	//----- nvinfo : EIATTR_PARAM_CBANK
	.align		4
        /*0130*/ 	.byte	0x04, 0x0a
        /*0132*/ 	.short	(.L_397 - .L_396)
	.align		4
.L_396:
        /*0134*/ 	.word	index@(.nv.constant0._Z10add_kernelP6float4P6float2P4int4P4int2PbS_S1_S1_S1_S1_S1_S1_S1_S1_ii)
        /*0138*/ 	.short	0x0380
        /*013a*/ 	.short	0x0088


	//----- nvinfo : EIATTR_SW_WAR
	.align		4
.L_397:
        /*013c*/ 	.byte	0x04, 0x36
        /*013e*/ 	.short	(.L_399 - .L_398)
.L_398:
        /*0140*/ 	.word	0x00000008
.L_399:


//--------------------- .nv.info._Z13expand_kernelP6float4P6float2ii --------------------------
	.section	.nv.info._Z13expand_kernelP6float4P6float2ii,"",@"SHT_CUDA_INFO"
	.sectionflags	@""
	.align	4


	//----- nvinfo : EIATTR_CUDA_API_VERSION
	.align		4
        /*0000*/ 	.byte	0x04, 0x37
        /*0002*/ 	.short	(.L_401 - .L_400)
.L_400:
        /*0004*/ 	.word	0x00000082


	//----- nvinfo : EIATTR_KPARAM_INFO
	.align		4
.L_401:
        /*0008*/ 	.byte	0x04, 0x17
        /*000a*/ 	.short	(.L_403 - .L_402)
.L_402:
        /*000c*/ 	.word	0x00000000
        /*0010*/ 	.short	0x0003
        /*0012*/ 	.short	0x0014
        /*0014*/ 	.byte	0x00, 0xf0, 0x11, 0x00


	//----- nvinfo : EIATTR_KPARAM_INFO
	.align		4
.L_403:
        /*0018*/ 	.byte	0x04, 0x17
        /*001a*/ 	.short	(.L_405 - .L_404)
.L_404:
        /*001c*/ 	.word	0x00000000
        /*0020*/ 	.short	0x0002
        /*0022*/ 	.short	0x0010
        /*0024*/ 	.byte	0x00, 0xf0, 0x11, 0x00


	//----- nvinfo : EIATTR_KPARAM_INFO
	.align		4
.L_405:
        /*0028*/ 	.byte	0x04, 0x17
        /*002a*/ 	.short	(.L_407 - .L_406)
.L_406:
        /*002c*/ 	.word	0x00000000
        /*0030*/ 	.short	0x0001
        /*0032*/ 	.short	0x0008
        /*0034*/ 	.byte	0x00, 0xf5, 0x21, 0x00


	//----- nvinfo : EIATTR_KPARAM_INFO
	.align		4
.L_407:
        /*0038*/ 	.byte	0x04, 0x17
        /*003a*/ 	.short	(.L_409 - .L_408)
.L_408:
        /*003c*/ 	.word	0x00000000
        /*0040*/ 	.short	0x0000
        /*0042*/ 	.short	0x0000
        /*0044*/ 	.byte	0x00, 0xf5, 0x21, 0x00


	//----- nvinfo : EIATTR_SPARSE_MMA_MASK
	.align		4
.L_409:
        /*0048*/ 	.byte	0x03, 0x50
        /*004a*/ 	.short	0x0000


	//----- nvinfo : EIATTR_MAXREG_COUNT
	.align		4
        /*004c*/ 	.byte	0x03, 0x1b
        /*004e*/ 	.short	0x00ff


	//----- nvinfo : EIATTR_MERCURY_ISA_VERSION
	.align		4
        /*0050*/ 	.byte	0x03, 0x5f
        /*0052*/ 	.short	0x0101


	//----- nvinfo : EIATTR_VRC_CTA_INIT_COUNT
	.align		4
        /*0054*/ 	.byte	0x02, 0x4a
	.zero		1
	.zero		1


	//----- nvinfo : EIATTR_EXIT_INSTR_OFFSETS
	.align		4
        /*0058*/ 	.byte	0x04, 0x1c
        /*005a*/ 	.short	(.L_411 - .L_410)


	//   ....[0]....
.L_410:
        /*005c*/ 	.word	0x00000080


	//   ....[1]....
        /*0060*/ 	.word	0x00000390


	//   ....[2]....
        /*0064*/ 	.word	0x00000550


	//----- nvinfo : EIATTR_CRS_STACK_SIZE
	.align		4
.L_411:
        /*0068*/ 	.byte	0x04, 0x1e
        /*006a*/ 	.short	(.L_413 - .L_412)
.L_412:
        /*006c*/ 	.word	0x00000000


	//----- nvinfo : EIATTR_CBANK_PARAM_SIZE
	.align		4
.L_413:
        /*0070*/ 	.byte	0x03, 0x19
        /*0072*/ 	.short	0x0018


	//----- nvinfo : EIATTR_PARAM_CBANK
	.align		4
        /*0074*/ 	.byte	0x04, 0x0a
        /*0076*/ 	.short	(.L_415 - .L_414)
	.align		4
.L_414:
        /*0078*/ 	.word	index@(.nv.constant0._Z13expand_kernelP6float4P6float2ii)
        /*007c*/ 	.short	0x0380
        /*007e*/ 	.short	0x0018


	//----- nvinfo : EIATTR_SW_WAR
	.align		4
.L_415:
        /*0080*/ 	.byte	0x04, 0x36
        /*0082*/ 	.short	(.L_417 - .L_416)
.L_416:
        /*0084*/ 	.word	0x00000008
.L_417:


//--------------------- .nv.callgraph             --------------------------
	.section	.nv.callgraph,"",@"SHT_CUDA_CALLGRAPH"
	.align	4
	.sectionentsize	8
	.align		4
        /*0000*/ 	.word	0x00000000
	.align		4
        /*0004*/ 	.word	0xffffffff
	.align		4
        /*0008*/ 	.word	0x00000000
	.align		4
        /*000c*/ 	.word	0xfffffffe
	.align		4
        /*0010*/ 	.word	0x00000000
	.align		4
        /*0014*/ 	.word	0xfffffffd
	.align		4
        /*0018*/ 	.word	0x00000000
	.align		4
        /*001c*/ 	.word	0xfffffffc


//--------------------- .nv.constant4             --------------------------
	.section	.nv.constant4,"a",@progbits
	.align	8
	.align		8
.nv.constant4:
        /*0000*/ 	.dword	_ZN34_INTERNAL_2618aa83_4_k_cu_b281cf0e4cuda3std3__45__cpo5beginE
	.align		8
        /*0008*/ 	.dword	_ZN34_INTERNAL_2618aa83_4_k_cu_b281cf0e4cuda3std3__45__cpo3endE
	.align		8
        /*0010*/ 	.dword	_ZN34_INTERNAL_2618aa83_4_k_cu_b281cf0e4cuda3std3__45__cpo6cbeginE
	.align		8
        /*0018*/ 	.dword	_ZN34_INTERNAL_2618aa83_4_k_cu_b281cf0e4cuda3std3__45__cpo4cendE
	.align		8
        /*0020*/ 	.dword	_ZN34_INTERNAL_2618aa83_4_k_cu_b281cf0e4cuda3std3__45__cpo6rbeginE
	.align		8
        /*0028*/ 	.dword	_ZN34_INTERNAL_2618aa83_4_k_cu_b281cf0e4cuda3std3__45__cpo4rendE
	.align		8
        /*0030*/ 	.dword	_ZN34_INTERNAL_2618aa83_4_k_cu_b281cf0e4cuda3std3__45__cpo7crbeginE
	.align		8
        /*0038*/ 	.dword	_ZN34_INTERNAL_2618aa83_4_k_cu_b281cf0e4cuda3std3__45__cpo5crendE
	.align		8
        /*0040*/ 	.dword	_ZN34_INTERNAL_2618aa83_4_k_cu_b281cf0e4cuda3std3__436_GLOBAL__N__2618aa83_4_k_cu_b281cf0e6ignoreE
	.align		8
        /*0048*/ 	.dword	_ZN34_INTERNAL_2618aa83_4_k_cu_b281cf0e4cuda3std3__419piecewise_constructE
	.align		8
        /*0050*/ 	.dword	_ZN34_INTERNAL_2618aa83_4_k_cu_b281cf0e4cuda3std3__48in_placeE
	.align		8
        /*0058*/ 	.dword	_ZN34_INTERNAL_2618aa83_4_k_cu_b281cf0e4cuda3std3__420unreachable_sentinelE
	.align		8
        /*0060*/ 	.dword	_ZN34_INTERNAL_2618aa83_4_k_cu_b281cf0e4cuda3std3__47nulloptE
	.align		8
        /*0068*/ 	.dword	_ZN34_INTERNAL_2618aa83_4_k_cu_b281cf0e4cuda3std3__48unexpectE
	.align		8
        /*0070*/ 	.dword	_ZN34_INTERNAL_2618aa83_4_k_cu_b281cf0e4cuda3std6ranges3__45__cpo4swapE
	.align		8
        /*0078*/ 	.dword	_ZN34_INTERNAL_2618aa83_4_k_cu_b281cf0e4cuda3std6ranges3__45__cpo9iter_moveE
	.align		8
        /*0080*/ 	.dword	_ZN34_INTERNAL_2618aa83_4_k_cu_b281cf0e4cuda3std6ranges3__45__cpo5beginE
	.align		8
        /*0088*/ 	.dword	_ZN34_INTERNAL_2618aa83_4_k_cu_b281cf0e4cuda3std6ranges3__45__cpo3endE
	.align		8
        /*0090*/ 	.dword	_ZN34_INTERNAL_2618aa83_4_k_cu_b281cf0e4cuda3std6ranges3__45__cpo6cbeginE
	.align		8
        /*0098*/ 	.dword	_ZN34_INTERNAL_2618aa83_4_k_cu_b281cf0e4cuda3std6ranges3__45__cpo4cendE
	.align		8
        /*00a0*/ 	.dword	_ZN34_INTERNAL_2618aa83_4_k_cu_b281cf0e4cuda3std6ranges3__45__cpo7advanceE
	.align		8
        /*00a8*/ 	.dword	_ZN34_INTERNAL_2618aa83_4_k_cu_b281cf0e4cuda3std6ranges3__45__cpo9iter_swapE
	.align		8
        /*00b0*/ 	.dword	_ZN34_INTERNAL_2618aa83_4_k_cu_b281cf0e4cuda3std6ranges3__45__cpo4nextE
	.align		8
        /*00b8*/ 	.dword	_ZN34_INTERNAL_2618aa83_4_k_cu_b281cf0e4cuda3std6ranges3__45__cpo4prevE
	.align		8
        /*00c0*/ 	.dword	_ZN34_INTERNAL_2618aa83_4_k_cu_b281cf0e4cuda3std6ranges3__45__cpo4dataE
	.align		8
        /*00c8*/ 	.dword	_ZN34_INTERNAL_2618aa83_4_k_cu_b281cf0e4cuda3std6ranges3__45__cpo5cdataE
	.align		8
        /*00d0*/ 	.dword	_ZN34_INTERNAL_2618aa83_4_k_cu_b281cf0e4cuda3std6ranges3__45__cpo4sizeE
	.align		8
        /*00d8*/ 	.dword	_ZN34_INTERNAL_2618aa83_4_k_cu_b281cf0e4cuda3std6ranges3__45__cpo5ssizeE
	.align		8
        /*00e0*/ 	.dword	_ZN34_INTERNAL_2618aa83_4_k_cu_b281cf0e4cuda3std6ranges3__45__cpo8distanceE
	.align		8
        /*00e8*/ 	.dword	_ZN34_INTERNAL_2618aa83_4_k_cu_b281cf0e6thrust24THRUST_300001_SM_1000_NS8cuda_cub3parE
	.align		8
        /*00f0*/ 	.dword	_ZN34_INTERNAL_2618aa83_4_k_cu_b281cf0e6thrust24THRUST_300001_SM_1000_NS8cuda_cub10par_nosyncE
	.align		8
        /*00f8*/ 	.dword	_ZN34_INTERNAL_2618aa83_4_k_cu_b281cf0e6thrust24THRUST_300001_SM_1000_NS6system6detail10sequential3seqE
	.align		8
        /*0100*/ 	.dword	_ZN34_INTERNAL_2618aa83_4_k_cu_b281cf0e6thrust24THRUST_300001_SM_1000_NS12placeholders2_1E
	.align		8
        /*0108*/ 	.dword	_ZN34_INTERNAL_2618aa83_4_k_cu_b281cf0e6thrust24THRUST_300001_SM_1000_NS12placeholders2_2E
	.align		8
        /*0110*/ 	.dword	_ZN34_INTERNAL_2618aa83_4_k_cu_b281cf0e6thrust24THRUST_300001_SM_1000_NS12placeholders2_3E
	.align		8
        /*0118*/ 	.dword	_ZN34_INTERNAL_2618aa83_4_k_cu_b281cf0e6thrust24THRUST_300001_SM_1000_NS12placeholders2_4E
	.align		8
        /*0120*/ 	.dword	_ZN34_INTERNAL_2618aa83_4_k_cu_b281cf0e6thrust24THRUST_300001_SM_1000_NS12placeholders2_5E
	.align		8
        /*0128*/ 	.dword	_ZN34_INTERNAL_2618aa83_4_k_cu_b281cf0e6thrust24THRUST_300001_SM_1000_NS12placeholders2_6E
	.align		8
        /*0130*/ 	.dword	_ZN34_INTERNAL_2618aa83_4_k_cu_b281cf0e6thrust24THRUST_300001_SM_1000_NS12placeholders2_7E
	.align		8
        /*0138*/ 	.dword	_ZN34_INTERNAL_2618aa83_4_k_cu_b281cf0e6thrust24THRUST_300001_SM_1000_NS12placeholders2_8E
	.align		8
        /*0140*/ 	.dword	_ZN34_INTERNAL_2618aa83_4_k_cu_b281cf0e6thrust24THRUST_300001_SM_1000_NS12placeholders2_9E
	.align		8
        /*0148*/ 	.dword	_ZN34_INTERNAL_2618aa83_4_k_cu_b281cf0e6thrust24THRUST_300001_SM_1000_NS12placeholders3_10E
	.align		8
        /*0150*/ 	.dword	_ZN34_INTERNAL_2618aa83_4_k_cu_b281cf0e6thrust24THRUST_300001_SM_1000_NS3seqE
	.align		8
        /*0158*/ 	.dword	__cudart_i2opi_f


//--------------------- .text._ZN3cub18CUB_300001_SM_10006detail6select23DeviceSelectSweepKernelINS2_10policy_hubIN4cuda3std3__45tupleIJ6float46float2bEEENS0_8NullTypeEiLb0ELNS0_10SelectImplE1EE10Policy1000EN6thrust24THRUST_300001_SM_1000_NS12zip_iteratorINS8_IJNSH_6detail15normal_iteratorINSH_10device_ptrIS9_EEEENSK_INSL_ISA_EEEENSK_INSL_IbEEEEEEEEEPSC_ST_PlNS0_13ScanTileStateIiLb1EEENS7_10__not_fn_tI11isValidTestEESC_iNS2_19streaming_context_tIlLb1EEELSD_1EEEvT0_T1_T2_T3_T4_T5_T6_T7_iT8_NS1_7vsmem_tE --------------------------
	.section	.text._ZN3cub18CUB_300001_SM_10006detail6select23DeviceSelectSweepKernelINS2_10policy_hubIN4cuda3std3__45tupleIJ6float46float2bEEENS0_8NullTypeEiLb0ELNS0_10SelectImplE1EE10Policy1000EN6thrust24THRUST_300001_SM_1000_NS12zip_iteratorINS8_IJNSH_6detail15normal_iteratorINSH_10device_ptrIS9_EEEENSK_INSL_ISA_EEEENSK_INSL_IbEEEEEEEEEPSC_ST_PlNS0_13ScanTileStateIiLb1EEENS7_10__not_fn_tI11isValidTestEESC_iNS2_19streaming_context_tIlLb1EEELSD_1EEEvT0_T1_T2_T3_T4_T5_T6_T7_iT8_NS1_7vsmem_tE,"ax",@progbits
	.align	128
        .global         _ZN3cub18CUB_300001_SM_10006detail6select23DeviceSelectSweepKernelINS2_10policy_hubIN4cuda3std3__45tupleIJ6float46float2bEEENS0_8NullTypeEiLb0ELNS0_10SelectImplE1EE10Policy1000EN6thrust24THRUST_300001_SM_1000_NS12zip_iteratorINS8_IJNSH_6detail15normal_iteratorINSH_10device_ptrIS9_EEEENSK_INSL_ISA_EEEENSK_INSL_IbEEEEEEEEEPSC_ST_PlNS0_13ScanTileStateIiLb1EEENS7_10__not_fn_tI11isValidTestEESC_iNS2_19streaming_context_tIlLb1EEELSD_1EEEvT0_T1_T2_T3_T4_T5_T6_T7_iT8_NS1_7vsmem_tE
        .type           _ZN3cub18CUB_300001_SM_10006detail6select23DeviceSelectSweepKernelINS2_10policy_hubIN4cuda3std3__45tupleIJ6float46float2bEEENS0_8NullTypeEiLb0ELNS0_10SelectImplE1EE10Policy1000EN6thrust24THRUST_300001_SM_1000_NS12zip_iteratorINS8_IJNSH_6detail15normal_iteratorINSH_10device_ptrIS9_EEEENSK_INSL_ISA_EEEENSK_INSL_IbEEEEEEEEEPSC_ST_PlNS0_13ScanTileStateIiLb1EEENS7_10__not_fn_tI11isValidTestEESC_iNS2_19streaming_context_tIlLb1EEELSD_1EEEvT0_T1_T2_T3_T4_T5_T6_T7_iT8_NS1_7vsmem_tE,@function
        .size           _ZN3cub18CUB_300001_SM_10006detail6select23DeviceSelectSweepKernelINS2_10policy_hubIN4cuda3std3__45tupleIJ6float46float2bEEENS0_8NullTypeEiLb0ELNS0_10SelectImplE1EE10Policy1000EN6thrust24THRUST_300001_SM_1000_NS12zip_iteratorINS8_IJNSH_6detail15normal_iteratorINSH_10device_ptrIS9_EEEENSK_INSL_ISA_EEEENSK_INSL_IbEEEEEEEEEPSC_ST_PlNS0_13ScanTileStateIiLb1EEENS7_10__not_fn_tI11isValidTestEESC_iNS2_19streaming_context_tIlLb1EEELSD_1EEEvT0_T1_T2_T3_T4_T5_T6_T7_iT8_NS1_7vsmem_tE,(.L_x_318 - _ZN3cub18CUB_300001_SM_10006detail6select23DeviceSelectSweepKernelINS2_10policy_hubIN4cuda3std3__45tupleIJ6float46float2bEEENS0_8NullTypeEiLb0ELNS0_10SelectImplE1EE10Policy1000EN6thrust24THRUST_300001_SM_1000_NS12zip_iteratorINS8_IJNSH_6detail15normal_iteratorINSH_10device_ptrIS9_EEEENSK_INSL_ISA_EEEENSK_INSL_IbEEEEEEEEEPSC_ST_PlNS0_13ScanTileStateIiLb1EEENS7_10__not_fn_tI11isValidTestEESC_iNS2_19streaming_context_tIlLb1EEELSD_1EEEvT0_T1_T2_T3_T4_T5_T6_T7_iT8_NS1_7vsmem_tE)
        .other          _ZN3cub18CUB_300001_SM_10006detail6select23DeviceSelectSweepKernelINS2_10policy_hubIN4cuda3std3__45tupleIJ6float46float2bEEENS0_8NullTypeEiLb0ELNS0_10SelectImplE1EE10Policy1000EN6thrust24THRUST_300001_SM_1000_NS12zip_iteratorINS8_IJNSH_6detail15normal_iteratorINSH_10device_ptrIS9_EEEENSK_INSL_ISA_EEEENSK_INSL_IbEEEEEEEEEPSC_ST_PlNS0_13ScanTileStateIiLb1EEENS7_10__not_fn_tI11isValidTestEESC_iNS2_19streaming_context_tIlLb1EEELSD_1EEEvT0_T1_T2_T3_T4_T5_T6_T7_iT8_NS1_7vsmem_tE,@"STO_CUDA_ENTRY STV_DEFAULT"
_ZN3cub18CUB_300001_SM_10006detail6select23DeviceSelectSweepKernelINS2_10policy_hubIN4cuda3std3__45tupleIJ6float46float2bEEENS0_8NullTypeEiLb0ELNS0_10SelectImplE1EE10Policy1000EN6thrust24THRUST_300001_SM_1000_NS12zip_iteratorINS8_IJNSH_6detail15normal_iteratorINSH_10device_ptrIS9_EEEENSK_INSL_ISA_EEEENSK_INSL_IbEEEEEEEEEPSC_ST_PlNS0_13ScanTileStateIiLb1EEENS7_10__not_fn_tI11isValidTestEESC_iNS2_19streaming_context_tIlLb1EEELSD_1EEEvT0_T1_T2_T3_T4_T5_T6_T7_iT8_NS1_7vsmem_tE:
.text._ZN3cub18CUB_300001_SM_10006detail6select23DeviceSelectSweepKernelINS2_10policy_hubIN4cuda3std3__45tupleIJ6float46float2bEEENS0_8NullTypeEiLb0ELNS0_10SelectImplE1EE10Policy1000EN6thrust24THRUST_300001_SM_1000_NS12zip_iteratorINS8_IJNSH_6detail15normal_iteratorINSH_10device_ptrIS9_EEEENSK_INSL_ISA_EEEENSK_INSL_IbEEEEEEEEEPSC_ST_PlNS0_13ScanTileStateIiLb1EEENS7_10__not_fn_tI11isValidTestEESC_iNS2_19streaming_context_tIlLb1EEELSD_1EEEvT0_T1_T2_T3_T4_T5_T6_T7_iT8_NS1_7vsmem_tE:
[----:B------:R-:W-:Y:S01]  /*0000*/  LDC R1, c[0x0][0x37c] ;  /* 0x0000df00ff017b82 */ /* 0x000fe20000000800 */
[----:B------:R-:W0:Y:S07]  /*0010*/  S2R R0, SR_CTAID.Y ;  /* 0x0000000000007919 */ /* 0x000e2e0000002600 */
[----:B------:R-:W0:Y:S01]  /*0020*/  S2UR UR5, SR_CTAID.X ;  /* 0x00000000000579c3 */ /* 0x000e220000002500 */
[----:B------:R-:W1:Y:S01]  /*0030*/  LDCU UR4, c[0x0][0x3d0] ;  /* 0x00007a00ff0477ac */ /* 0x000e620008000800 */
[----:B------:R-:W2:Y:S06]  /*0040*/  LDCU.64 UR8, c[0x0][0x358] ;  /* 0x00006b00ff0877ac */ /* 0x000eac0008000a00 */
[----:B------:R-:W0:Y:S01]  /*0050*/  LDC R3, c[0x0][0x374] ;  /* 0x0000dd00ff037b82 */ /* 0x000e220000000800 */
[----:B-1----:R-:W-:Y:S01]  /*0060*/  UIADD3 UR4, UPT, UPT, UR4, -0x1, URZ ;  /* 0xffffffff04047890 */ /* 0x002fe2000fffe0ff */
[----:B0-----:R-:W-:-:S04]  /*0070*/  IMAD R3, R3, UR5, R0 ;  /* 0x0000000503037c24 */ /* 0x001fc8000f8e0200 */
[C---:B------:R-:W-:Y:S01]  /*0080*/  IMAD.SHL.U32 R14, R3.reuse, 0x80, RZ ;  /* 0x00000080030e7824 */ /* 0x040fe200078e00ff */
[----:B------:R-:W-:-:S13]  /*0090*/  ISETP.GE.AND P0, PT, R3, UR4, PT ;  /* 0x0000000403007c0c */ /* 0x000fda000bf06270 */
[----:B--2---:R-:W-:Y:S05]  /*00a0*/  @P0 BRA `(.L_x_0) ;  /* 0x00000014002c0947 */ /* 0x004fea0003800000 */
[----:B------:R-:W-:-:S13]  /*00b0*/  ISETP.NE.AND P0, PT, R3, RZ, PT ;  /* 0x000000ff0300720c */ /* 0x000fda0003f05270 */
[----:B------:R-:W-:Y:S05]  /*00c0*/  @P0 BRA `(.L_x_1) ;  /* 0x0000000400500947 */ /* 0x000fea0003800000 */
[----:B------:R-:W0:Y:S01]  /*00d0*/  S2R R12, SR_TID.X ;  /* 0x00000000000c7919 */ /* 0x000e220000002100 */
[----:B------:R-:W1:Y:S01]  /*00e0*/  LDCU.U8 UR6, c[0x0][0x3d8] ;  /* 0x00007b00ff0677ac */ /* 0x000e620008000000 */
[----:B------:R-:W2:Y:S01]  /*00f0*/  LDCU.64 UR4, c[0x0][0x3e8] ;  /* 0x00007d00ff0477ac */ /* 0x000ea20008000a00 */
[----:B------:R-:W3:Y:S01]  /*0100*/  LDCU.64 UR10, c[0x0][0x390] ;  /* 0x00007200ff0a77ac */ /* 0x000ee20008000a00 */
[----:B------:R-:W4:Y:S01]  /*0110*/  LDCU.128 UR12, c[0x0][0x380] ;  /* 0x00007000ff0c77ac */ /* 0x000f220008000c00 */
[----:B-1----:R-:W-:-:S04]  /*0120*/  UISETP.NE.AND UP0, UPT, UR6, URZ, UPT ;  /* 0x000000ff0600728c */ /* 0x002fc8000bf05270 */
[----:B--2---:R-:W-:Y:S02]  /*0130*/  USEL UR4, UR4, URZ, !UP0 ;  /* 0x000000ff04047287 */ /* 0x004fe4000c000000 */
[----:B------:R-:W-:Y:S01]  /*0140*/  USEL UR5, UR5, URZ, !UP0 ;  /* 0x000000ff05057287 */ /* 0x000fe2000c000000 */
[----:B0-----:R-:W-:-:S05]  /*0150*/  IMAD.IADD R14, R14, 0x1, R12 ;  /* 0x000000010e0e7824 */ /* 0x001fca00078e020c */
[----:B------:R-:W-:-:S05]  /*0160*/  IADD3 R14, P0, PT, R14, UR4, RZ ;  /* 0x000000040e0e7c10 */ /* 0x000fca000ff1e0ff */
[----:B------:R-:W-:Y:S01]  /*0170*/  IMAD.X R3, RZ, RZ, UR5, P0 ;  /* 0x00000005ff037e24 */ /* 0x000fe200080e06ff */
[----:B---3--:R-:W-:-:S04]  /*0180*/  IADD3 R8, P0, PT, R14, UR10, RZ ;  /* 0x0000000a0e087c10 */ /* 0x008fc8000ff1e0ff */
[----:B------:R-:W-:-:S05]  /*0190*/  IADD3.X R9, PT, PT, R3, UR11, RZ, P0, !PT ;  /* 0x0000000b03097c10 */ /* 0x000fca00087fe4ff */
[----:B------:R-:W2:Y:S01]  /*01a0*/  LDG.E.U8 R0, desc[UR8][R8.64] ;  /* 0x0000000808007981 */ /* 0x000ea2000c1e1100 */
[C---:B----4-:R-:W-:Y:S02]  /*01b0*/  LEA R4, P0, R14.reuse, UR12, 0x4 ;  /* 0x0000000c0e047c11 */ /* 0x050fe4000f8020ff */
[C---:B------:R-:W-:Y:S02]  /*01c0*/  LEA R2, P1, R14.reuse, UR14, 0x3 ;  /* 0x0000000e0e027c11 */ /* 0x040fe4000f8218ff */
[C-C-:B------:R-:W-:Y:S01]  /*01d0*/  LEA.HI.X R5, R14.reuse, UR13, R3.reuse, 0x4, P0 ;  /* 0x0000000d0e057c11 */ /* 0x140fe200080f2403 */
[----:B------:R-:W0:Y:S01]  /*01e0*/  S2R R20, SR_LANEID ;  /* 0x0000000000147919 */ /* 0x000e220000000000 */
[----:B------:R-:W1:Y:S01]  /*01f0*/  S2UR UR5, SR_CgaCtaId ;  /* 0x00000000000579c3 */ /* 0x000e620000008800 */
[----:B------:R-:W-:-:S03]  /*0200*/  LEA.HI.X R3, R14, UR15, R3, 0x3, P1 ;  /* 0x0000000f0e037c11 */ /* 0x000fc600088f1c03 */
[----:B------:R-:W5:Y:S04]  /*0210*/  LDG.E.128 R4, desc[UR8][R4.64] ;  /* 0x0000000804047981 */ /* 0x000f68000c1e1d00 */
[----:B------:R-:W5:Y:S01]  /*0220*/  LDG.E.64 R2, desc[UR8][R2.64] ;  /* 0x0000000802027981 */ /* 0x000f62000c1e1b00 */
[----:B------:R-:W-:Y:S01]  /*0230*/  UMOV UR4, 0x400 ;  /* 0x0000040000047882 */ /* 0x000fe20000000000 */
[----:B------:R-:W-:Y:S01]  /*0240*/  SHF.R.U32.HI R16, RZ, 0x5, R12 ;  /* 0x00000005ff107819 */ /* 0x000fe2000001160c */
[----:B------:R-:W-:Y:S01]  /*0250*/  BAR.SYNC.DEFER_BLOCKING 0x0 ;  /* 0x0000000000007b1d */ /* 0x000fe20000010000 */
[----:B------:R-:W-:Y:S02]  /*0260*/  ISETP.NE.AND P3, PT, R12, RZ, PT ;  /* 0x000000ff0c00720c */ /* 0x000fe40003f65270 */
[----:B------:R-:W-:Y:S01]  /*0270*/  ISETP.NE.AND P2, PT, R16, 0x2, PT ;  /* 0x000000021000780c */ /* 0x000fe20003f45270 */
[----:B-1----:R-:W-:Y:S01]  /*0280*/  ULEA UR4, UR5, UR4, 0x18 ;  /* 0x0000000405047291 */ /* 0x002fe2000f8ec0ff */
[----:B0-----:R-:W-:-:S13]  /*0290*/  ISETP.NE.AND P1, PT, R20, 0x1f, PT ;  /* 0x0000001f1400780c */ /* 0x001fda0003f25270 */
[----:B------:R-:W-:Y:S02]  /*02a0*/  @!P1 LEA R17, R16, UR4, 0x2 ;  /* 0x0000000410119c11 */ /* 0x000fe4000f8e10ff */
[C---:B--2---:R-:W-:Y:S02]  /*02b0*/  ISETP.NE.AND P0, PT, R0.reuse, RZ, PT ;  /* 0x000000ff0000720c */ /* 0x044fe40003f05270 */
[----:B------:R-:W-:Y:S02]  /*02c0*/  ISETP.NE.AND P4, PT, R0, RZ, PT ;  /* 0x000000ff0000720c */ /* 0x000fe40003f85270 */
[----:B------:R-:W-:-:S08]  /*02d0*/  SEL R13, RZ, 0x1, !P0 ;  /* 0x00000001ff0d7807 */ /* 0x000fd00004000000 */
[----:B------:R-:W0:Y:S02]  /*02e0*/  SHFL.UP P0, R10, R13, 0x1, RZ ;  /* 0x042000000d0a7989 */ /* 0x000e2400000000ff */
[----:B0-----:R-:W-:-:S05]  /*02f0*/  @P0 IMAD.IADD R10, R13, 0x1, R10 ;  /* 0x000000010d0a0824 */ /* 0x001fca00078e020a */
[----:B------:R-:W0:Y:S02]  /*0300*/  SHFL.UP P0, R9, R10, 0x2, RZ ;  /* 0x044000000a097989 */ /* 0x000e2400000000ff */
[----:B0-----:R-:W-:-:S05]  /*0310*/  @P0 IMAD.IADD R9, R10, 0x1, R9 ;  /* 0x000000010a090824 */ /* 0x001fca00078e0209 */
[----:B------:R-:W0:Y:S02]  /*0320*/  SHFL.UP P0, R8, R9, 0x4, RZ ;  /* 0x0480000009087989 */ /* 0x000e2400000000ff */
[----:B0-----:R-:W-:-:S05]  /*0330*/  @P0 IMAD.IADD R8, R9, 0x1, R8 ;  /* 0x0000000109080824 */ /* 0x001fca00078e0208 */
[----:B------:R-:W0:Y:S02]  /*0340*/  SHFL.UP P0, R15, R8, 0x8, RZ ;  /* 0x05000000080f7989 */ /* 0x000e2400000000ff */
[----:B0-----:R-:W-:-:S05]  /*0350*/  @P0 IMAD.IADD R15, R8, 0x1, R15 ;  /* 0x00000001080f0824 */ /* 0x001fca00078e020f */
[----:B------:R-:W0:Y:S02]  /*0360*/  SHFL.UP P0, R18, R15, 0x10, RZ ;  /* 0x060000000f127989 */ /* 0x000e2400000000ff */
[----:B0-----:R-:W-:Y:S01]  /*0370*/  @P0 IMAD.IADD R18, R15, 0x1, R18 ;  /* 0x000000010f120824 */ /* 0x001fe200078e0212 */
[----:B------:R-:W-:Y:S01]  /*0380*/  ISETP.NE.AND P0, PT, R16, 0x3, PT ;  /* 0x000000031000780c */ /* 0x000fe20003f05270 */
[----:B------:R-:W0:Y:S03]  /*0390*/  @!P3 LDC.64 R14, c[0x0][0x3c0] ;  /* 0x0000f000ff0ebb82 */ /* 0x000e260000000a00 */
[----:B------:R-:W-:Y:S05]  /*03a0*/  @!P1 STS [R17], R18 ;  /* 0x0000001211009388 */ /* 0x000fea0000000800 */
[----:B------:R-:W-:Y:S01]  /*03b0*/  BAR.SYNC.DEFER_BLOCKING 0x0 ;  /* 0x0000000000007b1d */ /* 0x000fe20000010000 */
[----:B------:R-:W-:-:S05]  /*03c0*/  ISETP.NE.AND P1, PT, R20, RZ, PT ;  /* 0x000000ff1400720c */ /* 0x000fca0003f25270 */
[----:B------:R-:W1:Y:S02]  /*03d0*/  LDS.128 R8, [UR4] ;  /* 0x00000004ff087984 */ /* 0x000e640008000c00 */
[----:B-1----:R-:W-:-:S04]  /*03e0*/  IMAD.IADD R9, R8, 0x1, R9 ;  /* 0x0000000108097824 */ /* 0x002fc800078e0209 */
[----:B------:R-:W-:Y:S02]  /*03f0*/  IMAD.IADD R19, R10, 0x1, R9 ;  /* 0x000000010a137824 */ /* 0x000fe400078e0209 */
[----:B------:R-:W-:Y:S02]  /*0400*/  @!P3 IMAD.MOV.U32 R10, RZ, RZ, 0x65 ;  /* 0x00000065ff0ab424 */ /* 0x000fe400078e00ff */
[----:B------:R-:W-:Y:S01]  /*0410*/  IMAD.IADD R11, R11, 0x1, R19 ;  /* 0x000000010b0b7824 */ /* 0x000fe200078e0213 */
[----:B------:R-:W-:Y:S06]  /*0420*/  @!P3 MEMBAR.ALL.GPU ;  /* 0x000000000000b992 */ /* 0x000fec000000a000 */
[----:B------:R-:W-:-:S00]  /*0430*/  @!P3 ERRBAR ;  /* 0x000000000000b9ab */ /* 0x000fc00000000000 */
[----:B------:R-:W-:Y:S06]  /*0440*/  @!P3 CGAERRBAR ;  /* 0x000000000000b5ab */ /* 0x000fec0000000000 */
[----:B0-----:R0:W-:Y:S01]  /*0450*/  @!P3 ST.E.64.STRONG.GPU desc[UR8][R14.64+0x100], R10 ;  /* 0x0001000a0e00b985 */ /* 0x0011e2000c10fb08 */
[----:B------:R-:W-:Y:S05]  /*0460*/  @!P4 EXIT ;  /* 0x000000000000c94d */ /* 0x000fea0003800000 */
[----:B------:R-:W-:Y:S01]  /*0470*/  UISETP.NE.AND UP0, UPT, UR6, URZ, UPT ;  /* 0x000000ff0600728c */ /* 0x000fe2000bf05270 */
[----:B0-----:R-:W-:Y:S02]  /*0480*/  SEL R10, R9, R8, !P2 ;  /* 0x00000008090a7207 */ /* 0x001fe40005000000 */
[----:B------:R-:W-:-:S06]  /*0490*/  CS2R R8, SRZ ;  /* 0x0000000000087805 */ /* 0x000fcc000001ff00 */
[----:B------:R-:W-:Y:S05]  /*04a0*/  BRA.U UP0, `(.L_x_2) ;  /* 0x0000000100087547 */ /* 0x000fea000b800000 */
[----:B------:R-:W0:Y:S02]  /*04b0*/  LDC.64 R8, c[0x0][0x3f0] ;  /* 0x0000fc00ff087b82 */ /* 0x000e240000000a00 */
[----:B0-----:R-:W5:Y:S02]  /*04c0*/  LDG.E.64 R8, desc[UR8][R8.64] ;  /* 0x0000000808087981 */ /* 0x001f64000c1e1b00 */
.L_x_2:
[----:B------:R-:W-:Y:S01]  /*04d0*/  IMAD.IADD R13, R18, 0x1, -R13 ;  /* 0x00000001120d7824 */ /* 0x000fe200078e0a0d */
[----:B------:R-:W-:Y:S01]  /*04e0*/  ISETP.GE.U32.AND P2, PT, R12, 0x20, PT ;  /* 0x000000200c00780c */ /* 0x000fe20003f46070 */
[----:B------:R-:W0:Y:S01]  /*04f0*/  LDCU.128 UR4, c[0x0][0x3a0] ;  /* 0x00007400ff0477ac */ /* 0x000e220008000c00 */
[----:B------:R-:W-:Y:S02]  /*0500*/  SEL R10, R19, R10, !P0 ;  /* 0x0000000a130a7207 */ /* 0x000fe40004000000 */
[----:B------:R-:W-:Y:S01]  /*0510*/  SEL R13, R13, RZ, P1 ;  /* 0x000000ff0d0d7207 */ /* 0x000fe20000800000 */
[----:B------:R-:W1:Y:S01]  /*0520*/  LDCU.64 UR10, c[0x0][0x3b0] ;  /* 0x00007600ff0a77ac */ /* 0x000e620008000a00 */
[----:B------:R-:W-:-:S05]  /*0530*/  SEL R10, R10, RZ, P2 ;  /* 0x000000ff0a0a7207 */ /* 0x000fca0001000000 */
[----:B------:R-:W-:-:S05]  /*0540*/  IMAD.IADD R13, R10, 0x1, R13 ;  /* 0x000000010a0d7824 */ /* 0x000fca00078e020d */
[----:B-----5:R-:W-:-:S04]  /*0550*/  IADD3 R11, P0, PT, R13, R8, RZ ;  /* 0x000000080d0b7210 */ /* 0x020fc80007f1e0ff */
[----:B------:R-:W-:Y:S02]  /*0560*/  LEA.HI.X.SX32 R14, R13, R9, 0x1, P0 ;  /* 0x000000090d0e7211 */ /* 0x000fe400000f0eff */
[C---:B0-----:R-:W-:Y:S02]  /*0570*/  LEA R8, P0, R11.reuse, UR4, 0x4 ;  /* 0x000000040b087c11 */ /* 0x041fe4000f8020ff */
[C---:B------:R-:W-:Y:S02]  /*0580*/  LEA R10, P1, R11.reuse, UR6, 0x3 ;  /* 0x000000060b0a7c11 */ /* 0x040fe4000f8218ff */
[C---:B-1----:R-:W-:Y:S02]  /*0590*/  IADD3 R12, P2, PT, R11.reuse, UR10, RZ ;  /* 0x0000000a0b0c7c10 */ /* 0x042fe4000ff5e0ff */
[C-C-:B------:R-:W-:Y:S02]  /*05a0*/  LEA.HI.X R9, R11.reuse, UR5, R14.reuse, 0x4, P0 ;  /* 0x000000050b097c11 */ /* 0x140fe400080f240e */
[----:B------:R-:W-:-:S02]  /*05b0*/  LEA.HI.X R11, R11, UR7, R14, 0x3, P1 ;  /* 0x000000070b0b7c11 */ /* 0x000fc400088f1c0e */
[----:B------:R-:W-:Y:S01]  /*05c0*/  IADD3.X R13, PT, PT, R14, UR11, RZ, P2, !PT ;  /* 0x0000000b0e0d7c10 */ /* 0x000fe200097fe4ff */
[----:B------:R-:W-:Y:S04]  /*05d0*/  STG.E.128 desc[UR8][R8.64], R4 ;  /* 0x0000000408007986 */ /* 0x000fe8000c101d08 */
[----:B------:R-:W-:Y:S04]  /*05e0*/  STG.E.64 desc[UR8][R10.64], R2 ;  /* 0x000000020a007986 */ /* 0x000fe8000c101b08 */
[----:B------:R-:W-:Y:S01]  /*05f0*/  STG.E.U8 desc[UR8][R12.64], R0 ;  /* 0x000000000c007986 */ /* 0x000fe2000c101108 */
[----:B------:R-:W-:Y:S05]  /*0600*/  EXIT ;  /* 0x000000000000794d */ /* 0x000fea0003800000 */
.L_x_1:
[----:B------:R-:W0:Y:S01]  /*0610*/  S2R R16, SR_TID.X ;  /* 0x0000000000107919 */ /* 0x000e220000002100 */
[----:B------:R-:W1:Y:S01]  /*0620*/  LDCU.U8 UR6, c[0x0][0x3d8] ;  /* 0x00007b00ff0677ac */ /* 0x000e620008000000 */
[----:B------:R-:W-:Y:S01]  /*0630*/  SHF.R.S32.HI R0, RZ, 0x1f, R14 ;  /* 0x0000001fff007819 */ /* 0x000fe2000001140e */
[----:B------:R-:W2:Y:S01]  /*0640*/  LDCU.64 UR4, c[0x0][0x3e8] ;  /* 0x00007d00ff0477ac */ /* 0x000ea20008000a00 */
[----:B------:R-:W3:Y:S01]  /*0650*/  LDCU.64 UR10, c[0x0][0x390] ;  /* 0x00007200ff0a77ac */ /* 0x000ee20008000a00 */
[----:B-1----:R-:W-:-:S04]  /*0660*/  UISETP.NE.AND UP0, UPT, UR6, URZ, UPT ;  /* 0x000000ff0600728c */ /* 0x002fc8000bf05270 */
[----:B--2---:R-:W-:Y:S02]  /*0670*/  USEL UR4, UR4, URZ, !UP0 ;  /* 0x000000ff04047287 */ /* 0x004fe4000c000000 */
[----:B------:R-:W-:-:S04]  /*0680*/  USEL UR5, UR5, URZ, !UP0 ;  /* 0x000000ff05057287 */ /* 0x000fc8000c000000 */
[----:B0-----:R-:W-:-:S04]  /*0690*/  IADD3 R14, P0, P1, R14, UR4, R16 ;  /* 0x000000040e0e7c10 */ /* 0x001fc8000f91e010 */
[----:B------:R-:W-:-:S03]  /*06a0*/  IADD3.X R7, PT, PT, R0, UR5, RZ, P0, P1 ;  /* 0x0000000500077c10 */ /* 0x000fc600087e24ff */
[----:B------:R-:W0:Y:S01]  /*06b0*/  LDCU.128 UR4, c[0x0][0x380] ;  /* 0x00007000ff0477ac */ /* 0x000e220008000c00 */
[----:B---3--:R-:W-:-:S04]  /*06c0*/  IADD3 R24, P0, PT, R14, UR10, RZ ;  /* 0x0000000a0e187c10 */ /* 0x008fc8000ff1e0ff */
[----:B------:R-:W-:-:S05]  /*06d0*/  IADD3.X R25, PT, PT, R7, UR11, RZ, P0, !PT ;  /* 0x0000000b07197c10 */ /* 0x000fca00087fe4ff */
[----:B------:R-:W2:Y:S01]  /*06e0*/  LDG.E.U8 R24, desc[UR8][R24.64] ;  /* 0x0000000818187981 */ /* 0x000ea2000c1e1100 */
[C---:B0-----:R-:W-:Y:S01]  /*06f0*/  LEA R4, P0, R14.reuse, UR4, 0x4 ;  /* 0x000000040e047c11 */ /* 0x041fe2000f8020ff */
[----:B------:R-:W0:Y:S01]  /*0700*/  S2R R28, SR_LANEID ;  /* 0x00000000001c7919 */ /* 0x000e220000000000 */
[C---:B------:R-:W-:Y:S02]  /*0710*/  LEA R10, P1, R14.reuse, UR6, 0x3 ;  /* 0x000000060e0a7c11 */ /* 0x040fe4000f8218ff */
[C-C-:B------:R-:W-:Y:S01]  /*0720*/  LEA.HI.X R5, R14.reuse, UR5, R7.reuse, 0x4, P0 ;  /* 0x000000050e057c11 */ /* 0x140fe200080f2407 */
[----:B------:R-:W1:Y:S01]  /*0730*/  S2UR UR5, SR_CgaCtaId ;  /* 0x00000000000579c3 */ /* 0x000e620000008800 */
[----:B------:R-:W-:-:S04]  /*0740*/  LEA.HI.X R11, R14, UR7, R7, 0x3, P1 ;  /* 0x000000070e0b7c11 */ /* 0x000fc800088f1c07 */
[----:B------:R-:W5:Y:S04]  /*0750*/  LDG.E.128 R4, desc[UR8][R4.64] ;  /* 0x0000000804047981 */ /* 0x000f68000c1e1d00 */
[----:B------:R-:W5:Y:S01]  /*0760*/  LDG.E.64 R10, desc[UR8][R10.64] ;  /* 0x000000080a0a7981 */ /* 0x000f62000c1e1b00 */
[----:B------:R-:W-:Y:S01]  /*0770*/  UMOV UR4, 0x400 ;  /* 0x0000040000047882 */ /* 0x000fe20000000000 */
[----:B------:R-:W-:Y:S01]  /*0780*/  BAR.SYNC.DEFER_BLOCKING 0x0 ;  /* 0x0000000000007b1d */ /* 0x000fe20000010000 */
[C---:B0-----:R-:W-:Y:S01]  /*0790*/  ISETP.NE.AND P1, PT, R28.reuse, 0x1f, PT ;  /* 0x0000001f1c00780c */ /* 0x041fe20003f25270 */
[----:B-1----:R-:W-:Y:S01]  /*07a0*/  ULEA UR4, UR5, UR4, 0x18 ;  /* 0x0000000405047291 */ /* 0x002fe2000f8ec0ff */
[----:B------:R-:W-:Y:S02]  /*07b0*/  ISETP.NE.AND P2, PT, R28, RZ, PT ;  /* 0x000000ff1c00720c */ /* 0x000fe40003f45270 */
[----:B--2---:R-:W-:-:S04]  /*07c0*/  ISETP.NE.AND P0, PT, R24, RZ, PT ;  /* 0x000000ff1800720c */ /* 0x004fc80003f05270 */
        /* <DEDUP_REMOVED lines=9> */
[----:B------:R-:W0:Y:S01]  /*0860*/  SHFL.UP P0, R17, R8, 0x10, RZ ;  /* 0x0600000008117989 */ /* 0x000e2200000000ff */
[----:B------:R-:W-:-:S04]  /*0870*/  SHF.R.U32.HI R9, RZ, 0x5, R16 ;  /* 0x00000005ff097819 */ /* 0x000fc80000011610 */
[----:B------:R-:W-:Y:S01]  /*0880*/  @!P1 LEA R2, R9, UR4, 0x2 ;  /* 0x0000000409029c11 */ /* 0x000fe2000f8e10ff */
[----:B0-----:R-:W-:-:S05]  /*0890*/  @P0 IMAD.IADD R17, R8, 0x1, R17 ;  /* 0x0000000108110824 */ /* 0x001fca00078e0211 */
[----:B------:R-:W-:Y:S01]  /*08a0*/  @!P1 STS [R2], R17 ;  /* 0x0000001102009388 */ /* 0x000fe20000000800 */
[----:B------:R-:W-:Y:S06]  /*08b0*/  BAR.SYNC.DEFER_BLOCKING 0x0 ;  /* 0x0000000000007b1d */ /* 0x000fec0000010000 */
[----:B------:R-:W0:Y:S01]  /*08c0*/  LDS.128 R12, [UR4] ;  /* 0x00000004ff0c7984 */ /* 0x000e220008000c00 */
[----:B------:R-:W-:Y:S01]  /*08d0*/  ISETP.NE.AND P0, PT, R9, 0x2, PT ;  /* 0x000000020900780c */ /* 0x000fe20003f05270 */
[----:B------:R-:W-:Y:S01]  /*08e0*/  IMAD.IADD R0, R17, 0x1, -R0 ;  /* 0x0000000111007824 */ /* 0x000fe200078e0a00 */
[----:B------:R-:W-:-:S04]  /*08f0*/  ISETP.NE.AND P1, PT, R9, 0x3, PT ;  /* 0x000000030900780c */ /* 0x000fc80003f25270 */
[----:B------:R-:W-:Y:S01]  /*0900*/  SEL R9, R0, RZ, P2 ;  /* 0x000000ff00097207 */ /* 0x000fe20001000000 */
[----:B0-----:R-:W-:-:S04]  /*0910*/  IMAD.IADD R13, R12, 0x1, R13 ;  /* 0x000000010c0d7824 */ /* 0x001fc800078e020d */
[----:B------:R-:W-:Y:S01]  /*0920*/  IMAD.IADD R14, R14, 0x1, R13 ;  /* 0x000000010e0e7824 */ /* 0x000fe200078e020d */
[----:B------:R-:W-:Y:S02]  /*0930*/  SEL R12, R13, R12, !P0 ;  /* 0x0000000c0d0c7207 */ /* 0x000fe40004000000 */
[----:B------:R-:W-:Y:S02]  /*0940*/  ISETP.GT.U32.AND P0, PT, R16, 0x1f, PT ;  /* 0x0000001f1000780c */ /* 0x000fe40003f04070 */
[----:B------:R-:W-:Y:S02]  /*0950*/  SEL R12, R14, R12, !P1 ;  /* 0x0000000c0e0c7207 */ /* 0x000fe40004800000 */
[----:B------:R-:W-:-:S03]  /*0960*/  ISETP.GE.U32.AND P1, PT, R16, 0x20, PT ;  /* 0x000000201000780c */ /* 0x000fc60003f26070 */
[----:B------:R-:W-:Y:S02]  /*0970*/  IMAD.IADD R13, R12, 0x1, R9 ;  /* 0x000000010c0d7824 */ /* 0x000fe400078e0209 */
[----:B------:R-:W-:-:S03]  /*0980*/  IMAD.IADD R9, R15, 0x1, R14 ;  /* 0x000000010f097824 */ /* 0x000fc600078e020e */
[----:B------:R-:W-:Y:S01]  /*0990*/  SEL R25, R0, R13, !P1 ;  /* 0x0000000d00197207 */ /* 0x000fe20004800000 */
[----:B------:R-:W-:Y:S06]  /*09a0*/  @P0 BRA `(.L_x_3) ;  /* 0x00000008006c0947 */ /* 0x000fec0003800000 */
[----:B------:R-:W0:Y:S01]  /*09b0*/  LDC.64 R14, c[0x0][0x3c0] ;  /* 0x0000f000ff0e7b82 */ /* 0x000e220000000a00 */
[----:B------:R-:W-:Y:S02]  /*09c0*/  ISETP.NE.AND P0, PT, R16, RZ, PT ;  /* 0x000000ff1000720c */ /* 0x000fe40003f05270 */
[----:B------:R-:W-:-:S05]  /*09d0*/  LOP3.LUT R2, RZ, R16, RZ, 0x33, !PT ;  /* 0x00000010ff027212 */ /* 0x000fca00078e33ff */
[----:B------:R-:W1:Y:S01]  /*09e0*/  LDC R0, c[0x0][0x370] ;  /* 0x0000dc00ff007b82 */ /* 0x000e620000000800 */
[----:B------:R-:W-:-:S05]  /*09f0*/  IMAD.IADD R2, R3, 0x1, R2 ;  /* 0x0000000103027824 */ /* 0x000fca00078e0202 */
[----:B------:R-:W-:Y:S01]  /*0a00*/  @!P0 IMAD.MOV.U32 R8, RZ, RZ, 0x64 ;  /* 0x00000064ff088424 */ /* 0x000fe200078e00ff */
[----:B------:R2:W-:Y:S01]  /*0a10*/  @!P0 STS [UR4+0x2c], R9 ;  /* 0x00002c09ff008988 */ /* 0x0005e20008000804 */
[----:B0-----:R-:W-:Y:S01]  /*0a20*/  IMAD.WIDE R26, R3, 0x8, R14 ;  /* 0x00000008031a7825 */ /* 0x001fe200078e020e */
[----:B------:R-:W-:Y:S06]  /*0a30*/  @!P0 MEMBAR.ALL.GPU ;  /* 0x0000000000008992 */ /* 0x000fec000000a000 */
[----:B------:R-:W-:-:S00]  /*0a40*/  @!P0 ERRBAR ;  /* 0x00000000000089ab */ /* 0x000fc00000000000 */
[----:B------:R-:W-:Y:S06]  /*0a50*/  @!P0 CGAERRBAR ;  /* 0x00000000000085ab */ /* 0x000fec0000000000 */
[----:B------:R2:W-:Y:S01]  /*0a60*/  @!P0 ST.E.64.STRONG.GPU desc[UR8][R26.64+0x100], R8 ;  /* 0x000100081a008985 */ /* 0x0005e2000c10fb08 */
[----:B-1----:R-:W-:-:S13]  /*0a70*/  ISETP.GT.U32.AND P1, PT, R0, 0x1f3, PT ;  /* 0x000001f30000780c */ /* 0x002fda0003f24070 */
[----:B--2---:R-:W-:Y:S05]  /*0a80*/  @P1 BRA `(.L_x_4) ;  /* 0x0000000000081947 */ /* 0x004fea0003800000 */
[----:B------:R0:W-:Y:S06]  /*0a90*/  MEMBAR.SC.CTA ;  /* 0x0000000000007992 */ /* 0x0001ec0000000000 */
[----:B0-----:R-:W-:Y:S05]  /*0aa0*/  BRA `(.L_x_5) ;  /* 0x0000000000087947 */ /* 0x001fea0003800000 */
.L_x_4:
[----:B------:R-:W-:Y:S05]  /*0ab0*/  NANOSLEEP 0x1c2 ;  /* 0x000001c20000795d */ /* 0x000fea0003800000 */
[----:B------:R-:W-:Y:S01]  /*0ac0*/  NOP ;  /* 0x0000000000007918 */ /* 0x000fe20000000000 */
.L_x_5:
[----:B------:R-:W-:-:S05]  /*0ad0*/  IMAD.WIDE R14, R2, 0x8, R14 ;  /* 0x00000008020e7825 */ /* 0x000fca00078e020e */
[----:B------:R-:W2:Y:S04]  /*0ae0*/  LD.E.64.STRONG.GPU R12, desc[UR8][R14.64+0x100] ;  /* 0x000100080e0c7980 */ /* 0x000ea8000c10fb00 */
[----:B--2---:R-:W-:Y:S01]  /*0af0*/  CCTL.IVALL ;  /* 0x00000000ff00798f */ /* 0x004fe20002000000 */
[----:B------:R-:W-:Y:S01]  /*0b00*/  UMOV UR5, 0xffffffff ;  /* 0xffffffff00057882 */ /* 0x000fe20000000000 */
[----:B------:R-:W-:Y:S02]  /*0b10*/  ISETP.NE.AND P0, PT, R12, 0x63, PT ;  /* 0x000000630c00780c */ /* 0x000fe40003f05270 */
[----:B------:R-:W-:Y:S11]  /*0b20*/  BRA.DIV UR5, `(.L_x_6) ;  /* 0x0000002205747947 */ /* 0x000ff6000b800000 */
[----:B------:R-:W-:-:S13]  /*0b30*/  VOTE.ANY P0, !P0 ;  /* 0x0000000000ff7806 */ /* 0x000fda0004000100 */
.L_x_56:
[----:B------:R-:W-:Y:S05]  /*0b40*/  @!P0 BRA `(.L_x_7) ;  /* 0x0000000000348947 */ /* 0x000fea0003800000 */
.L_x_11:
[----:B------:R-:W-:Y:S05]  /*0b50*/  YIELD ;  /* 0x0000000000007946 */ /* 0x000fea0003800000 */
[----:B------:R-:W-:Y:S05]  /*0b60*/  @P1 BRA `(.L_x_8) ;  /* 0x0000000000081947 */ /* 0x000fea0003800000 */
[----:B------:R0:W-:Y:S06]  /*0b70*/  MEMBAR.SC.CTA ;  /* 0x0000000000007992 */ /* 0x0001ec0000000000 */
[----:B0-----:R-:W-:Y:S05]  /*0b80*/  BRA `(.L_x_9) ;  /* 0x0000000000087947 */ /* 0x001fea0003800000 */
.L_x_8:
[----:B------:R-:W-:Y:S05]  /*0b90*/  NANOSLEEP 0x15e ;  /* 0x0000015e0000795d */ /* 0x000fea0003800000 */
[----:B------:R-:W-:Y:S01]  /*0ba0*/  NOP ;  /* 0x0000000000007918 */ /* 0x000fe20000000000 */
.L_x_9:
[----:B------:R-:W2:Y:S04]  /*0bb0*/  LD.E.64.STRONG.GPU R12, desc[UR8][R14.64+0x100] ;  /* 0x000100080e0c7980 */ /* 0x000ea8000c10fb00 */
[----:B--2---:R-:W-:Y:S01]  /*0bc0*/  CCTL.IVALL ;  /* 0x00000000ff00798f */ /* 0x004fe20002000000 */
[----:B------:R-:W-:Y:S01]  /*0bd0*/  UMOV UR5, 0xffffffff ;  /* 0xffffffff00057882 */ /* 0x000fe20000000000 */
[----:B------:R-:W-:Y:S02]  /*0be0*/  ISETP.NE.AND P0, PT, R12, 0x63, PT ;  /* 0x000000630c00780c */ /* 0x000fe40003f05270 */
[----:B------:R-:W-:Y:S11]  /*0bf0*/  BRA.DIV UR5, `(.L_x_10) ;  /* 0x0000002205607947 */ /* 0x000ff6000b800000 */
[----:B------:R-:W-:-:S13]  /*0c00*/  VOTE.ANY P0, !P0 ;  /* 0x0000000000ff7806 */ /* 0x000fda0004000100 */
.L_x_59:
[----:B------:R-:W-:Y:S05]  /*0c10*/  @P0 BRA `(.L_x_11) ;  /* 0xfffffffc00cc0947 */ /* 0x000fea000383ffff */
.L_x_7:
[----:B------:R-:W-:Y:S01]  /*0c20*/  UMOV UR5, 0xffffffff ;  /* 0xffffffff00057882 */ /* 0x000fe20000000000 */
[----:B------:R-:W-:Y:S02]  /*0c30*/  ISETP.NE.AND P0, PT, R12, 0x65, PT ;  /* 0x000000650c00780c */ /* 0x000fe40003f05270 */
[----:B------:R-:W-:Y:S11]  /*0c40*/  BRA.DIV UR5, `(.L_x_12) ;  /* 0x00000022056c7947 */ /* 0x000ff6000b800000 */
[----:B------:R-:W0:Y:S01]  /*0c50*/  S2R R29, SR_GEMASK ;  /* 0x00000000001d7919 */ /* 0x000e220000003c00 */
[----:B------:R-:W-:Y:S01]  /*0c60*/  VOTE.ANY R22, PT, !P0 ;  /* 0x0000000000167806 */ /* 0x000fe200040e0100 */
[----:B------:R-:W1:Y:S02]  /*0c70*/  LDC.64 R20, c[0x0][0x3c0] ;  /* 0x0000f000ff147b82 */ /* 0x000e640000000a00 */
[----:B-1----:R-:W-:-:S05]  /*0c80*/  IADD3 R20, P2, PT, R20, 0x100, RZ ;  /* 0x0000010014147810 */ /* 0x002fca0007f5e0ff */
[----:B------:R-:W-:Y:S01]  /*0c90*/  IMAD.X R21, RZ, RZ, R21, P2 ;  /* 0x000000ffff157224 */ /* 0x000fe200010e0615 */
[----:B0-----:R-:W-:-:S05]  /*0ca0*/  LOP3.LUT R22, R22, 0x80000000, R29, 0xec, !PT ;  /* 0x8000000016167812 */ /* 0x001fca00078eec1d */
[----:B------:R-:W-:-:S05]  /*0cb0*/  VIADD R3, R22, 0xffffffff ;  /* 0xffffffff16037836 */ /* 0x000fca0000000000 */
[----:B------:R-:W-:Y:S01]  /*0cc0*/  LOP3.LUT R15, R22, R3, RZ, 0xc, !PT ;  /* 0x00000003160f7212 */ /* 0x000fe200078e0cff */
[----:B------:R-:W-:-:S05]  /*0cd0*/  VIADD R3, R28, 0x2 ;  /* 0x000000021c037836 */ /* 0x000fca0000000000 */
[----:B------:R-:W0:Y:S02]  /*0ce0*/  POPC R15, R15 ;  /* 0x0000000f000f7309 */ /* 0x000e240000000000 */
[----:B0-----:R-:W0:Y:S01]  /*0cf0*/  SHFL.DOWN PT, R23, R13, 0x1, R15 ;  /* 0x082000000d177989 */ /* 0x001e2200000e000f */
[----:B------:R-:W-:-:S04]  /*0d00*/  ISETP.GE.AND P0, PT, R28, R15, PT ;  /* 0x0000000f1c00720c */ /* 0x000fc80003f06270 */
[----:B0-----:R-:W-:Y:S02]  /*0d10*/  SEL R8, R23, RZ, !P0 ;  /* 0x000000ff17087207 */ /* 0x001fe40004000000 */
[----:B------:R-:W-:-:S03]  /*0d20*/  ISETP.GT.AND P0, PT, R3, R15, PT ;  /* 0x0000000f0300720c */ /* 0x000fc60003f04270 */
[----:B------:R-:W-:Y:S02]  /*0d30*/  IMAD.IADD R16, R8, 0x1, R13 ;  /* 0x0000000108107824 */ /* 0x000fe400078e020d */
[----:B------:R-:W-:-:S03]  /*0d40*/  VIADD R8, R28, 0x4 ;  /* 0x000000041c087836 */ /* 0x000fc60000000000 */
[----:B------:R-:W0:Y:S02]  /*0d50*/  SHFL.DOWN PT, R23, R16, 0x2, R15 ;  /* 0x0840000010177989 */ /* 0x000e2400000e000f */
        /* <DEDUP_REMOVED lines=10> */
[----:B------:R-:W-:Y:S02]  /*0e00*/  ISETP.GT.AND P1, PT, R17, R15, PT ;  /* 0x0000000f1100720c */ /* 0x000fe40003f24270 */
[----:B0-----:R-:W-:Y:S02]  /*0e10*/  SEL R18, R23, RZ, !P0 ;  /* 0x000000ff17127207 */ /* 0x001fe40004000000 */
[----:B------:R-:W-:-:S03]  /*0e20*/  ISETP.NE.AND P0, PT, R12, 0x65, PT ;  /* 0x000000650c00780c */ /* 0x000fc60003f05270 */
[----:B------:R-:W-:-:S05]  /*0e30*/  IMAD.IADD R18, R13, 0x1, R18 ;  /* 0x000000010d127824 */ /* 0x000fca00078e0212 */
[----:B------:R-:W0:Y:S05]  /*0e40*/  SHFL.DOWN PT, R23, R18, 0x10, R15 ;  /* 0x0a00000012177989 */ /* 0x000e2a00000e000f */
[----:B------:R-:W-:Y:S02]  /*0e50*/  VOTE.ALL P0, P0 ;  /* 0x0000000000ff7806 */ /* 0x000fe40000000000 */
[----:B0-----:R-:W-:-:S05]  /*0e60*/  SEL R23, R23, RZ, !P1 ;  /* 0x000000ff17177207 */ /* 0x001fca0004800000 */
[----:B------:R-:W-:-:S07]  /*0e70*/  IMAD.IADD R18, R18, 0x1, R23 ;  /* 0x0000000112127824 */ /* 0x000fce00078e0217 */
.L_x_68:
[----:B------:R-:W-:Y:S05]  /*0e80*/  @!P0 BRA `(.L_x_13) ;  /* 0x0000000000e48947 */ /* 0x000fea0003800000 */
.L_x_21:
[----:B------:R-:W-:Y:S02]  /*0e90*/  IMAD.MOV.U32 R12, RZ, RZ, R20 ;  /* 0x000000ffff0c7224 */ /* 0x000fe400078e0014 */
[----:B------:R-:W-:Y:S02]  /*0ea0*/  IMAD.MOV.U32 R13, RZ, RZ, R21 ;  /* 0x000000ffff0d7224 */ /* 0x000fe400078e0015 */
[----:B------:R-:W-:-:S05]  /*0eb0*/  IMAD.WIDE R14, R2, 0x8, R12 ;  /* 0x00000008020e7825 */ /* 0x000fca00078e020c */
[----:B------:R-:W2:Y:S04]  /*0ec0*/  LD.E.64.STRONG.GPU R12, desc[UR8][R14.64+-0x100] ;  /* 0xffff00080e0c7980 */ /* 0x000ea8000c10fb00 */
[----:B--2---:R-:W-:Y:S01]  /*0ed0*/  CCTL.IVALL ;  /* 0x00000000ff00798f */ /* 0x004fe20002000000 */
[----:B------:R-:W-:Y:S05]  /*0ee0*/  YIELD ;  /* 0x0000000000007946 */ /* 0x000fea0003800000 */
[----:B------:R-:W-:Y:S01]  /*0ef0*/  UMOV UR5, 0xffffffff ;  /* 0xffffffff00057882 */ /* 0x000fe20000000000 */
[----:B------:R-:W-:-:S02]  /*0f00*/  ISETP.NE.AND P0, PT, R12, 0x63, PT ;  /* 0x000000630c00780c */ /* 0x000fc40003f05270 */
[----:B------:R-:W-:Y:S11]  /*0f10*/  BRA.DIV UR5, `(.L_x_14) ;  /* 0x0000002205bc7947 */ /* 0x000ff6000b800000 */
[----:B------:R-:W-:-:S13]  /*0f20*/  VOTE.ANY P0, !P0 ;  /* 0x0000000000ff7806 */ /* 0x000fda0004000100 */
.L_x_71:
[----:B------:R-:W-:Y:S05]  /*0f30*/  @!P0 BRA `(.L_x_15) ;  /* 0x0000000000388947 */ /* 0x000fea0003800000 */
[----:B------:R-:W-:-:S13]  /*0f40*/  ISETP.GT.U32.AND P1, PT, R0, 0x1f3, PT ;  /* 0x000001f30000780c */ /* 0x000fda0003f24070 */
.L_x_19:
[----:B------:R-:W-:Y:S05]  /*0f50*/  YIELD ;  /* 0x0000000000007946 */ /* 0x000fea0003800000 */
[----:B------:R-:W-:Y:S05]  /*0f60*/  @P1 BRA `(.L_x_16) ;  /* 0x0000000000081947 */ /* 0x000fea0003800000 */
[----:B------:R0:W-:Y:S06]  /*0f70*/  MEMBAR.SC.CTA ;  /* 0x0000000000007992 */ /* 0x0001ec0000000000 */
[----:B0-----:R-:W-:Y:S05]  /*0f80*/  BRA `(.L_x_17) ;  /* 0x0000000000087947 */ /* 0x001fea0003800000 */
.L_x_16:
[----:B------:R-:W-:Y:S05]  /*0f90*/  NANOSLEEP 0x15e ;  /* 0x0000015e0000795d */ /* 0x000fea0003800000 */
[----:B------:R-:W-:Y:S01]  /*0fa0*/  NOP ;  /* 0x0000000000007918 */ /* 0x000fe20000000000 */
.L_x_17:
[----:B------:R-:W2:Y:S04]  /*0fb0*/  LD.E.64.STRONG.GPU R12, desc[UR8][R14.64+-0x100] ;  /* 0xffff00080e0c7980 */ /* 0x000ea8000c10fb00 */
[----:B--2---:R-:W-:Y:S01]  /*0fc0*/  CCTL.IVALL ;  /* 0x00000000ff00798f */ /* 0x004fe20002000000 */
[----:B------:R-:W-:Y:S01]  /*0fd0*/  UMOV UR5, 0xffffffff ;  /* 0xffffffff00057882 */ /* 0x000fe20000000000 */
[----:B------:R-:W-:Y:S02]  /*0fe0*/  ISETP.NE.AND P0, PT, R12, 0x63, PT ;  /* 0x000000630c00780c */ /* 0x000fe40003f05270 */
[----:B------:R-:W-:Y:S11]  /*0ff0*/  BRA.DIV UR5, `(.L_x_18) ;  /* 0x0000002205a47947 */ /* 0x000ff6000b800000 */
[----:B------:R-:W-:-:S13]  /*1000*/  VOTE.ANY P0, !P0 ;  /* 0x0000000000ff7806 */ /* 0x000fda0004000100 */
.L_x_74:
[----:B------:R-:W-:Y:S05]  /*1010*/  @P0 BRA `(.L_x_19) ;  /* 0xfffffffc00cc0947 */ /* 0x000fea000383ffff */
.L_x_15:
[----:B------:R-:W-:Y:S01]  /*1020*/  UMOV UR5, 0xffffffff ;  /* 0xffffffff00057882 */ /* 0x000fe20000000000 */
[----:B------:R-:W-:Y:S02]  /*1030*/  ISETP.NE.AND P0, PT, R12, 0x65, PT ;  /* 0x000000650c00780c */ /* 0x000fe40003f05270 */
[----:B------:R-:W-:Y:S11]  /*1040*/  BRA.DIV UR5, `(.L_x_20) ;  /* 0x0000002205b07947 */ /* 0x000ff6000b800000 */
[----:B------:R-:W-:Y:S01]  /*1050*/  VOTE.ANY R22, PT, !P0 ;  /* 0x0000000000167806 */ /* 0x000fe200040e0100 */
[----:B------:R-:W-:-:S03]  /*1060*/  VIADD R2, R2, 0xffffffe0 ;  /* 0xffffffe002027836 */ /* 0x000fc60000000000 */
[----:B------:R-:W-:-:S05]  /*1070*/  LOP3.LUT R22, R22, 0x80000000, R29, 0xec, !PT ;  /* 0x8000000016167812 */ /* 0x000fca00078eec1d */
[----:B------:R-:W-:-:S05]  /*1080*/  VIADD R15, R22, 0xffffffff ;  /* 0xffffffff160f7836 */ /* 0x000fca0000000000 */
[----:B------:R-:W-:-:S06]  /*1090*/  LOP3.LUT R15, R22, R15, RZ, 0xc, !PT ;  /* 0x0000000f160f7212 */ /* 0x000fcc00078e0cff */
[----:B------:R-:W0:Y:S02]  /*10a0*/  POPC R15, R15 ;  /* 0x0000000f000f7309 */ /* 0x000e240000000000 */
[----:B0-----:R-:W0:Y:S01]  /*10b0*/  SHFL.DOWN PT, R23, R13, 0x1, R15 ;  /* 0x082000000d177989 */ /* 0x001e2200000e000f */
[-C--:B------:R-:W-:Y:S02]  /*10c0*/  ISETP.GE.AND P0, PT, R28, R15.reuse, PT ;  /* 0x0000000f1c00720c */ /* 0x080fe40003f06270 */
[-C--:B------:R-:W-:Y:S02]  /*10d0*/  ISETP.GT.AND P1, PT, R17, R15.reuse, PT ;  /* 0x0000000f1100720c */ /* 0x080fe40003f24270 */
[----:B0-----:R-:W-:Y:S02]  /*10e0*/  SEL R14, R23, RZ, !P0 ;  /* 0x000000ff170e7207 */ /* 0x001fe40004000000 */
[----:B------:R-:W-:-:S03]  /*10f0*/  ISETP.GT.AND P0, PT, R3, R15, PT ;  /* 0x0000000f0300720c */ /* 0x000fc60003f04270 */
[----:B------:R-:W-:-:S05]  /*1100*/  IMAD.IADD R13, R14, 0x1, R13 ;  /* 0x000000010e0d7824 */ /* 0x000fca00078e020d */
[----:B------:R-:W0:Y:S02]  /*1110*/  SHFL.DOWN PT, R23, R13, 0x2, R15 ;  /* 0x084000000d177989 */ /* 0x000e2400000e000f */
        /* <DEDUP_REMOVED lines=9> */
[----:B------:R-:W-:-:S03]  /*11b0*/  ISETP.NE.AND P0, PT, R12, 0x65, PT ;  /* 0x000000650c00780c */ /* 0x000fc60003f05270 */
[----:B------:R-:W-:-:S05]  /*11c0*/  IMAD.IADD R13, R13, 0x1, R14 ;  /* 0x000000010d0d7824 */ /* 0x000fca00078e020e */
[----:B------:R-:W0:Y:S05]  /*11d0*/  SHFL.DOWN PT, R23, R13, 0x10, R15 ;  /* 0x0a0000000d177989 */ /* 0x000e2a00000e000f */
[----:B------:R-:W-:Y:S02]  /*11e0*/  VOTE.ALL P0, P0 ;  /* 0x0000000000ff7806 */ /* 0x000fe40000000000 */
[----:B0-----:R-:W-:-:S04]  /*11f0*/  SEL R23, R23, RZ, !P1 ;  /* 0x000000ff17177207 */ /* 0x001fc80004800000 */
[----:B------:R-:W-:-:S07]  /*1200*/  IADD3 R18, PT, PT, R13, R23, R18 ;  /* 0x000000170d127210 */ /* 0x000fce0007ffe012 */
.L_x_83:
[----:B------:R-:W-:Y:S05]  /*1210*/  @P0 BRA `(.L_x_21) ;  /* 0xfffffffc001c0947 */ /* 0x000fea000383ffff */
.L_x_13:
[----:B------:R-:W0:Y:S01]  /*1220*/  S2R R12, SR_TID.X ;  /* 0x00000000000c7919 */ /* 0x000e220000002100 */
[----:B------:R-:W-:-:S13]  /*1230*/  ISETP.NE.AND P0, PT, R28, RZ, PT ;  /* 0x000000ff1c00720c */ /* 0x000fda0003f05270 */
[----:B------:R-:W1:Y:S01]  /*1240*/  @!P0 S2R R13, SR_CgaCtaId ;  /* 0x00000000000d8919 */ /* 0x000e620000008800 */
[----:B------:R-:W-:Y:S02]  /*1250*/  @!P0 MOV R2, 0x400 ;  /* 0x0000040000028802 */ /* 0x000fe40000000f00 */
[----:B0-----:R-:W-:-:S13]  /*1260*/  ISETP.NE.AND P1, PT, R12, RZ, PT ;  /* 0x000000ff0c00720c */ /* 0x001fda0003f25270 */
[----:B------:R-:W0:Y:S01]  /*1270*/  @!P1 S2R R3, SR_CgaCtaId ;  /* 0x0000000000039919 */ /* 0x000e220000008800 */
[----:B------:R-:W-:Y:S01]  /*1280*/  @!P1 MOV R0, 0x400 ;  /* 0x0000040000009802 */ /* 0x000fe20000000f00 */
[----:B------:R-:W-:Y:S02]  /*1290*/  @!P1 IMAD.IADD R9, R9, 0x1, R18 ;  /* 0x0000000109099824 */ /* 0x000fe400078e0212 */
[----:B------:R-:W-:Y:S01]  /*12a0*/  @!P1 IMAD.MOV.U32 R8, RZ, RZ, 0x65 ;  /* 0x00000065ff089424 */ /* 0x000fe200078e00ff */
[----:B------:R-:W-:Y:S06]  /*12b0*/  @!P1 MEMBAR.ALL.GPU ;  /* 0x0000000000009992 */ /* 0x000fec000000a000 */
[----:B------:R-:W-:-:S00]  /*12c0*/  @!P1 ERRBAR ;  /* 0x00000000000099ab */ /* 0x000fc00000000000 */
[----:B------:R-:W-:Y:S06]  /*12d0*/  @!P1 CGAERRBAR ;  /* 0x00000000000095ab */ /* 0x000fec0000000000 */
[----:B------:R2:W-:Y:S01]  /*12e0*/  @!P1 ST.E.64.STRONG.GPU desc[UR8][R26.64+0x100], R8 ;  /* 0x000100081a009985 */ /* 0x0005e2000c10fb08 */
[----:B0-----:R-:W-:Y:S02]  /*12f0*/  @!P1 LEA R0, R3, R0, 0x18 ;  /* 0x0000000003009211 */ /* 0x001fe400078ec0ff */
[----:B-1----:R-:W-:Y:S01]  /*1300*/  @!P0 LEA R3, R13, R2, 0x18 ;  /* 0x000000020d038211 */ /* 0x002fe200078ec0ff */
[----:B------:R-:W-:-:S02]  /*1310*/  IMAD.MOV.U32 R13, RZ, RZ, R25 ;  /* 0x000000ffff0d7224 */ /* 0x000fc400078e0019 */
[----:B------:R2:W-:Y:S01]  /*1320*/  @!P1 STS [R0+0x28], R9 ;  /* 0x0000280900009388 */ /* 0x0005e20000000800 */
[----:B------:R-:W-:-:S03]  /*1330*/  @!P0 IMAD.MOV.U32 R13, RZ, RZ, R18 ;  /* 0x000000ffff0d8224 */ /* 0x000fc600078e0012 */
[----:B------:R2:W-:Y:S04]  /*1340*/  @!P1 STS [R0+0x24], R18 ;  /* 0x0000241200009388 */ /* 0x0005e80000000800 */
[----:B------:R2:W-:Y:S02]  /*1350*/  @!P0 STS [R3+0x14], R18 ;  /* 0x0000141203008388 */ /* 0x0005e40000000800 */
.L_x_3:
[----:B------:R-:W-:Y:S05]  /*1360*/  WARPSYNC.ALL ;  /* 0x0000000000007948 */ /* 0x000fea0003800000 */
[----:B------:R-:W0:Y:S08]  /*1370*/  S2UR UR6, SR_CgaCtaId ;  /* 0x00000000000679c3 */ /* 0x000e300000008800 */
[----:B------:R-:W-:Y:S01]  /*1380*/  BAR.SYNC.DEFER_BLOCKING 0x0 ;  /* 0x0000000000007b1d */ /* 0x000fe20000010000 */
[----:B------:R-:W-:-:S05]  /*1390*/  ISETP.NE.AND P0, PT, R24, RZ, PT ;  /* 0x000000ff1800720c */ /* 0x000fca0003f05270 */
[----:B------:R-:W-:Y:S02]  /*13a0*/  UMOV UR5, 0x400 ;  /* 0x0000040000057882 */ /* 0x000fe40000000000 */
[----:B0-----:R-:W-:-:S09]  /*13b0*/  ULEA UR5, UR6, UR5, 0x18 ;  /* 0x0000000506057291 */ /* 0x001fd2000f8ec0ff */
[----:B--2---:R-:W0:Y:S01]  /*13c0*/  LDS R0, [UR5+0x14] ;  /* 0x00001405ff007984 */ /* 0x004e220008000800 */
[----:B------:R-:W-:Y:S05]  /*13d0*/  @!P0 EXIT ;  /* 0x000000000000894d */ /* 0x000fea0003800000 */
[----:B------:R-:W1:Y:S01]  /*13e0*/  LDCU.U8 UR4, c[0x0][0x3d8] ;  /* 0x00007b00ff0477ac */ /* 0x000e620008000000 */
[----:B------:R-:W-:Y:S01]  /*13f0*/  CS2R R2, SRZ ;  /* 0x0000000000027805 */ /* 0x000fe2000001ff00 */
[----:B-1----:R-:W-:-:S09]  /*1400*/  UISETP.NE.AND UP0, UPT, UR4, URZ, UPT ;  /* 0x000000ff0400728c */ /* 0x002fd2000bf05270 */
[----:B------:R-:W-:Y:S05]  /*1410*/  BRA.U UP0, `(.L_x_22) ;  /* 0x0000000100087547 */ /* 0x000fea000b800000 */
[----:B------:R-:W1:Y:S02]  /*1420*/  LDC.64 R2, c[0x0][0x3f0] ;  /* 0x0000fc00ff027b82 */ /* 0x000e640000000a00 */
[----:B-1----:R-:W5:Y:S02]  /*1430*/  LDG.E.64 R2, desc[UR8][R2.64] ;  /* 0x0000000802027981 */ /* 0x002f64000c1e1b00 */
.L_x_22:
[----:B------:R-:W1:Y:S01]  /*1440*/  S2R R8, SR_TID.X ;  /* 0x0000000000087919 */ /* 0x000e620000002100 */
[----:B------:R-:W2:Y:S01]  /*1450*/  LDCU.128 UR4, c[0x0][0x3a0] ;  /* 0x00007400ff0477ac */ /* 0x000ea20008000c00 */
[----:B------:R-:W3:Y:S01]  /*1460*/  LDCU.64 UR10, c[0x0][0x3b0] ;  /* 0x00007600ff0a77ac */ /* 0x000ee20008000a00 */
[----:B-1----:R-:W-:-:S04]  /*1470*/  ISETP.NE.AND P0, PT, R8, RZ, PT ;  /* 0x000000ff0800720c */ /* 0x002fc80003f05270 */
[----:B0-----:R-:W-:-:S05]  /*1480*/  SEL R0, R0, RZ, P0 ;  /* 0x000000ff00007207 */ /* 0x001fca0000000000 */
[----:B------:R-:W-:-:S05]  /*1490*/  IMAD.IADD R13, R0, 0x1, R13 ;  /* 0x00000001000d7824 */ /* 0x000fca00078e020d */
[----:B-----5:R-:W-:-:S04]  /*14a0*/  IADD3 R0, P0, PT, R13, R2, RZ ;  /* 0x000000020d007210 */ /* 0x020fc80007f1e0ff */
[----:B------:R-:W-:Y:S02]  /*14b0*/  LEA.HI.X.SX32 R13, R13, R3, 0x1, P0 ;  /* 0x000000030d0d7211 */ /* 0x000fe400000f0eff */
[C---:B--2---:R-:W-:Y:S02]  /*14c0*/  LEA R2, P0, R0.reuse, UR4, 0x4 ;  /* 0x0000000400027c11 */ /* 0x044fe4000f8020ff */
[C---:B------:R-:W-:Y:S02]  /*14d0*/  LEA R8, P1, R0.reuse, UR6, 0x3 ;  /* 0x0000000600087c11 */ /* 0x040fe4000f8218ff */
[C---:B---3--:R-:W-:Y:S02]  /*14e0*/  IADD3 R12, P2, PT, R0.reuse, UR10, RZ ;  /* 0x0000000a000c7c10 */ /* 0x048fe4000ff5e0ff */
[C-C-:B------:R-:W-:Y:S02]  /*14f0*/  LEA.HI.X R3, R0.reuse, UR5, R13.reuse, 0x4, P0 ;  /* 0x0000000500037c11 */ /* 0x140fe400080f240d */
[----:B------:R-:W-:-:S02]  /*1500*/  LEA.HI.X R9, R0, UR7, R13, 0x3, P1 ;  /* 0x0000000700097c11 */ /* 0x000fc400088f1c0d */
[----:B------:R-:W-:Y:S01]  /*1510*/  IADD3.X R13, PT, PT, R13, UR11, RZ, P2, !PT ;  /* 0x0000000b0d0d7c10 */ /* 0x000fe200097fe4ff */
[----:B------:R-:W-:Y:S04]  /*1520*/  STG.E.128 desc[UR8][R2.64], R4 ;  /* 0x0000000402007986 */ /* 0x000fe8000c101d08 */
[----:B------:R-:W-:Y:S04]  /*1530*/  STG.E.64 desc[UR8][R8.64], R10 ;  /* 0x0000000a08007986 */ /* 0x000fe8000c101b08 */
[----:B------:R-:W-:Y:S01]  /*1540*/  STG.E.U8 desc[UR8][R12.64], R24 ;  /* 0x000000180c007986 */ /* 0x000fe2000c101108 */
[----:B------:R-:W-:Y:S05]  /*1550*/  EXIT ;  /* 0x000000000000794d */ /* 0x000fea0003800000 */
.L_x_0:
[----:B------:R-:W0:Y:S01]  /*1560*/  LDCU UR4, c[0x0][0x3cc] ;  /* 0x00007980ff0477ac */ /* 0x000e220008000800 */
[----:B------:R-:W-:Y:S01]  /*1570*/  ISETP.NE.AND P0, PT, R3, RZ, PT ;  /* 0x000000ff0300720c */ /* 0x000fe20003f05270 */
[----:B------:R-:W-:Y:S01]  /*1580*/  BSSY.RECONVERGENT B0, `(.L_x_23) ;  /* 0x000015b000007945 */ /* 0x000fe20003800200 */
[----:B0-----:R-:W-:-:S11]  /*1590*/  IADD3 R24, PT, PT, -R14, UR4, RZ ;  /* 0x000000040e187c10 */ /* 0x001fd6000fffe1ff */
[----:B------:R-:W-:Y:S05]  /*15a0*/  @P0 BRA `(.L_x_24) ;  /* 0x0000000400640947 */ /* 0x000fea0003800000 */
[----:B------:R-:W0:Y:S01]  /*15b0*/  S2R R13, SR_TID.X ;  /* 0x00000000000d7919 */ /* 0x000e220000002100 */
[----:B------:R-:W-:Y:S01]  /*15c0*/  BSSY.RECONVERGENT B1, `(.L_x_25) ;  /* 0x000001d000017945 */ /* 0x000fe20003800200 */
[----:B------:R-:W-:Y:S01]  /*15d0*/  IMAD.MOV.U32 R12, RZ, RZ, 0x1 ;  /* 0x00000001ff0c7424 */ /* 0x000fe200078e00ff */
[----:B------:R-:W-:Y:S02]  /*15e0*/  PRMT R0, RZ, 0x7610, R0 ;  /* 0x00007610ff007816 */ /* 0x000fe40000000000 */
[----:B------:R-:W-:Y:S02]  /*15f0*/  CS2R R2, SRZ ;  /* 0x0000000000027805 */ /* 0x000fe4000001ff00 */
[----:B------:R-:W-:Y:S02]  /*1600*/  CS2R R4, SRZ ;  /* 0x0000000000047805 */ /* 0x000fe4000001ff00 */
[----:B------:R-:W-:Y:S02]  /*1610*/  CS2R R6, SRZ ;  /* 0x0000000000067805 */ /* 0x000fe4000001ff00 */
[----:B0-----:R-:W-:-:S13]  /*1620*/  ISETP.GE.AND P0, PT, R13, R24, PT ;  /* 0x000000180d00720c */ /* 0x001fda0003f06270 */
[----:B------:R-:W-:Y:S05]  /*1630*/  @P0 BRA `(.L_x_26) ;  /* 0x0000000000540947 */ /* 0x000fea0003800000 */
[----:B------:R-:W0:Y:S01]  /*1640*/  LDCU.U8 UR6, c[0x0][0x3d8] ;  /* 0x00007b00ff0677ac */ /* 0x000e220008000000 */
[----:B------:R-:W-:Y:S01]  /*1650*/  IMAD.IADD R14, R14, 0x1, R13 ;  /* 0x000000010e0e7824 */ /* 0x000fe200078e020d */
[----:B------:R-:W1:Y:S01]  /*1660*/  LDCU.64 UR4, c[0x0][0x3e8] ;  /* 0x00007d00ff0477ac */ /* 0x000e620008000a00 */
[----:B------:R-:W2:Y:S01]  /*1670*/  LDCU.64 UR10, c[0x0][0x390] ;  /* 0x00007200ff0a77ac */ /* 0x000ea20008000a00 */
[----:B------:R-:W3:Y:S01]  /*1680*/  LDCU.128 UR12, c[0x0][0x380] ;  /* 0x00007000ff0c77ac */ /* 0x000ee20008000c00 */
[----:B0-----:R-:W-:-:S04]  /*1690*/  UISETP.NE.AND UP0, UPT, UR6, URZ, UPT ;  /* 0x000000ff0600728c */ /* 0x001fc8000bf05270 */
[----:B-1----:R-:W-:Y:S02]  /*16a0*/  USEL UR4, UR4, URZ, !UP0 ;  /* 0x000000ff04047287 */ /* 0x002fe4000c000000 */
[----:B------:R-:W-:-:S04]  /*16b0*/  USEL UR5, UR5, URZ, !UP0 ;  /* 0x000000ff05057287 */ /* 0x000fc8000c000000 */
[----:B------:R-:W-:-:S05]  /*16c0*/  IADD3 R14, P0, PT, R14, UR4, RZ ;  /* 0x000000040e0e7c10 */ /* 0x000fca000ff1e0ff */
[----:B------:R-:W-:Y:S01]  /*16d0*/  IMAD.X R3, RZ, RZ, UR5, P0 ;  /* 0x00000005ff037e24 */ /* 0x000fe200080e06ff */
[----:B--2---:R-:W-:-:S04]  /*16e0*/  IADD3 R8, P0, PT, R14, UR10, RZ ;  /* 0x0000000a0e087c10 */ /* 0x004fc8000ff1e0ff */
[----:B------:R-:W-:Y:S02]  /*16f0*/  IADD3.X R9, PT, PT, R3, UR11, RZ, P0, !PT ;  /* 0x0000000b03097c10 */ /* 0x000fe400087fe4ff */
[C---:B---3--:R-:W-:Y:S02]  /*1700*/  LEA R4, P0, R14.reuse, UR12, 0x4 ;  /* 0x0000000c0e047c11 */ /* 0x048fe4000f8020ff */
[C---:B------:R-:W-:Y:S01]  /*1710*/  LEA R2, P1, R14.reuse, UR14, 0x3 ;  /* 0x0000000e0e027c11 */ /* 0x040fe2000f8218ff */
[----:B------:R-:W2:Y:S01]  /*1720*/  LDG.E.U8 R0, desc[UR8][R8.64] ;  /* 0x0000000808007981 */ /* 0x000ea2000c1e1100 */
[C-C-:B------:R-:W-:Y:S02]  /*1730*/  LEA.HI.X R5, R14.reuse, UR13, R3.reuse, 0x4, P0 ;  /* 0x0000000d0e057c11 */ /* 0x140fe400080f2403 */
[----:B------:R-:W-:-:S04]  /*1740*/  LEA.HI.X R3, R14, UR15, R3, 0x3, P1 ;  /* 0x0000000f0e037c11 */ /* 0x000fc800088f1c03 */
[----:B------:R-:W5:Y:S04]  /*1750*/  LDG.E.128 R4, desc[UR8][R4.64] ;  /* 0x0000000804047981 */ /* 0x000f68000c1e1d00 */
[----:B------:R-:W5:Y:S01]  /*1760*/  LDG.E.64 R2, desc[UR8][R2.64] ;  /* 0x0000000802027981 */ /* 0x000f62000c1e1b00 */
[----:B--2---:R-:W-:-:S04]  /*1770*/  ISETP.NE.AND P0, PT, R0, RZ, PT ;  /* 0x000000ff0000720c */ /* 0x004fc80003f05270 */
[----:B------:R-:W-:-:S09]  /*1780*/  SEL R12, RZ, 0x1, !P0 ;  /* 0x00000001ff0c7807 */ /* 0x000fd20004000000 */
.L_x_26:
[----:B------:R-:W-:Y:S05]  /*1790*/  BSYNC.RECONVERGENT B1 ;  /* 0x0000000000017941 */ /* 0x000fea0003800200 */
.L_x_25:
[----:B------:R-:W-:Y:S01]  /*17a0*/  BAR.SYNC.DEFER_BLOCKING 0x0 ;  /* 0x0000000000007b1d */ /* 0x000fe20000010000 */
[----:B------:R-:W-:-:S07]  /*17b0*/  SHF.R.U32.HI R16, RZ, 0x5, R13 ;  /* 0x00000005ff107819 */ /* 0x000fce000001160d */
[----:B------:R-:W0:Y:S01]  /*17c0*/  S2UR UR5, SR_CgaCtaId ;  /* 0x00000000000579c3 */ /* 0x000e220000008800 */
[----:B------:R-:W-:Y:S01]  /*17d0*/  UMOV UR4, 0x400 ;  /* 0x0000040000047882 */ /* 0x000fe20000000000 */
[----:B------:R-:W1:Y:S01]  /*17e0*/  SHFL.UP P0, R9, R12, 0x1, RZ ;  /* 0x042000000c097989 */ /* 0x000e6200000000ff */
[----:B------:R-:W2:Y:S01]  /*17f0*/  S2R R17, SR_LANEID ;  /* 0x0000000000117919 */ /* 0x000ea20000000000 */
[----:B0-----:R-:W-:Y:S01]  /*1800*/  ULEA UR4, UR5, UR4, 0x18 ;  /* 0x0000000405047291 */ /* 0x001fe2000f8ec0ff */
[----:B-1----:R-:W-:-:S05]  /*1810*/  @P0 IMAD.IADD R9, R9, 0x1, R12 ;  /* 0x0000000109090824 */ /* 0x002fca00078e020c */
[----:B------:R-:W0:Y:S01]  /*1820*/  SHFL.UP P0, R8, R9, 0x2, RZ ;  /* 0x0440000009087989 */ /* 0x000e2200000000ff */
[C---:B--2---:R-:W-:Y:S02]  /*1830*/  ISETP.NE.AND P1, PT, R17.reuse, 0x1f, PT ;  /* 0x0000001f1100780c */ /* 0x044fe40003f25270 */
[----:B------:R-:W-:-:S11]  /*1840*/  ISETP.NE.AND P2, PT, R17, RZ, PT ;  /* 0x000000ff1100720c */ /* 0x000fd60003f45270 */
[----:B------:R-:W-:Y:S01]  /*1850*/  @!P1 LEA R18, R16, UR4, 0x2 ;  /* 0x0000000410129c11 */ /* 0x000fe2000f8e10ff */
[----:B0-----:R-:W-:-:S05]  /*1860*/  @P0 IMAD.IADD R8, R9, 0x1, R8 ;  /* 0x0000000109080824 */ /* 0x001fca00078e0208 */
[----:B------:R-:W0:Y:S02]  /*1870*/  SHFL.UP P0, R11, R8, 0x4, RZ ;  /* 0x04800000080b7989 */ /* 0x000e2400000000ff */
[----:B0-----:R-:W-:-:S05]  /*1880*/  @P0 IMAD.IADD R11, R8, 0x1, R11 ;  /* 0x00000001080b0824 */ /* 0x001fca00078e020b */
[----:B------:R-:W0:Y:S02]  /*1890*/  SHFL.UP P0, R14, R11, 0x8, RZ ;  /* 0x050000000b0e7989 */ /* 0x000e2400000000ff */
[----:B0-----:R-:W-:-:S05]  /*18a0*/  @P0 IMAD.IADD R14, R11, 0x1, R14 ;  /* 0x000000010b0e0824 */ /* 0x001fca00078e020e */
[----:B------:R-:W0:Y:S02]  /*18b0*/  SHFL.UP P0, R15, R14, 0x10, RZ ;  /* 0x060000000e0f7989 */ /* 0x000e2400000000ff */
[----:B0-----:R-:W-:Y:S01]  /*18c0*/  @P0 IMAD.IADD R15, R14, 0x1, R15 ;  /* 0x000000010e0f0824 */ /* 0x001fe200078e020f */
[----:B------:R-:W-:-:S04]  /*18d0*/  ISETP.NE.AND P0, PT, R16, 0x2, PT ;  /* 0x000000021000780c */ /* 0x000fc80003f05270 */
[----:B------:R-:W-:Y:S01]  /*18e0*/  @!P1 STS [R18], R15 ;  /* 0x0000000f12009388 */ /* 0x000fe20000000800 */
[----:B------:R-:W-:Y:S01]  /*18f0*/  BAR.SYNC.DEFER_BLOCKING 0x0 ;  /* 0x0000000000007b1d */ /* 0x000fe20000010000 */
[----:B------:R-:W-:-:S05]  /*1900*/  ISETP.NE.AND P1, PT, R16, 0x3, PT ;  /* 0x000000031000780c */ /* 0x000fca0003f25270 */
[----:B------:R-:W0:Y:S02]  /*1910*/  LDS.128 R8, [UR4] ;  /* 0x00000004ff087984 */ /* 0x000e240008000c00 */
[----:B0-----:R-:W-:-:S05]  /*1920*/  IMAD.IADD R9, R8, 0x1, R9 ;  /* 0x0000000108097824 */ /* 0x001fca00078e0209 */
[----:B------:R-:W-:Y:S01]  /*1930*/  SEL R8, R9, R8, !P0 ;  /* 0x0000000809087207 */ /* 0x000fe20004000000 */
[----:B------:R-:W-:Y:S01]  /*1940*/  IMAD.IADD R9, R10, 0x1, R9 ;  /* 0x000000010a097824 */ /* 0x000fe200078e0209 */
[----:B------:R-:W-:Y:S01]  /*1950*/  ISETP.GE.U32.AND P0, PT, R13, 0x20, PT ;  /* 0x000000200d00780c */ /* 0x000fe20003f06070 */
[----:B------:R-:W-:-:S03]  /*1960*/  IMAD.IADD R10, R15, 0x1, -R12 ;  /* 0x000000010f0a7824 */ /* 0x000fc600078e0a0c */
[C---:B------:R-:W-:Y:S02]  /*1970*/  SEL R8, R9.reuse, R8, !P1 ;  /* 0x0000000809087207 */ /* 0x040fe40004800000 */
[----:B------:R-:W-:Y:S02]  /*1980*/  IADD3 R11, PT, PT, R9, R24, R11 ;  /* 0x00000018090b7210 */ /* 0x000fe40007ffe00b */
[----:B------:R-:W-:Y:S02]  /*1990*/  SEL R9, R10, RZ, P2 ;  /* 0x000000ff0a097207 */ /* 0x000fe40001000000 */
[----:B------:R-:W-:Y:S01]  /*19a0*/  SEL R8, R8, RZ, P0 ;  /* 0x000000ff08087207 */ /* 0x000fe20000000000 */
[----:B------:R-:W-:-:S04]  /*19b0*/  VIADD R24, R11, 0xffffff80 ;  /* 0xffffff800b187836 */ /* 0x000fc80000000000 */
[----:B------:R-:W-:-:S05]  /*19c0*/  IMAD.IADD R13, R8, 0x1, R9 ;  /* 0x00000001080d7824 */ /* 0x000fca00078e0209 */
[----:B------:R-:W-:-:S04]  /*19d0*/  ISETP.GE.AND P0, PT, R13, R24, PT ;  /* 0x000000180d00720c */ /* 0x000fc80003f06270 */
[----:B------:R-:W-:-:S13]  /*19e0*/  ISETP.EQ.OR P0, PT, R12, RZ, P0 ;  /* 0x000000ff0c00720c */ /* 0x000fda0000702670 */
[----:B------:R-:W-:Y:S05]  /*19f0*/  @P0 BRA `(.L_x_27) ;  /* 0x00000010004c0947 */ /* 0x000fea0003800000 */
[----:B------:R-:W0:Y:S01]  /*1a00*/  LDCU.U8 UR4, c[0x0][0x3d8] ;  /* 0x00007b00ff0477ac */ /* 0x000e220008000000 */
[----:B------:R-:W-:Y:S01]  /*1a10*/  CS2R R8, SRZ ;  /* 0x0000000000087805 */ /* 0x000fe2000001ff00 */
[----:B------:R-:W1:Y:S01]  /*1a20*/  LDCU.64 UR6, c[0x0][0x3b0] ;  /* 0x00007600ff0677ac */ /* 0x000e620008000a00 */
[----:B------:R-:W2:Y:S01]  /*1a30*/  LDCU.128 UR12, c[0x0][0x3a0] ;  /* 0x00007400ff0c77ac */ /* 0x000ea20008000c00 */
[----:B0-----:R-:W-:-:S09]  /*1a40*/  UISETP.NE.AND UP0, UPT, UR4, URZ, UPT ;  /* 0x000000ff0400728c */ /* 0x001fd2000bf05270 */
[----:B-12---:R-:W-:Y:S05]  /*1a50*/  BRA.U UP0, `(.L_x_28) ;  /* 0x0000000100087547 */ /* 0x006fea000b800000 */
[----:B------:R-:W0:Y:S02]  /*1a60*/  LDC.64 R8, c[0x0][0x3f0] ;  /* 0x0000fc00ff087b82 */ /* 0x000e240000000a00 */
[----:B0-----:R-:W5:Y:S02]  /*1a70*/  LDG.E.64 R8, desc[UR8][R8.64] ;  /* 0x0000000808087981 */ /* 0x001f64000c1e1b00 */
.L_x_28:
[----:B-----5:R-:W-:-:S04]  /*1a80*/  IADD3 R11, P0, PT, R13, R8, RZ ;  /* 0x000000080d0b7210 */ /* 0x020fc80007f1e0ff */
[----:B------:R-:W-:Y:S02]  /*1a90*/  LEA.HI.X.SX32 R14, R13, R9, 0x1, P0 ;  /* 0x000000090d0e7211 */ /* 0x000fe400000f0eff */
[C---:B------:R-:W-:Y:S02]  /*1aa0*/  LEA R8, P0, R11.reuse, UR12, 0x4 ;  /* 0x0000000c0b087c11 */ /* 0x040fe4000f8020ff */
[C---:B------:R-:W-:Y:S02]  /*1ab0*/  LEA R10, P1, R11.reuse, UR14, 0x3 ;  /* 0x0000000e0b0a7c11 */ /* 0x040fe4000f8218ff */
[C---:B------:R-:W-:Y:S02]  /*1ac0*/  IADD3 R12, P2, PT, R11.reuse, UR6, RZ ;  /* 0x000000060b0c7c10 */ /* 0x040fe4000ff5e0ff */
[C-C-:B------:R-:W-:Y:S02]  /*1ad0*/  LEA.HI.X R9, R11.reuse, UR13, R14.reuse, 0x4, P0 ;  /* 0x0000000d0b097c11 */ /* 0x140fe400080f240e */
[----:B------:R-:W-:-:S02]  /*1ae0*/  LEA.HI.X R11, R11, UR15, R14, 0x3, P1 ;  /* 0x0000000f0b0b7c11 */ /* 0x000fc400088f1c0e */
[----:B------:R-:W-:Y:S01]  /*1af0*/  IADD3.X R13, PT, PT, R14, UR7, RZ, P2, !PT ;  /* 0x000000070e0d7c10 */ /* 0x000fe200097fe4ff */
[----:B------:R1:W-:Y:S04]  /*1b00*/  STG.E.128 desc[UR8][R8.64], R4 ;  /* 0x0000000408007986 */ /* 0x0003e8000c101d08 */
[----:B------:R1:W-:Y:S04]  /*1b10*/  STG.E.64 desc[UR8][R10.64], R2 ;  /* 0x000000020a007986 */ /* 0x0003e8000c101b08 */
[----:B------:R1:W-:Y:S01]  /*1b20*/  STG.E.U8 desc[UR8][R12.64], R0 ;  /* 0x000000000c007986 */ /* 0x0003e2000c101108 */
[----:B------:R-:W-:Y:S05]  /*1b30*/  BRA `(.L_x_27) ;  /* 0x0000000c00fc7947 */ /* 0x000fea0003800000 */
.L_x_24:
        /* <DEDUP_REMOVED lines=10> */
[----:B------:R-:W-:Y:S01]  /*1be0*/  SHF.R.S32.HI R0, RZ, 0x1f, R14 ;  /* 0x0000001fff007819 */ /* 0x000fe2000001140e */
[----:B------:R-:W1:Y:S01]  /*1bf0*/  LDCU.64 UR4, c[0x0][0x3e8] ;  /* 0x00007d00ff0477ac */ /* 0x000e620008000a00 */
[----:B------:R-:W2:Y:S01]  /*1c00*/  LDCU.64 UR10, c[0x0][0x390] ;  /* 0x00007200ff0a77ac */ /* 0x000ea20008000a00 */
[----:B------:R-:W3:Y:S01]  /*1c10*/  LDCU.128 UR12, c[0x0][0x380] ;  /* 0x00007000ff0c77ac */ /* 0x000ee20008000c00 */
[----:B0-----:R-:W-:-:S04]  /*1c20*/  UISETP.NE.AND UP0, UPT, UR6, URZ, UPT ;  /* 0x000000ff0600728c */ /* 0x001fc8000bf05270 */
[----:B-1----:R-:W-:Y:S02]  /*1c30*/  USEL UR4, UR4, URZ, !UP0 ;  /* 0x000000ff04047287 */ /* 0x002fe4000c000000 */
[----:B------:R-:W-:-:S04]  /*1c40*/  USEL UR5, UR5, URZ, !UP0 ;  /* 0x000000ff05057287 */ /* 0x000fc8000c000000 */
[----:B------:R-:W-:-:S04]  /*1c50*/  IADD3 R14, P0, P1, R14, UR4, R15 ;  /* 0x000000040e0e7c10 */ /* 0x000fc8000f91e00f */
[----:B------:R-:W-:Y:S02]  /*1c60*/  IADD3.X R7, PT, PT, R0, UR5, RZ, P0, P1 ;  /* 0x0000000500077c10 */ /* 0x000fe400087e24ff */
        /* <DEDUP_REMOVED lines=11> */
.L_x_30:
[----:B------:R-:W-:Y:S05]  /*1d20*/  BSYNC.RECONVERGENT B1 ;  /* 0x0000000000017941 */ /* 0x000fea0003800200 */
.L_x_29:
        /* <DEDUP_REMOVED lines=19> */
[----:B------:R-:W-:-:S03]  /*1e60*/  ISETP.NE.AND P0, PT, R14, 0x2, PT ;  /* 0x000000020e00780c */ /* 0x000fc60003f05270 */
[----:B------:R-:W-:Y:S01]  /*1e70*/  IMAD.IADD R25, R13, 0x1, -R0 ;  /* 0x000000010d197824 */ /* 0x000fe200078e0a00 */
[----:B------:R-:W-:Y:S01]  /*1e80*/  @!P1 STS [R18], R13 ;  /* 0x0000000d12009388 */ /* 0x000fe20000000800 */
[----:B------:R-:W-:Y:S01]  /*1e90*/  BAR.SYNC.DEFER_BLOCKING 0x0 ;  /* 0x0000000000007b1d */ /* 0x000fe20000010000 */
[----:B------:R-:W-:-:S05]  /*1ea0*/  ISETP.NE.AND P1, PT, R14, 0x3, PT ;  /* 0x000000030e00780c */ /* 0x000fca0003f25270 */
[----:B------:R-:W0:Y:S02]  /*1eb0*/  LDS.128 R4, [UR4] ;  /* 0x00000004ff047984 */ /* 0x000e240008000c00 */
[----:B0-----:R-:W-:-:S04]  /*1ec0*/  IMAD.IADD R5, R4, 0x1, R5 ;  /* 0x0000000104057824 */ /* 0x001fc800078e0205 */
[----:B------:R-:W-:Y:S01]  /*1ed0*/  IMAD.IADD R6, R6, 0x1, R5 ;  /* 0x0000000106067824 */ /* 0x000fe200078e0205 */
[----:B------:R-:W-:Y:S02]  /*1ee0*/  SEL R4, R5, R4, !P0 ;  /* 0x0000000405047207 */ /* 0x000fe40004000000 */
[----:B------:R-:W-:Y:S01]  /*1ef0*/  ISETP.GT.U32.AND P0, PT, R15, 0x1f, PT ;  /* 0x0000001f0f00780c */ /* 0x000fe20003f04070 */
[----:B------:R-:W-:Y:S01]  /*1f00*/  IMAD.IADD R13, R7, 0x1, R6 ;  /* 0x00000001070d7824 */ /* 0x000fe200078e0206 */
[----:B------:R-:W-:Y:S02]  /*1f10*/  SEL R5, R25, RZ, P2 ;  /* 0x000000ff19057207 */ /* 0x000fe40001000000 */
[----:B------:R-:W-:Y:S02]  /*1f20*/  SEL R4, R6, R4, !P1 ;  /* 0x0000000406047207 */ /* 0x000fe40004800000 */
[----:B------:R-:W-:-:S03]  /*1f30*/  ISETP.GE.U32.AND P1, PT, R15, 0x20, PT ;  /* 0x000000200f00780c */ /* 0x000fc60003f26070 */
[----:B------:R-:W-:-:S05]  /*1f40*/  IMAD.IADD R14, R4, 0x1, R5 ;  /* 0x00000001040e7824 */ /* 0x000fca00078e0205 */
[----:B------:R-:W-:Y:S01]  /*1f50*/  SEL R25, R25, R14, !P1 ;  /* 0x0000000e19197207 */ /* 0x000fe20004800000 */
[----:B------:R-:W-:Y:S06]  /*1f60*/  @P0 BRA `(.L_x_31) ;  /* 0x0000000800680947 */ /* 0x000fec0003800000 */
[----:B------:R-:W0:Y:S01]  /*1f70*/  LDC.64 R4, c[0x0][0x3c0] ;  /* 0x0000f000ff047b82 */ /* 0x000e220000000a00 */
[----:B------:R-:W-:-:S07]  /*1f80*/  ISETP.NE.AND P0, PT, R15, RZ, PT ;  /* 0x000000ff0f00720c */ /* 0x000fce0003f05270 */
[----:B------:R-:W1:Y:S06]  /*1f90*/  LDC R6, c[0x0][0x370] ;  /* 0x0000dc00ff067b82 */ /* 0x000e6c0000000800 */
[----:B------:R-:W-:Y:S01]  /*1fa0*/  @!P0 IMAD.MOV.U32 R12, RZ, RZ, 0x64 ;  /* 0x00000064ff0c8424 */ /* 0x000fe200078e00ff */
[----:B------:R2:W-:Y:S01]  /*1fb0*/  @!P0 STS [UR4+0x2c], R13 ;  /* 0x00002c0dff008988 */ /* 0x0005e20008000804 */
[----:B0-----:R-:W-:Y:S01]  /*1fc0*/  IMAD.WIDE R26, R3, 0x8, R4 ;  /* 0x00000008031a7825 */ /* 0x001fe200078e0204 */
[----:B------:R-:W-:Y:S06]  /*1fd0*/  @!P0 MEMBAR.ALL.GPU ;  /* 0x0000000000008992 */ /* 0x000fec000000a000 */
[----:B------:R-:W-:-:S00]  /*1fe0*/  @!P0 ERRBAR ;  /* 0x00000000000089ab */ /* 0x000fc00000000000 */
[----:B------:R-:W-:Y:S06]  /*1ff0*/  @!P0 CGAERRBAR ;  /* 0x00000000000085ab */ /* 0x000fec0000000000 */
[----:B------:R2:W-:Y:S01]  /*2000*/  @!P0 ST.E.64.STRONG.GPU desc[UR8][R26.64+0x100], R12 ;  /* 0x0001000c1a008985 */ /* 0x0005e2000c10fb08 */
[----:B-1----:R-:W-:Y:S02]  /*2010*/  ISETP.GT.U32.AND P1, PT, R6, 0x1f3, PT ;  /* 0x000001f30600780c */ /* 0x002fe40003f24070 */
[----:B------:R-:W-:-:S05]  /*2020*/  LOP3.LUT R6, RZ, R15, RZ, 0x33, !PT ;  /* 0x0000000fff067212 */ /* 0x000fca00078e33ff */
[----:B------:R-:W-:-:S06]  /*2030*/  IMAD.IADD R3, R3, 0x1, R6 ;  /* 0x0000000103037824 */ /* 0x000fcc00078e0206 */
[----:B--2---:R-:W-:Y:S05]  /*2040*/  @P1 BRA `(.L_x_32) ;  /* 0x0000000000081947 */ /* 0x004fea0003800000 */
[----:B------:R0:W-:Y:S06]  /*2050*/  MEMBAR.SC.CTA ;  /* 0x0000000000007992 */ /* 0x0001ec0000000000 */
[----:B0-----:R-:W-:Y:S05]  /*2060*/  BRA `(.L_x_33) ;  /* 0x0000000000087947 */ /* 0x001fea0003800000 */
.L_x_32:
[----:B------:R-:W-:Y:S05]  /*2070*/  NANOSLEEP 0x1c2 ;  /* 0x000001c20000795d */ /* 0x000fea0003800000 */
[----:B------:R-:W-:Y:S01]  /*2080*/  NOP ;  /* 0x0000000000007918 */ /* 0x000fe20000000000 */
.L_x_33:
[----:B------:R-:W-:-:S05]  /*2090*/  IMAD.WIDE R4, R3, 0x8, R4 ;  /* 0x0000000803047825 */ /* 0x000fca00078e0204 */
[----:B------:R-:W2:Y:S04]  /*20a0*/  LD.E.64.STRONG.GPU R18, desc[UR8][R4.64+0x100] ;  /* 0x0001000804127980 */ /* 0x000ea8000c10fb00 */
[----:B--2---:R-:W-:Y:S01]  /*20b0*/  CCTL.IVALL ;  /* 0x00000000ff00798f */ /* 0x004fe20002000000 */
[----:B------:R-:W-:Y:S01]  /*20c0*/  UMOV UR5, 0xffffffff ;  /* 0xffffffff00057882 */ /* 0x000fe20000000000 */
[----:B------:R-:W-:Y:S02]  /*20d0*/  ISETP.NE.AND P0, PT, R18, 0x63, PT ;  /* 0x000000631200780c */ /* 0x000fe40003f05270 */
[----:B------:R-:W-:Y:S11]  /*20e0*/  BRA.DIV UR5, `(.L_x_34) ;  /* 0x0000001605707947 */ /* 0x000ff6000b800000 */
[----:B------:R-:W-:-:S13]  /*20f0*/  VOTE.ANY P0, !P0 ;  /* 0x0000000000ff7806 */ /* 0x000fda0004000100 */
.L_x_86:
[----:B------:R-:W-:Y:S05]  /*2100*/  @!P0 BRA `(.L_x_35) ;  /* 0x0000000000348947 */ /* 0x000fea0003800000 */
.L_x_39:
[----:B------:R-:W-:Y:S05]  /*2110*/  YIELD ;  /* 0x0000000000007946 */ /* 0x000fea0003800000 */
[----:B------:R-:W-:Y:S05]  /*2120*/  @P1 BRA `(.L_x_36) ;  /* 0x0000000000081947 */ /* 0x000fea0003800000 */
[----:B------:R0:W-:Y:S06]  /*2130*/  MEMBAR.SC.CTA ;  /* 0x0000000000007992 */ /* 0x0001ec0000000000 */
[----:B0-----:R-:W-:Y:S05]  /*2140*/  BRA `(.L_x_37) ;  /* 0x0000000000087947 */ /* 0x001fea0003800000 */
.L_x_36:
[----:B------:R-:W-:Y:S05]  /*2150*/  NANOSLEEP 0x15e ;  /* 0x0000015e0000795d */ /* 0x000fea0003800000 */
[----:B------:R-:W-:Y:S01]  /*2160*/  NOP ;  /* 0x0000000000007918 */ /* 0x000fe20000000000 */
.L_x_37:
[----:B------:R-:W2:Y:S04]  /*2170*/  LD.E.64.STRONG.GPU R18, desc[UR8][R4.64+0x100] ;  /* 0x0001000804127980 */ /* 0x000ea8000c10fb00 */
[----:B--2---:R-:W-:Y:S01]  /*2180*/  CCTL.IVALL ;  /* 0x00000000ff00798f */ /* 0x004fe20002000000 */
[----:B------:R-:W-:Y:S01]  /*2190*/  UMOV UR5, 0xffffffff ;  /* 0xffffffff00057882 */ /* 0x000fe20000000000 */
[----:B------:R-:W-:Y:S02]  /*21a0*/  ISETP.NE.AND P0, PT, R18, 0x63, PT ;  /* 0x000000631200780c */ /* 0x000fe40003f05270 */
[----:B------:R-:W-:Y:S11]  /*21b0*/  BRA.DIV UR5, `(.L_x_38) ;  /* 0x00000016055c7947 */ /* 0x000ff6000b800000 */
[----:B------:R-:W-:-:S13]  /*21c0*/  VOTE.ANY P0, !P0 ;  /* 0x0000000000ff7806 */ /* 0x000fda0004000100 */
.L_x_89:
[----:B------:R-:W-:Y:S05]  /*21d0*/  @P0 BRA `(.L_x_39) ;  /* 0xfffffffc00cc0947 */ /* 0x000fea000383ffff */
.L_x_35:
        /* <DEDUP_REMOVED lines=10> */
[----:B------:R-:W-:-:S04]  /*2280*/  LOP3.LUT R5, R22, R5, RZ, 0xc, !PT ;  /* 0x0000000516057212 */ /* 0x000fc800078e0cff */
[----:B------:R0:W1:Y:S02]  /*2290*/  POPC R15, R5 ;  /* 0x00000005000f7309 */ /* 0x0000640000000000 */
[C---:B0-----:R-:W-:Y:S01]  /*22a0*/  VIADD R5, R28.reuse, 0x4 ;  /* 0x000000041c057836 */ /* 0x041fe20000000000 */
[----:B-1----:R-:W0:Y:S01]  /*22b0*/  SHFL.DOWN PT, R23, R19, 0x1, R15 ;  /* 0x0820000013177989 */ /* 0x002e2200000e000f */
[----:B------:R-:W-:-:S04]  /*22c0*/  ISETP.GE.AND P0, PT, R28, R15, PT ;  /* 0x0000000f1c00720c */ /* 0x000fc80003f06270 */
[----:B0-----:R-:W-:-:S05]  /*22d0*/  SEL R4, R23, RZ, !P0 ;  /* 0x000000ff17047207 */ /* 0x001fca0004000000 */
[----:B------:R-:W-:Y:S02]  /*22e0*/  IMAD.IADD R6, R4, 0x1, R19 ;  /* 0x0000000104067824 */ /* 0x000fe400078e0213 */
[----:B------:R-:W-:-:S03]  /*22f0*/  VIADD R4, R28, 0x2 ;  /* 0x000000021c047836 */ /* 0x000fc60000000000 */
[----:B------:R-:W0:Y:S02]  /*2300*/  SHFL.DOWN PT, R23, R6, 0x2, R15 ;  /* 0x0840000006177989 */ /* 0x000e2400000e000f */
[----:B------:R-:W-:-:S04]  /*2310*/  ISETP.GT.AND P0, PT, R4, R15, PT ;  /* 0x0000000f0400720c */ /* 0x000fc80003f04270 */
        /* <DEDUP_REMOVED lines=18> */
.L_x_98:
[----:B------:R-:W-:Y:S05]  /*2440*/  @!P0 BRA `(.L_x_41) ;  /* 0x0000000000e08947 */ /* 0x000fea0003800000 */
.L_x_49:
        /* <DEDUP_REMOVED lines=10> */
.L_x_101:
[----:B------:R-:W-:Y:S05]  /*24f0*/  @!P0 BRA `(.L_x_43) ;  /* 0x0000000000348947 */ /* 0x000fea0003800000 */
.L_x_47:
[----:B------:R-:W-:Y:S05]  /*2500*/  YIELD ;  /* 0x0000000000007946 */ /* 0x000fea0003800000 */
[----:B------:R-:W-:Y:S05]  /*2510*/  @P1 BRA `(.L_x_44) ;  /* 0x0000000000081947 */ /* 0x000fea0003800000 */
[----:B------:R0:W-:Y:S06]  /*2520*/  MEMBAR.SC.CTA ;  /* 0x0000000000007992 */ /* 0x0001ec0000000000 */
[----:B0-----:R-:W-:Y:S05]  /*2530*/  BRA `(.L_x_45) ;  /* 0x0000000000087947 */ /* 0x001fea0003800000 */
.L_x_44:
[----:B------:R-:W-:Y:S05]  /*2540*/  NANOSLEEP 0x15e ;  /* 0x0000015e0000795d */ /* 0x000fea0003800000 */
[----:B------:R-:W-:Y:S01]  /*2550*/  NOP ;  /* 0x0000000000007918 */ /* 0x000fe20000000000 */
.L_x_45:
[----:B------:R-:W2:Y:S04]  /*2560*/  LD.E.64.STRONG.GPU R18, desc[UR8][R14.64+-0x100] ;  /* 0xffff00080e127980 */ /* 0x000ea8000c10fb00 */
[----:B--2---:R-:W-:Y:S01]  /*2570*/  CCTL.IVALL ;  /* 0x00000000ff00798f */ /* 0x004fe20002000000 */
[----:B------:R-:W-:Y:S01]  /*2580*/  UMOV UR5, 0xffffffff ;  /* 0xffffffff00057882 */ /* 0x000fe20000000000 */
[----:B------:R-:W-:Y:S02]  /*2590*/  ISETP.NE.AND P0, PT, R18, 0x63, PT ;  /* 0x000000631200780c */ /* 0x000fe40003f05270 */
[----:B------:R-:W-:Y:S11]  /*25a0*/  BRA.DIV UR5, `(.L_x_46) ;  /* 0x00000016059c7947 */ /* 0x000ff6000b800000 */
[----:B------:R-:W-:-:S13]  /*25b0*/  VOTE.ANY P0, !P0 ;  /* 0x0000000000ff7806 */ /* 0x000fda0004000100 */
.L_x_104:
[----:B------:R-:W-:Y:S05]  /*25c0*/  @P0 BRA `(.L_x_47) ;  /* 0xfffffffc00cc0947 */ /* 0x000fea000383ffff */
.L_x_43:
        /* <DEDUP_REMOVED lines=31> */
.L_x_113:
[----:B------:R-:W-:Y:S05]  /*27c0*/  @P0 BRA `(.L_x_49) ;  /* 0xfffffffc00200947 */ /* 0x000fea000383ffff */
.L_x_41:
[----:B------:R-:W0:Y:S01]  /*27d0*/  S2R R3, SR_TID.X ;  /* 0x0000000000037919 */ /* 0x000e220000002100 */
[----:B------:R-:W-:-:S13]  /*27e0*/  ISETP.NE.AND P1, PT, R28, RZ, PT ;  /* 0x000000ff1c00720c */ /* 0x000fda0003f25270 */
[----:B------:R-:W1:Y:S01]  /*27f0*/  @!P1 S2R R14, SR_CgaCtaId ;  /* 0x00000000000e9919 */ /* 0x000e620000008800 */
[----:B------:R-:W-:Y:S02]  /*2800*/  @!P1 MOV R7, 0x400 ;  /* 0x0000040000079802 */ /* 0x000fe40000000f00 */
[----:B0-----:R-:W-:-:S13]  /*2810*/  ISETP.NE.AND P0, PT, R3, RZ, PT ;  /* 0x000000ff0300720c */ /* 0x001fda0003f05270 */
[----:B------:R-:W0:Y:S01]  /*2820*/  @!P0 S2R R6, SR_CgaCtaId ;  /* 0x0000000000068919 */ /* 0x000e220000008800 */
[----:B------:R-:W-:Y:S01]  /*2830*/  @!P0 MOV R3, 0x400 ;  /* 0x0000040000038802 */ /* 0x000fe20000000f00 */
[--C-:B------:R-:W-:Y:S01]  /*2840*/  @!P0 IMAD.IADD R5, R13, 0x1, R12.reuse ;  /* 0x000000010d058824 */ /* 0x100fe200078e020c */
[----:B-1----:R-:W-:Y:S01]  /*2850*/  @!P1 LEA R7, R14, R7, 0x18 ;  /* 0x000000070e079211 */ /* 0x002fe200078ec0ff */
[----:B------:R-:W-:Y:S02]  /*2860*/  @!P0 IMAD.MOV.U32 R4, RZ, RZ, 0x65 ;  /* 0x00000065ff048424 */ /* 0x000fe400078e00ff */
[----:B------:R-:W-:Y:S02]  /*2870*/  IMAD.MOV.U32 R14, RZ, RZ, R25 ;  /* 0x000000ffff0e7224 */ /* 0x000fe400078e0019 */
[----:B------:R-:W-:Y:S01]  /*2880*/  @!P1 IMAD.MOV.U32 R14, RZ, RZ, R12 ;  /* 0x000000ffff0e9224 */ /* 0x000fe200078e000c */
[----:B------:R-:W-:Y:S06]  /*2890*/  @!P0 MEMBAR.ALL.GPU ;  /* 0x0000000000008992 */ /* 0x000fec000000a000 */
[----:B------:R-:W-:-:S00]  /*28a0*/  @!P0 ERRBAR ;  /* 0x00000000000089ab */ /* 0x000fc00000000000 */
[----:B------:R-:W-:Y:S06]  /*28b0*/  @!P0 CGAERRBAR ;  /* 0x00000000000085ab */ /* 0x000fec0000000000 */
[----:B------:R1:W-:Y:S01]  /*28c0*/  @!P0 ST.E.64.STRONG.GPU desc[UR8][R26.64+0x100], R4 ;  /* 0x000100041a008985 */ /* 0x0003e2000c10fb08 */
[----:B0-----:R-:W-:-:S05]  /*28d0*/  @!P0 LEA R3, R6, R3, 0x18 ;  /* 0x0000000306038211 */ /* 0x001fca00078ec0ff */
[----:B------:R1:W-:Y:S04]  /*28e0*/  @!P0 STS [R3+0x28], R5 ;  /* 0x0000280503008388 */ /* 0x0003e80000000800 */
[----:B------:R1:W-:Y:S04]  /*28f0*/  @!P0 STS [R3+0x24], R12 ;  /* 0x0000240c03008388 */ /* 0x0003e80000000800 */
[----:B------:R1:W-:Y:S02]  /*2900*/  @!P1 STS [R7+0x14], R12 ;  /* 0x0000140c07009388 */ /* 0x0003e40000000800 */
.L_x_31:
[----:B-1----:R-:W0:Y:S01]  /*2910*/  S2R R4, SR_TID.X ;  /* 0x0000000000047919 */ /* 0x002e220000002100 */
[----:B------:R-:W-:Y:S05]  /*2920*/  WARPSYNC.ALL ;  /* 0x0000000000007948 */ /* 0x000fea0003800000 */
[----:B------:R-:W1:Y:S08]  /*2930*/  S2UR UR5, SR_CgaCtaId ;  /* 0x00000000000579c3 */ /* 0x000e700000008800 */
[----:B------:R-:W-:Y:S01]  /*2940*/  BAR.SYNC.DEFER_BLOCKING 0x0 ;  /* 0x0000000000007b1d */ /* 0x000fe20000010000 */
[----:B0-----:R-:W-:-:S05]  /*2950*/  ISETP.NE.AND P0, PT, R4, RZ, PT ;  /* 0x000000ff0400720c */ /* 0x001fca0003f05270 */
[----:B------:R-:W-:Y:S02]  /*2960*/  UMOV UR4, 0x400 ;  /* 0x0000040000047882 */ /* 0x000fe40000000000 */
[----:B-1----:R-:W-:-:S09]  /*2970*/  ULEA UR4, UR5, UR4, 0x18 ;  /* 0x0000000405047291 */ /* 0x002fd2000f8ec0ff */
[----:B------:R-:W0:Y:S04]  /*2980*/  LDS R3, [UR4+0x14] ;  /* 0x00001404ff037984 */ /* 0x000e280008000800 */
[----:B------:R-:W1:Y:S01]  /*2990*/  LDS R5, [UR4+0x28] ;  /* 0x00002804ff057984 */ /* 0x000e620008000800 */
[----:B0-----:R-:W-:Y:S02]  /*29a0*/  SEL R3, R3, RZ, P0 ;  /* 0x000000ff03037207 */ /* 0x001fe40000000000 */
[----:B-1----:R-:W-:-:S03]  /*29b0*/  IADD3 R24, PT, PT, R24, -0x80, R5 ;  /* 0xffffff8018187810 */ /* 0x002fc60007ffe005 */
        /* <DEDUP_REMOVED lines=12> */
.L_x_50:
        /* <DEDUP_REMOVED lines=10> */
[----:B------:R0:W-:Y:S02]  /*2b20*/  STG.E.U8 desc[UR8][R12.64], R2 ;  /* 0x000000020c007986 */ /* 0x0001e4000c101108 */
.L_x_27:
[----:B------:R-:W-:Y:S05]  /*2b30*/  BSYNC.RECONVERGENT B0 ;  /* 0x0000000000007941 */ /* 0x000fea0003800200 */
.L_x_23:
[----:B-1----:R-:W1:Y:S02]  /*2b40*/  S2R R0, SR_TID.X ;  /* 0x0000000000007919 */ /* 0x002e640000002100 */
[----:B-1----:R-:W-:-:S13]  /*2b50*/  ISETP.NE.AND P0, PT, R0, RZ, PT ;  /* 0x000000ff0000720c */ /* 0x002fda0003f05270 */
[----:B------:R-:W-:Y:S05]  /*2b60*/  @P0 EXIT ;  /* 0x000000000000094d */ /* 0x000fea0003800000 */
[----:B------:R-:W1:Y:S02]  /*2b70*/  LDCU.U8 UR4, c[0x0][0x3d9] ;  /* 0x00007b20ff0477ac */ /* 0x000e640008000000 */
[----:B-1----:R-:W-:-:S09]  /*2b80*/  UISETP.NE.AND UP0, UPT, UR4, URZ, UPT ;  /* 0x000000ff0400728c */ /* 0x002fd2000bf05270 */
[----:B------:R-:W-:Y:S05]  /*2b90*/  BRA.U !UP0, `(.L_x_51) ;  /* 0x00000001082c7547 */ /* 0x000fea000b800000 */
[----:B------:R-:W1:Y:S01]  /*2ba0*/  LDCU.U8 UR4, c[0x0][0x3d8] ;  /* 0x00007b00ff0477ac */ /* 0x000e620008000000 */
[----:B0----5:R-:W0:Y:S01]  /*2bb0*/  LDC.64 R4, c[0x0][0x3b8] ;  /* 0x0000ee00ff047b82 */ /* 0x021e220000000a00 */
[----:B------:R-:W-:Y:S01]  /*2bc0*/  CS2R R2, SRZ ;  /* 0x0000000000027805 */ /* 0x000fe2000001ff00 */
[----:B-1----:R-:W-:-:S09]  /*2bd0*/  UISETP.NE.AND UP0, UPT, UR4, URZ, UPT ;  /* 0x000000ff0400728c */ /* 0x002fd2000bf05270 */
[----:B------:R-:W-:Y:S05]  /*2be0*/  BRA.U UP0, `(.L_x_52) ;  /* 0x0000000100087547 */ /* 0x000fea000b800000 */
[----:B------:R-:W1:Y:S02]  /*2bf0*/  LDC.64 R2, c[0x0][0x3f0] ;  /* 0x0000fc00ff027b82 */ /* 0x000e640000000a00 */
[----:B-1----:R-:W5:Y:S02]  /*2c00*/  LDG.E.64 R2, desc[UR8][R2.64] ;  /* 0x0000000802027981 */ /* 0x002f64000c1e1b00 */
.L_x_52:
[----:B-----5:R-:W-:-:S04]  /*2c10*/  IADD3 R2, P0, PT, R24, R2, RZ ;  /* 0x0000000218027210 */ /* 0x020fc80007f1e0ff */
[----:B------:R-:W-:-:S05]  /*2c20*/  LEA.HI.X.SX32 R3, R24, R3, 0x1, P0 ;  /* 0x0000000318037211 */ /* 0x000fca00000f0eff */
[----:B0-----:R-:W-:Y:S01]  /*2c30*/  STG.E.64 desc[UR8][R4.64], R2 ;  /* 0x0000000204007986 */ /* 0x001fe2000c101b08 */
[----:B------:R-:W-:Y:S05]  /*2c40*/  EXIT ;  /* 0x000000000000794d */ /* 0x000fea0003800000 */
.L_x_51:
[----:B------:R-:W1:Y:S01]  /*2c50*/  LDCU.U8 UR4, c[0x0][0x3d8] ;  /* 0x00007b00ff0477ac */ /* 0x000e620008000000 */
[----:B0----5:R-:W0:Y:S01]  /*2c60*/  LDC.64 R4, c[0x0][0x3f8] ;  /* 0x0000fe00ff047b82 */ /* 0x021e220000000a00 */
[----:B------:R-:W-:Y:S01]  /*2c70*/  CS2R R2, SRZ ;  /* 0x0000000000027805 */ /* 0x000fe2000001ff00 */
[----:B-1----:R-:W-:-:S09]  /*2c80*/  UISETP.NE.AND UP0, UPT, UR4, URZ, UPT ;  /* 0x000000ff0400728c */ /* 0x002fd2000bf05270 */
[----:B------:R-:W-:Y:S05]  /*2c90*/  BRA.U UP0, `(.L_x_53) ;  /* 0x0000000100087547 */ /* 0x000fea000b800000 */
[----:B------:R-:W1:Y:S02]  /*2ca0*/  LDC.64 R2, c[0x0][0x3f0] ;  /* 0x0000fc00ff027b82 */ /* 0x000e640000000a00 */
[----:B-1----:R-:W5:Y:S02]  /*2cb0*/  LDG.E.64 R2, desc[UR8][R2.64] ;  /* 0x0000000802027981 */ /* 0x002f64000c1e1b00 */
.L_x_53:
[----:B-----5:R-:W-:-:S04]  /*2cc0*/  IADD3 R2, P0, PT, R24, R2, RZ ;  /* 0x0000000218027210 */ /* 0x020fc80007f1e0ff */
[----:B------:R-:W-:-:S05]  /*2cd0*/  LEA.HI.X.SX32 R3, R24, R3, 0x1, P0 ;  /* 0x0000000318037211 */ /* 0x000fca00000f0eff */
[----:B0-----:R-:W-:Y:S01]  /*2ce0*/  STG.E.64 desc[UR8][R4.64], R2 ;  /* 0x0000000204007986 */ /* 0x001fe2000c101b08 */
[----:B------:R-:W-:Y:S05]  /*2cf0*/  EXIT ;  /* 0x000000000000794d */ /* 0x000fea0003800000 */
.L_x_6:
[----:B------:R-:W-:Y:S01]  /*2d00*/  BSSY B0, `(.L_x_54) ;  /* 0x0000006000007945 */ /* 0x000fe20003800000 */
[----:B------:R-:W-:Y:S01]  /*2d10*/  PLOP3.LUT P0, PT, P0, PT, PT, 0x8, 0x80 ;  /* 0x000000000080781c */ /* 0x000fe2000070e170 */
[----:B------:R-:W-:-:S12]  /*2d20*/  IMAD.MOV.U32 R22, RZ, RZ, -0x1 ;  /* 0xffffffffff167424 */ /* 0x000fd800078e00ff */
[----:B-----5:R-:W-:Y:S05]  /*2d30*/  WARPSYNC.COLLECTIVE R22, `(.L_x_55) ;  /* 0x0000000016087348 */ /* 0x020fea0003c00000 */
[----:B------:R-:W-:Y:S01]  /*2d40*/  VOTE.ANY P0, P0 ;  /* 0x0000000000ff7806 */ /* 0x000fe20000000100 */
[----:B-----5:R-:W-:-:S12]  /*2d50*/  ENDCOLLECTIVE ;  /* 0x000000000000791b */ /* 0x020fd80003800000 */
.L_x_55:
[----:B------:R-:W-:Y:S05]  /*2d60*/  BSYNC B0 ;  /* 0x0000000000007941 */ /* 0x000fea0003800000 */
.L_x_54:
[----:B------:R-:W-:Y:S05]  /*2d70*/  BRA `(.L_x_56) ;  /* 0xffffffdc00707947 */ /* 0x000fea000383ffff */
.L_x_10:
[----:B------:R-:W-:Y:S01]  /*2d80*/  BSSY B0, `(.L_x_57) ;  /* 0x0000006000007945 */ /* 0x000fe20003800000 */
[----:B------:R-:W-:Y:S01]  /*2d90*/  PLOP3.LUT P0, PT, P0, PT, PT, 0x8, 0x80 ;  /* 0x000000000080781c */ /* 0x000fe2000070e170 */
[----:B------:R-:W-:-:S12]  /*2da0*/  IMAD.MOV.U32 R22, RZ, RZ, -0x1 ;  /* 0xffffffffff167424 */ /* 0x000fd800078e00ff */
[----:B-----5:R-:W-:Y:S05]  /*2db0*/  WARPSYNC.COLLECTIVE R22, `(.L_x_58) ;  /* 0x0000000016087348 */ /* 0x020fea0003c00000 */
[----:B------:R-:W-:Y:S01]  /*2dc0*/  VOTE.ANY P0, P0 ;  /* 0x0000000000ff7806 */ /* 0x000fe20000000100 */
[----:B-----5:R-:W-:-:S12]  /*2dd0*/  ENDCOLLECTIVE ;  /* 0x000000000000791b */ /* 0x020fd80003800000 */
.L_x_58:
[----:B------:R-:W-:Y:S05]  /*2de0*/  BSYNC B0 ;  /* 0x0000000000007941 */ /* 0x000fea0003800000 */
.L_x_57:
[----:B------:R-:W-:Y:S05]  /*2df0*/  BRA `(.L_x_59) ;  /* 0xffffffdc00847947 */ /* 0x000fea000383ffff */
.L_x_12:
[----:B------:R-:W0:Y:S01]  /*2e00*/  S2R R29, SR_GEMASK ;  /* 0x00000000001d7919 */ /* 0x000e220000003c00 */
[----:B------:R-:W-:Y:S01]  /*2e10*/  BSSY B0, `(.L_x_60) ;  /* 0x0000006000007945 */ /* 0x000fe20003800000 */
[----:B------:R-:W-:Y:S01]  /*2e20*/  PLOP3.LUT P0, PT, P0, PT, PT, 0x8, 0x80 ;  /* 0x000000000080781c */ /* 0x000fe2000070e170 */
[----:B------:R-:W-:-:S12]  /*2e30*/  IMAD.MOV.U32 R22, RZ, RZ, -0x1 ;  /* 0xffffffffff167424 */ /* 0x000fd800078e00ff */
[----:B0----5:R-:W-:Y:S05]  /*2e40*/  WARPSYNC.COLLECTIVE R22, `(.L_x_61) ;  /* 0x0000000016087348 */ /* 0x021fea0003c00000 */
[----:B------:R-:W-:Y:S01]  /*2e50*/  VOTE.ANY R22, PT, P0 ;  /* 0x0000000000167806 */ /* 0x000fe200000e0100 */
[----:B0----5:R-:W-:Y:S06]  /*2e60*/  ENDCOLLECTIVE ;  /* 0x000000000000791b */ /* 0x021fec0003800000 */
.L_x_61:
[----:B------:R-:W-:Y:S05]  /*2e70*/  BSYNC B0 ;  /* 0x0000000000007941 */ /* 0x000fea0003800000 */
.L_x_60:
[----:B------:R-:W-:Y:S01]  /*2e80*/  LOP3.LUT R22, R22, 0x80000000, R29, 0xec, !PT ;  /* 0x8000000016167812 */ /* 0x000fe200078eec1d */
[----:B------:R-:W-:Y:S01]  /*2e90*/  IMAD.MOV.U32 R19, RZ, RZ, R13 ;  /* 0x000000ffff137224 */ /* 0x000fe200078e000d */
[----:B------:R-:W-:Y:S01]  /*2ea0*/  ISETP.NE.AND P0, PT, R12, 0x65, PT ;  /* 0x000000650c00780c */ /* 0x000fe20003f05270 */
[----:B------:R-:W-:Y:S01]  /*2eb0*/  IMAD.MOV.U32 R14, RZ, RZ, 0x1 ;  /* 0x00000001ff0e7424 */ /* 0x000fe200078e00ff */
[----:B------:R-:W0:Y:S01]  /*2ec0*/  LDC.64 R20, c[0x0][0x3c0] ;  /* 0x0000f000ff147b82 */ /* 0x000e220000000a00 */
[----:B------:R-:W-:Y:S02]  /*2ed0*/  VIADD R3, R22, 0xffffffff ;  /* 0xffffffff16037836 */ /* 0x000fe40000000000 */
[----:B------:R-:W-:-:S03]  /*2ee0*/  VIADD R8, R28, 0x4 ;  /* 0x000000041c087836 */ /* 0x000fc60000000000 */
[----:B------:R-:W-:Y:S01]  /*2ef0*/  LOP3.LUT R3, R22, R3, RZ, 0xc, !PT ;  /* 0x0000000316037212 */ /* 0x000fe200078e0cff */
[----:B------:R-:W-:-:S03]  /*2f00*/  IMAD.MOV.U32 R22, RZ, RZ, -0x1 ;  /* 0xffffffffff167424 */ /* 0x000fc600078e00ff */
[----:B------:R1:W2:Y:S02]  /*2f10*/  POPC R15, R3 ;  /* 0x00000003000f7309 */ /* 0x0002a40000000000 */
[----:B-1----:R-:W-:-:S07]  /*2f20*/  VIADD R3, R28, 0x2 ;  /* 0x000000021c037836 */ /* 0x002fce0000000000 */
[----:B0-2---:R-:W-:Y:S05]  /*2f30*/  WARPSYNC.COLLECTIVE R22, `(.L_x_62) ;  /* 0x0000000016087348 */ /* 0x005fea0003c00000 */
[----:B--2---:R1:W2:Y:S02]  /*2f40*/  SHFL.DOWN P2, R23, R19, R14, R15 ;  /* 0x0800000e13177389 */ /* 0x0042a4000004000f */
[----:B012---:R-:W-:Y:S05]  /*2f50*/  ENDCOLLECTIVE ;  /* 0x000000000000791b */ /* 0x007fea0003800000 */
.L_x_62:
[----:B------:R-:W-:Y:S01]  /*2f60*/  ISETP.GE.AND P1, PT, R28, R15, PT ;  /* 0x0000000f1c00720c */ /* 0x000fe20003f26270 */
[----:B------:R-:W-:-:S03]  /*2f70*/  IMAD.MOV.U32 R14, RZ, RZ, 0x2 ;  /* 0x00000002ff0e7424 */ /* 0x000fc600078e00ff */
[----:B------:R-:W-:Y:S02]  /*2f80*/  SEL R16, R23, RZ, !P1 ;  /* 0x000000ff17107207 */ /* 0x000fe40004800000 */
[----:B------:R-:W-:-:S03]  /*2f90*/  ISETP.GT.AND P1, PT, R3, R15, PT ;  /* 0x0000000f0300720c */ /* 0x000fc60003f24270 */
[----:B------:R-:W-:-:S04]  /*2fa0*/  IMAD.IADD R16, R16, 0x1, R13 ;  /* 0x0000000110107824 */ /* 0x000fc800078e020d */
[----:B------:R-:W-:-:S07]  /*2fb0*/  IMAD.MOV.U32 R19, RZ, RZ, R16 ;  /* 0x000000ffff137224 */ /* 0x000fce00078e0010 */
[----:B------:R-:W-:Y:S05]  /*2fc0*/  WARPSYNC.COLLECTIVE R22, `(.L_x_63) ;  /* 0x0000000016087348 */ /* 0x000fea0003c00000 */
[----:B------:R0:W1:Y:S02]  /*2fd0*/  SHFL.DOWN P2, R23, R19, R14, R15 ;  /* 0x0800000e13177389 */ /* 0x000064000004000f */
[----:B01----:R-:W-:Y:S05]  /*2fe0*/  ENDCOLLECTIVE ;  /* 0x000000000000791b */ /* 0x003fea0003800000 */
.L_x_63:
[----:B------:R-:W-:Y:S01]  /*2ff0*/  IMAD.MOV.U32 R14, RZ, RZ, 0x4 ;  /* 0x00000004ff0e7424 */ /* 0x000fe200078e00ff */
[----:B------:R-:W-:Y:S02]  /*3000*/  SEL R17, R23, RZ, !P1 ;  /* 0x000000ff17117207 */ /* 0x000fe40004800000 */
[----:B------:R-:W-:-:S03]  /*3010*/  ISETP.GT.AND P1, PT, R8, R15, PT ;  /* 0x0000000f0800720c */ /* 0x000fc60003f24270 */
[----:B------:R-:W-:Y:S02]  /*3020*/  IMAD.IADD R17, R16, 0x1, R17 ;  /* 0x0000000110117824 */ /* 0x000fe400078e0211 */
[----:B------:R-:W-:Y:S02]  /*3030*/  VIADD R16, R28, 0x8 ;  /* 0x000000081c107836 */ /* 0x000fe40000000000 */
[----:B------:R-:W-:-:S07]  /*3040*/  IMAD.MOV.U32 R19, RZ, RZ, R17 ;  /* 0x000000ffff137224 */ /* 0x000fce00078e0011 */
[----:B------:R-:W-:Y:S05]  /*3050*/  WARPSYNC.COLLECTIVE R22, `(.L_x_64) ;  /* 0x0000000016087348 */ /* 0x000fea0003c00000 */
[----:B------:R0:W1:Y:S02]  /*3060*/  SHFL.DOWN P2, R23, R19, R14, R15 ;  /* 0x0800000e13177389 */ /* 0x000064000004000f */
[----:B01----:R-:W-:Y:S05]  /*3070*/  ENDCOLLECTIVE ;  /* 0x000000000000791b */ /* 0x003fea0003800000 */
.L_x_64:
        /* <DEDUP_REMOVED lines=9> */
.L_x_65:
[----:B------:R-:W-:Y:S01]  /*3110*/  IMAD.MOV.U32 R14, RZ, RZ, 0x10 ;  /* 0x00000010ff0e7424 */ /* 0x000fe200078e00ff */
[----:B------:R-:W-:Y:S02]  /*3120*/  SEL R18, R23, RZ, !P1 ;  /* 0x000000ff17127207 */ /* 0x000fe40004800000 */
[----:B------:R-:W-:-:S03]  /*3130*/  ISETP.GT.AND P1, PT, R17, R15, PT ;  /* 0x0000000f1100720c */ /* 0x000fc60003f24270 */
[----:B------:R-:W-:-:S04]  /*3140*/  IMAD.IADD R18, R13, 0x1, R18 ;  /* 0x000000010d127824 */ /* 0x000fc800078e0212 */
[----:B------:R-:W-:-:S07]  /*3150*/  IMAD.MOV.U32 R19, RZ, RZ, R18 ;  /* 0x000000ffff137224 */ /* 0x000fce00078e0012 */
[----:B------:R-:W-:Y:S05]  /*3160*/  WARPSYNC.COLLECTIVE R22, `(.L_x_66) ;  /* 0x0000000016087348 */ /* 0x000fea0003c00000 */
[----:B------:R0:W1:Y:S02]  /*3170*/  SHFL.DOWN P2, R23, R19, R14, R15 ;  /* 0x0800000e13177389 */ /* 0x000064000004000f */
[----:B01----:R-:W-:Y:S05]  /*3180*/  ENDCOLLECTIVE ;  /* 0x000000000000791b */ /* 0x003fea0003800000 */
.L_x_66:
[----:B------:R-:W-:Y:S05]  /*3190*/  WARPSYNC.COLLECTIVE R22, `(.L_x_67) ;  /* 0x0000000016087348 */ /* 0x000fea0003c00000 */
[----:B------:R-:W-:Y:S01]  /*31a0*/  VOTE.ALL P0, P0 ;  /* 0x0000000000ff7806 */ /* 0x000fe20000000000 */
[----:B------:R-:W-:-:S12]  /*31b0*/  ENDCOLLECTIVE ;  /* 0x000000000000791b */ /* 0x000fd80003800000 */
.L_x_67:
[----:B------:R-:W-:Y:S02]  /*31c0*/  SEL R23, R23, RZ, !P1 ;  /* 0x000000ff17177207 */ /* 0x000fe40004800000 */
[----:B------:R-:W-:-:S03]  /*31d0*/  IADD3 R20, P1, PT, R20, 0x100, RZ ;  /* 0x0000010014147810 */ /* 0x000fc60007f3e0ff */
[----:B------:R-:W-:Y:S02]  /*31e0*/  IMAD.IADD R18, R18, 0x1, R23 ;  /* 0x0000000112127824 */ /* 0x000fe400078e0217 */
[----:B------:R-:W-:Y:S01]  /*31f0*/  IMAD.X R21, RZ, RZ, R21, P1 ;  /* 0x000000ffff157224 */ /* 0x000fe200008e0615 */
[----:B------:R-:W-:Y:S07]  /*3200*/  BRA `(.L_x_68) ;  /* 0xffffffdc001c7947 */ /* 0x000fee000383ffff */
.L_x_14:
[----:B------:R-:W-:Y:S01]  /*3210*/  BSSY B0, `(.L_x_69) ;  /* 0x0000006000007945 */ /* 0x000fe20003800000 */
[----:B------:R-:W-:Y:S01]  /*3220*/  PLOP3.LUT P0, PT, P0, PT, PT, 0x8, 0x80 ;  /* 0x000000000080781c */ /* 0x000fe2000070e170 */
[----:B------:R-:W-:-:S12]  /*3230*/  IMAD.MOV.U32 R22, RZ, RZ, -0x1 ;  /* 0xffffffffff167424 */ /* 0x000fd800078e00ff */
[----:B-----5:R-:W-:Y:S05]  /*3240*/  WARPSYNC.COLLECTIVE R22, `(.L_x_70) ;  /* 0x0000000016087348 */ /* 0x020fea0003c00000 */
[----:B------:R-:W-:Y:S01]  /*3250*/  VOTE.ANY P0, P0 ;  /* 0x0000000000ff7806 */ /* 0x000fe20000000100 */
[----:B-----5:R-:W-:-:S12]  /*3260*/  ENDCOLLECTIVE ;  /* 0x000000000000791b */ /* 0x020fd80003800000 */
.L_x_70:
[----:B------:R-:W-:Y:S05]  /*3270*/  BSYNC B0 ;  /* 0x0000000000007941 */ /* 0x000fea0003800000 */
.L_x_69:
[----:B------:R-:W-:Y:S05]  /*3280*/  BRA `(.L_x_71) ;  /* 0xffffffdc00287947 */ /* 0x000fea000383ffff */
.L_x_18:
[----:B------:R-:W-:Y:S01]  /*3290*/  BSSY B0, `(.L_x_72) ;  /* 0x0000006000007945 */ /* 0x000fe20003800000 */
[----:B------:R-:W-:Y:S01]  /*32a0*/  PLOP3.LUT P0, PT, P0, PT, PT, 0x8, 0x80 ;  /* 0x000000000080781c */ /* 0x000fe2000070e170 */
[----:B------:R-:W-:-:S12]  /*32b0*/  IMAD.MOV.U32 R22, RZ, RZ, -0x1 ;  /* 0xffffffffff167424 */ /* 0x000fd800078e00ff */
[----:B-----5:R-:W-:Y:S05]  /*32c0*/  WARPSYNC.COLLECTIVE R22, `(.L_x_73) ;  /* 0x0000000016087348 */ /* 0x020fea0003c00000 */
[----:B------:R-:W-:Y:S01]  /*32d0*/  VOTE.ANY P0, P0 ;  /* 0x0000000000ff7806 */ /* 0x000fe20000000100 */
[----:B-----5:R-:W-:-:S12]  /*32e0*/  ENDCOLLECTIVE ;  /* 0x000000000000791b */ /* 0x020fd80003800000 */
.L_x_73:
[----:B------:R-:W-:Y:S05]  /*32f0*/  BSYNC B0 ;  /* 0x0000000000007941 */ /* 0x000fea0003800000 */
.L_x_72:
[----:B------:R-:W-:Y:S05]  /*3300*/  BRA `(.L_x_74) ;  /* 0xffffffdc00407947 */ /* 0x000fea000383ffff */
.L_x_20:
[----:B------:R-:W-:Y:S01]  /*3310*/  BSSY B0, `(.L_x_75) ;  /* 0x0000006000007945 */ /* 0x000fe20003800000 */
[----:B------:R-:W-:Y:S01]  /*3320*/  PLOP3.LUT P0, PT, P0, PT, PT, 0x8, 0x80 ;  /* 0x000000000080781c */ /* 0x000fe2000070e170 */
[----:B------:R-:W-:-:S12]  /*3330*/  IMAD.MOV.U32 R22, RZ, RZ, -0x1 ;  /* 0xffffffffff167424 */ /* 0x000fd800078e00ff */
[----:B-----5:R-:W-:Y:S05]  /*3340*/  WARPSYNC.COLLECTIVE R22, `(.L_x_76) ;  /* 0x0000000016087348 */ /* 0x020fea0003c00000 */
[----:B------:R-:W-:Y:S01]  /*3350*/  VOTE.ANY R22, PT, P0 ;  /* 0x0000000000167806 */ /* 0x000fe200000e0100 */
[----:B-----5:R-:W-:Y:S06]  /*3360*/  ENDCOLLECTIVE ;  /* 0x000000000000791b */ /* 0x020fec0003800000 */
.L_x_76:
[----:B------:R-:W-:Y:S05]  /*3370*/  BSYNC B0 ;  /* 0x0000000000007941 */ /* 0x000fea0003800000 */
.L_x_75:
[----:B------:R-:W-:Y:S01]  /*3380*/  LOP3.LUT R22, R22, 0x80000000, R29, 0xec, !PT ;  /* 0x8000000016167812 */ /* 0x000fe200078eec1d */
[----:B------:R-:W-:Y:S02]  /*3390*/  IMAD.MOV.U32 R19, RZ, RZ, R13 ;  /* 0x000000ffff137224 */ /* 0x000fe400078e000d */
[----:B------:R-:W-:Y:S02]  /*33a0*/  IMAD.MOV.U32 R14, RZ, RZ, 0x1 ;  /* 0x00000001ff0e7424 */ /* 0x000fe400078e00ff */
[----:B------:R-:W-:Y:S02]  /*33b0*/  VIADD R15, R22, 0xffffffff ;  /* 0xffffffff160f7836 */ /* 0x000fe40000000000 */
[----:B------:R-:W-:-:S03]  /*33c0*/  VIADD R2, R2, 0xffffffe0 ;  /* 0xffffffe002027836 */ /* 0x000fc60000000000 */
[----:B------:R-:W-:Y:S01]  /*33d0*/  LOP3.LUT R15, R22, R15, RZ, 0xc, !PT ;  /* 0x0000000f160f7212 */ /* 0x000fe200078e0cff */
[----:B------:R-:W-:-:S05]  /*33e0*/  IMAD.MOV.U32 R22, RZ, RZ, -0x1 ;  /* 0xffffffffff167424 */ /* 0x000fca00078e00ff */
[----:B------:R-:W0:Y:S02]  /*33f0*/  POPC R15, R15 ;  /* 0x0000000f000f7309 */ /* 0x000e240000000000 */
[----:B0-----:R-:W-:Y:S05]  /*3400*/  WARPSYNC.COLLECTIVE R22, `(.L_x_77) ;  /* 0x0000000016087348 */ /* 0x001fea0003c00000 */
[----:B0-----:R0:W1:Y:S02]  /*3410*/  SHFL.DOWN P2, R23, R19, R14, R15 ;  /* 0x0800000e13177389 */ /* 0x001064000004000f */
[----:B01----:R-:W-:Y:S05]  /*3420*/  ENDCOLLECTIVE ;  /* 0x000000000000791b */ /* 0x003fea0003800000 */
.L_x_77:
        /* <DEDUP_REMOVED lines=9> */
.L_x_78:
        /* <DEDUP_REMOVED lines=8> */
.L_x_79:
        /* <DEDUP_REMOVED lines=8> */
.L_x_80:
        /* <DEDUP_REMOVED lines=8> */
.L_x_81:
[----:B------:R-:W-:Y:S02]  /*3640*/  SEL R23, R23, RZ, !P0 ;  /* 0x000000ff17177207 */ /* 0x000fe40004000000 */
[----:B------:R-:W-:Y:S02]  /*3650*/  ISETP.NE.AND P0, PT, R12, 0x65, PT ;  /* 0x000000650c00780c */ /* 0x000fe40003f05270 */
[----:B------:R-:W-:-:S11]  /*3660*/  IADD3 R18, PT, PT, R13, R23, R18 ;  /* 0x000000170d127210 */ /* 0x000fd60007ffe012 */
[----:B------:R-:W-:Y:S05]  /*3670*/  WARPSYNC.COLLECTIVE R22, `(.L_x_82) ;  /* 0x0000000016087348 */ /* 0x000fea0003c00000 */
[----:B------:R-:W-:Y:S01]  /*3680*/  VOTE.ALL P0, P0 ;  /* 0x0000000000ff7806 */ /* 0x000fe20000000000 */
[----:B------:R-:W-:-:S12]  /*3690*/  ENDCOLLECTIVE ;  /* 0x000000000000791b */ /* 0x000fd80003800000 */
.L_x_82:
[----:B------:R-:W-:Y:S05]  /*36a0*/  BRA `(.L_x_83) ;  /* 0xffffffd800d87947 */ /* 0x000fea000383ffff */
.L_x_34:
[----:B------:R-:W-:Y:S01]  /*36b0*/  BSSY B1, `(.L_x_84) ;  /* 0x0000006000017945 */ /* 0x000fe20003800000 */
[----:B------:R-:W-:Y:S01]  /*36c0*/  PLOP3.LUT P0, PT, P0, PT, PT, 0x8, 0x80 ;  /* 0x000000000080781c */ /* 0x000fe2000070e170 */
[----:B------:R-:W-:-:S12]  /*36d0*/  IMAD.MOV.U32 R22, RZ, RZ, -0x1 ;  /* 0xffffffffff167424 */ /* 0x000fd800078e00ff */
[----:B-----5:R-:W-:Y:S05]  /*36e0*/  WARPSYNC.COLLECTIVE R22, `(.L_x_85) ;  /* 0x0000000016087348 */ /* 0x020fea0003c00000 */
[----:B------:R-:W-:Y:S01]  /*36f0*/  VOTE.ANY P0, P0 ;  /* 0x0000000000ff7806 */ /* 0x000fe20000000100 */
[----:B-----5:R-:W-:-:S12]  /*3700*/  ENDCOLLECTIVE ;  /* 0x000000000000791b */ /* 0x020fd80003800000 */
.L_x_85:
[----:B------:R-:W-:Y:S05]  /*3710*/  BSYNC B1 ;  /* 0x0000000000017941 */ /* 0x000fea0003800000 */
.L_x_84:
[----:B------:R-:W-:Y:S05]  /*3720*/  BRA `(.L_x_86) ;  /* 0xffffffe800747947 */ /* 0x000fea000383ffff */
.L_x_38:
[----:B------:R-:W-:Y:S01]  /*3730*/  BSSY B1, `(.L_x_87) ;  /* 0x0000006000017945 */ /* 0x000fe20003800000 */
[----:B------:R-:W-:Y:S01]  /*3740*/  PLOP3.LUT P0, PT, P0, PT, PT, 0x8, 0x80 ;  /* 0x000000000080781c */ /* 0x000fe2000070e170 */
[----:B------:R-:W-:-:S12]  /*3750*/  IMAD.MOV.U32 R22, RZ, RZ, -0x1 ;  /* 0xffffffffff167424 */ /* 0x000fd800078e00ff */
[----:B-----5:R-:W-:Y:S05]  /*3760*/  WARPSYNC.COLLECTIVE R22, `(.L_x_88) ;  /* 0x0000000016087348 */ /* 0x020fea0003c00000 */
[----:B------:R-:W-:Y:S01]  /*3770*/  VOTE.ANY P0, P0 ;  /* 0x0000000000ff7806 */ /* 0x000fe20000000100 */
[----:B-----5:R-:W-:-:S12]  /*3780*/  ENDCOLLECTIVE ;  /* 0x000000000000791b */ /* 0x020fd80003800000 */
.L_x_88:
[----:B------:R-:W-:Y:S05]  /*3790*/  BSYNC B1 ;  /* 0x0000000000017941 */ /* 0x000fea0003800000 */
.L_x_87:
[----:B------:R-:W-:Y:S05]  /*37a0*/  BRA `(.L_x_89) ;  /* 0xffffffe800887947 */ /* 0x000fea000383ffff */
.L_x_40:
[----:B------:R-:W0:Y:S01]  /*37b0*/  S2R R29, SR_GEMASK ;  /* 0x00000000001d7919 */ /* 0x000e220000003c00 */
[----:B------:R-:W-:Y:S01]  /*37c0*/  BSSY B1, `(.L_x_90) ;  /* 0x0000006000017945 */ /* 0x000fe20003800000 */
[----:B------:R-:W-:Y:S01]  /*37d0*/  PLOP3.LUT P0, PT, P0, PT, PT, 0x8, 0x80 ;  /* 0x000000000080781c */ /* 0x000fe2000070e170 */
[----:B------:R-:W-:-:S12]  /*37e0*/  IMAD.MOV.U32 R22, RZ, RZ, -0x1 ;  /* 0xffffffffff167424 */ /* 0x000fd800078e00ff */
[----:B0----5:R-:W-:Y:S05]  /*37f0*/  WARPSYNC.COLLECTIVE R22, `(.L_x_91) ;  /* 0x0000000016087348 */ /* 0x021fea0003c00000 */
[----:B------:R-:W-:Y:S01]  /*3800*/  VOTE.ANY R22, PT, P0 ;  /* 0x0000000000167806 */ /* 0x000fe200000e0100 */
[----:B0----5:R-:W-:Y:S06]  /*3810*/  ENDCOLLECTIVE ;  /* 0x000000000000791b */ /* 0x021fec0003800000 */
.L_x_91:
[----:B------:R-:W-:Y:S05]  /*3820*/  BSYNC B1 ;  /* 0x0000000000017941 */ /* 0x000fea0003800000 */
.L_x_90:
[----:B------:R-:W-:Y:S01]  /*3830*/  LOP3.LUT R22, R22, 0x80000000, R29, 0xec, !PT ;  /* 0x8000000016167812 */ /* 0x000fe200078eec1d */
[----:B------:R-:W-:Y:S01]  /*3840*/  IMAD.MOV.U32 R14, RZ, RZ, 0x1 ;  /* 0x00000001ff0e7424 */ /* 0x000fe200078e00ff */
[----:B------:R-:W0:Y:S01]  /*3850*/  LDC.64 R20, c[0x0][0x3c0] ;  /* 0x0000f000ff147b82 */ /* 0x000e220000000a00 */
[----:B------:R-:W-:Y:S01]  /*3860*/  VIADD R4, R28, 0x2 ;  /* 0x000000021c047836 */ /* 0x000fe20000000000 */
[----:B------:R-:W-:Y:S01]  /*3870*/  ISETP.NE.AND P0, PT, R18, 0x65, PT ;  /* 0x000000651200780c */ /* 0x000fe20003f05270 */
[----:B------:R-:W-:-:S05]  /*3880*/  VIADD R5, R22, 0xffffffff ;  /* 0xffffffff16057836 */ /* 0x000fca0000000000 */
[----:B------:R-:W-:Y:S01]  /*3890*/  LOP3.LUT R5, R22, R5, RZ, 0xc, !PT ;  /* 0x0000000516057212 */ /* 0x000fe200078e0cff */
[----:B------:R-:W-:-:S03]  /*38a0*/  IMAD.MOV.U32 R22, RZ, RZ, -0x1 ;  /* 0xffffffffff167424 */ /* 0x000fc600078e00ff */
[----:B------:R1:W2:Y:S02]  /*38b0*/  POPC R15, R5 ;  /* 0x00000005000f7309 */ /* 0x0002a40000000000 */
[----:B-1----:R-:W-:-:S07]  /*38c0*/  VIADD R5, R28, 0x4 ;  /* 0x000000041c057836 */ /* 0x002fce0000000000 */
[----:B0-2---:R-:W-:Y:S05]  /*38d0*/  WARPSYNC.COLLECTIVE R22, `(.L_x_92) ;  /* 0x0000000016087348 */ /* 0x005fea0003c00000 */
[----:B--2---:R1:W2:Y:S02]  /*38e0*/  SHFL.DOWN P2, R23, R19, R14, R15 ;  /* 0x0800000e13177389 */ /* 0x0042a4000004000f */
[----:B012---:R-:W-:Y:S05]  /*38f0*/  ENDCOLLECTIVE ;  /* 0x000000000000791b */ /* 0x007fea0003800000 */
.L_x_92:
[----:B------:R-:W-:Y:S01]  /*3900*/  IMAD.MOV.U32 R14, RZ, RZ, 0x2 ;  /* 0x00000002ff0e7424 */ /* 0x000fe200078e00ff */
[----:B------:R-:W-:-:S04]  /*3910*/  ISETP.GE.AND P2, PT, R28, R15, PT ;  /* 0x0000000f1c00720c */ /* 0x000fc80003f46270 */
[----:B------:R-:W-:-:S05]  /*3920*/  SEL R6, R23, RZ, !P2 ;  /* 0x000000ff17067207 */ /* 0x000fca0005000000 */
[----:B------:R-:W-:-:S04]  /*3930*/  IMAD.IADD R6, R6, 0x1, R19 ;  /* 0x0000000106067824 */ /* 0x000fc800078e0213 */
[----:B------:R-:W-:-:S07]  /*3940*/  IMAD.MOV.U32 R19, RZ, RZ, R6 ;  /* 0x000000ffff137224 */ /* 0x000fce00078e0006 */
[----:B------:R-:W-:Y:S05]  /*3950*/  WARPSYNC.COLLECTIVE R22, `(.L_x_93) ;  /* 0x0000000016087348 */ /* 0x000fea0003c00000 */
[----:B------:R0:W1:Y:S02]  /*3960*/  SHFL.DOWN P2, R23, R19, R14, R15 ;  /* 0x0800000e13177389 */ /* 0x000064000004000f */
[----:B01----:R-:W-:Y:S05]  /*3970*/  ENDCOLLECTIVE ;  /* 0x000000000000791b */ /* 0x003fea0003800000 */
.L_x_93:
[----:B------:R-:W-:Y:S01]  /*3980*/  IMAD.MOV.U32 R14, RZ, RZ, 0x4 ;  /* 0x00000004ff0e7424 */ /* 0x000fe200078e00ff */
[----:B------:R-:W-:-:S04]  /*3990*/  ISETP.GT.AND P2, PT, R4, R15, PT ;  /* 0x0000000f0400720c */ /* 0x000fc80003f44270 */
[----:B------:R-:W-:-:S05]  /*39a0*/  SEL R7, R23, RZ, !P2 ;  /* 0x000000ff17077207 */ /* 0x000fca0005000000 */
[----:B------:R-:W-:-:S04]  /*39b0*/  IMAD.IADD R7, R6, 0x1, R7 ;  /* 0x0000000106077824 */ /* 0x000fc800078e0207 */
[----:B------:R-:W-:-:S07]  /*39c0*/  IMAD.MOV.U32 R19, RZ, RZ, R7 ;  /* 0x000000ffff137224 */ /* 0x000fce00078e0007 */
[----:B------:R-:W-:Y:S05]  /*39d0*/  WARPSYNC.COLLECTIVE R22, `(.L_x_94) ;  /* 0x0000000016087348 */ /* 0x000fea0003c00000 */
[----:B------:R0:W1:Y:S02]  /*39e0*/  SHFL.DOWN P2, R23, R19, R14, R15 ;  /* 0x0800000e13177389 */ /* 0x000064000004000f */
[----:B01----:R-:W-:Y:S05]  /*39f0*/  ENDCOLLECTIVE ;  /* 0x000000000000791b */ /* 0x003fea0003800000 */
.L_x_94:
[----:B------:R-:W-:Y:S01]  /*3a00*/  IMAD.MOV.U32 R14, RZ, RZ, 0x8 ;  /* 0x00000008ff0e7424 */ /* 0x000fe200078e00ff */
[----:B------:R-:W-:-:S04]  /*3a10*/  ISETP.GT.AND P2, PT, R5, R15, PT ;  /* 0x0000000f0500720c */ /* 0x000fc80003f44270 */
[----:B------:R-:W-:-:S05]  /*3a20*/  SEL R6, R23, RZ, !P2 ;  /* 0x000000ff17067207 */ /* 0x000fca0005000000 */
[----:B------:R-:W-:Y:S02]  /*3a30*/  IMAD.IADD R19, R7, 0x1, R6 ;  /* 0x0000000107137824 */ /* 0x000fe400078e0206 */
[C---:B------:R-:W-:Y:S02]  /*3a40*/  VIADD R6, R28.reuse, 0x8 ;  /* 0x000000081c067836 */ /* 0x040fe40000000000 */
[----:B------:R-:W-:-:S07]  /*3a50*/  VIADD R7, R28, 0x10 ;  /* 0x000000101c077836 */ /* 0x000fce0000000000 */
[----:B------:R-:W-:Y:S05]  /*3a60*/  WARPSYNC.COLLECTIVE R22, `(.L_x_95) ;  /* 0x0000000016087348 */ /* 0x000fea0003c00000 */
[----:B------:R0:W1:Y:S02]  /*3a70*/  SHFL.DOWN P2, R23, R19, R14, R15 ;  /* 0x0800000e13177389 */ /* 0x000064000004000f */
[----:B01----:R-:W-:Y:S05]  /*3a80*/  ENDCOLLECTIVE ;  /* 0x000000000000791b */ /* 0x003fea0003800000 */
.L_x_95:
        /* <DEDUP_REMOVED lines=8> */
.L_x_96:
[----:B------:R-:W-:Y:S05]  /*3b10*/  WARPSYNC.COLLECTIVE R22, `(.L_x_97) ;  /* 0x0000000016087348 */ /* 0x000fea0003c00000 */
[----:B------:R-:W-:Y:S01]  /*3b20*/  VOTE.ALL P0, P0 ;  /* 0x0000000000ff7806 */ /* 0x000fe20000000000 */
[----:B------:R-:W-:-:S12]  /*3b30*/  ENDCOLLECTIVE ;  /* 0x000000000000791b */ /* 0x000fd80003800000 */
.L_x_97:
[----:B------:R-:W-:-:S04]  /*3b40*/  ISETP.GT.AND P2, PT, R7, R15, PT ;  /* 0x0000000f0700720c */ /* 0x000fc80003f44270 */
[----:B------:R-:W-:Y:S02]  /*3b50*/  SEL R23, R23, RZ, !P2 ;  /* 0x000000ff17177207 */ /* 0x000fe40005000000 */
[----:B------:R-:W-:-:S03]  /*3b60*/  IADD3 R20, P2, PT, R20, 0x100, RZ ;  /* 0x0000010014147810 */ /* 0x000fc60007f5e0ff */
[----:B------:R-:W-:Y:S02]  /*3b70*/  IMAD.IADD R12, R12, 0x1, R23 ;  /* 0x000000010c0c7824 */ /* 0x000fe400078e0217 */
[----:B------:R-:W-:Y:S01]  /*3b80*/  IMAD.X R21, RZ, RZ, R21, P2 ;  /* 0x000000ffff157224 */ /* 0x000fe200010e0615 */
[----:B------:R-:W-:Y:S07]  /*3b90*/  BRA `(.L_x_98) ;  /* 0xffffffe800287947 */ /* 0x000fee000383ffff */
.L_x_42:
[----:B------:R-:W-:Y:S01]  /*3ba0*/  BSSY B1, `(.L_x_99) ;  /* 0x0000006000017945 */ /* 0x000fe20003800000 */
[----:B------:R-:W-:Y:S01]  /*3bb0*/  PLOP3.LUT P0, PT, P0, PT, PT, 0x8, 0x80 ;  /* 0x000000000080781c */ /* 0x000fe2000070e170 */
[----:B------:R-:W-:-:S12]  /*3bc0*/  IMAD.MOV.U32 R22, RZ, RZ, -0x1 ;  /* 0xffffffffff167424 */ /* 0x000fd800078e00ff */
[----:B-----5:R-:W-:Y:S05]  /*3bd0*/  WARPSYNC.COLLECTIVE R22, `(.L_x_100) ;  /* 0x0000000016087348 */ /* 0x020fea0003c00000 */
[----:B------:R-:W-:Y:S01]  /*3be0*/  VOTE.ANY P0, P0 ;  /* 0x0000000000ff7806 */ /* 0x000fe20000000100 */
[----:B-----5:R-:W-:-:S12]  /*3bf0*/  ENDCOLLECTIVE ;  /* 0x000000000000791b */ /* 0x020fd80003800000 */
.L_x_100:
[----:B------:R-:W-:Y:S05]  /*3c00*/  BSYNC B1 ;  /* 0x0000000000017941 */ /* 0x000fea0003800000 */
.L_x_99:
[----:B------:R-:W-:Y:S05]  /*3c10*/  BRA `(.L_x_101) ;  /* 0xffffffe800347947 */ /* 0x000fea000383ffff */
.L_x_46:
[----:B------:R-:W-:Y:S01]  /*3c20*/  BSSY B1, `(.L_x_102) ;  /* 0x0000006000017945 */ /* 0x000fe20003800000 */
[----:B------:R-:W-:Y:S01]  /*3c30*/  PLOP3.LUT P0, PT, P0, PT, PT, 0x8, 0x80 ;  /* 0x000000000080781c */ /* 0x000fe2000070e170 */
[----:B------:R-:W-:-:S12]  /*3c40*/  IMAD.MOV.U32 R22, RZ, RZ, -0x1 ;  /* 0xffffffffff167424 */ /* 0x000fd800078e00ff */
[----:B-----5:R-:W-:Y:S05]  /*3c50*/  WARPSYNC.COLLECTIVE R22, `(.L_x_103) ;  /* 0x0000000016087348 */ /* 0x020fea0003c00000 */
[----:B------:R-:W-:Y:S01]  /*3c60*/  VOTE.ANY P0, P0 ;  /* 0x0000000000ff7806 */ /* 0x000fe20000000100 */
[----:B-----5:R-:W-:-:S12]  /*3c70*/  ENDCOLLECTIVE ;  /* 0x000000000000791b */ /* 0x020fd80003800000 */
.L_x_103:
[----:B------:R-:W-:Y:S05]  /*3c80*/  BSYNC B1 ;  /* 0x0000000000017941 */ /* 0x000fea0003800000 */
.L_x_102:
[----:B------:R-:W-:Y:S05]  /*3c90*/  BRA `(.L_x_104) ;  /* 0xffffffe800487947 */ /* 0x000fea000383ffff */
.L_x_48:
[----:B------:R-:W-:Y:S01]  /*3ca0*/  BSSY B1, `(.L_x_105) ;  /* 0x0000006000017945 */ /* 0x000fe20003800000 */
[----:B------:R-:W-:Y:S01]  /*3cb0*/  PLOP3.LUT P0, PT, P0, PT, PT, 0x8, 0x80 ;  /* 0x000000000080781c */ /* 0x000fe2000070e170 */
[----:B------:R-:W-:-:S12]  /*3cc0*/  IMAD.MOV.U32 R22, RZ, RZ, -0x1 ;  /* 0xffffffffff167424 */ /* 0x000fd800078e00ff */
[----:B-----5:R-:W-:Y:S05]  /*3cd0*/  WARPSYNC.COLLECTIVE R22, `(.L_x_106) ;  /* 0x0000000016087348 */ /* 0x020fea0003c00000 */
[----:B------:R-:W-:Y:S01]  /*3ce0*/  VOTE.ANY R22, PT, P0 ;  /* 0x0000000000167806 */ /* 0x000fe200000e0100 */
[----:B-----5:R-:W-:Y:S06]  /*3cf0*/  ENDCOLLECTIVE ;  /* 0x000000000000791b */ /* 0x020fec0003800000 */
.L_x_106:
[----:B------:R-:W-:Y:S05]  /*3d00*/  BSYNC B1 ;  /* 0x0000000000017941 */ /* 0x000fea0003800000 */
.L_x_105:
[----:B------:R-:W-:Y:S01]  /*3d10*/  LOP3.LUT R22, R22, 0x80000000, R29, 0xec, !PT ;  /* 0x8000000016167812 */ /* 0x000fe200078eec1d */
[----:B------:R-:W-:Y:S02]  /*3d20*/  IMAD.MOV.U32 R14, RZ, RZ, 0x1 ;  /* 0x00000001ff0e7424 */ /* 0x000fe400078e00ff */
[----:B------:R-:W-:Y:S02]  /*3d30*/  VIADD R3, R3, 0xffffffe0 ;  /* 0xffffffe003037836 */ /* 0x000fe40000000000 */
[----:B------:R-:W-:-:S05]  /*3d40*/  VIADD R15, R22, 0xffffffff ;  /* 0xffffffff160f7836 */ /* 0x000fca0000000000 */
[----:B------:R-:W-:Y:S01]  /*3d50*/  LOP3.LUT R15, R22, R15, RZ, 0xc, !PT ;  /* 0x0000000f160f7212 */ /* 0x000fe200078e0cff */
[----:B------:R-:W-:-:S05]  /*3d60*/  IMAD.MOV.U32 R22, RZ, RZ, -0x1 ;  /* 0xffffffffff167424 */ /* 0x000fca00078e00ff */
[----:B------:R-:W0:Y:S02]  /*3d70*/  POPC R15, R15 ;  /* 0x0000000f000f7309 */ /* 0x000e240000000000 */
[----:B0-----:R-:W-:Y:S05]  /*3d80*/  WARPSYNC.COLLECTIVE R22, `(.L_x_107) ;  /* 0x0000000016087348 */ /* 0x001fea0003c00000 */
[----:B0-----:R0:W1:Y:S02]  /*3d90*/  SHFL.DOWN P2, R23, R19, R14, R15 ;  /* 0x0800000e13177389 */ /* 0x001064000004000f */
[----:B01----:R-:W-:Y:S05]  /*3da0*/  ENDCOLLECTIVE ;  /* 0x000000000000791b */ /* 0x003fea0003800000 */
.L_x_107:
[----:B------:R-:W-:Y:S01]  /*3db0*/  ISETP.GE.AND P0, PT, R28, R15, PT ;  /* 0x0000000f1c00720c */ /* 0x000fe20003f06270 */
[----:B------:R-:W-:-:S03]  /*3dc0*/  IMAD.MOV.U32 R14, RZ, RZ, 0x2 ;  /* 0x00000002ff0e7424 */ /* 0x000fc600078e00ff */
[----:B------:R-:W-:Y:S02]  /*3dd0*/  SEL R23, R23, RZ, !P0 ;  /* 0x000000ff17177207 */ /* 0x000fe40004000000 */
[----:B------:R-:W-:-:S03]  /*3de0*/  ISETP.GT.AND P0, PT, R4, R15, PT ;  /* 0x0000000f0400720c */ /* 0x000fc60003f04270 */
[----:B------:R-:W-:-:S10]  /*3df0*/  IMAD.IADD R19, R23, 0x1, R19 ;  /* 0x0000000117137824 */ /* 0x000fd400078e0213 */
[----:B------:R-:W-:Y:S05]  /*3e00*/  WARPSYNC.COLLECTIVE R22, `(.L_x_108) ;  /* 0x0000000016087348 */ /* 0x000fea0003c00000 */
[----:B------:R0:W1:Y:S02]  /*3e10*/  SHFL.DOWN P2, R23, R19, R14, R15 ;  /* 0x0800000e13177389 */ /* 0x000064000004000f */
[----:B01----:R-:W-:Y:S05]  /*3e20*/  ENDCOLLECTIVE ;  /* 0x000000000000791b */ /* 0x003fea0003800000 */
.L_x_108:
[----:B------:R-:W-:Y:S01]  /*3e30*/  IMAD.MOV.U32 R14, RZ, RZ, 0x4 ;  /* 0x00000004ff0e7424 */ /* 0x000fe200078e00ff */
[----:B------:R-:W-:Y:S02]  /*3e40*/  SEL R23, R23, RZ, !P0 ;  /* 0x000000ff17177207 */ /* 0x000fe40004000000 */
[----:B------:R-:W-:-:S03]  /*3e50*/  ISETP.GT.AND P0, PT, R5, R15, PT ;  /* 0x0000000f0500720c */ /* 0x000fc60003f04270 */
[----:B------:R-:W-:-:S10]  /*3e60*/  IMAD.IADD R19, R19, 0x1, R23 ;  /* 0x0000000113137824 */ /* 0x000fd400078e0217 */
[----:B------:R-:W-:Y:S05]  /*3e70*/  WARPSYNC.COLLECTIVE R22, `(.L_x_109) ;  /* 0x0000000016087348 */ /* 0x000fea0003c00000 */
[----:B------:R0:W1:Y:S02]  /*3e80*/  SHFL.DOWN P2, R23, R19, R14, R15 ;  /* 0x0800000e13177389 */ /* 0x000064000004000f */
[----:B01----:R-:W-:Y:S05]  /*3e90*/  ENDCOLLECTIVE ;  /* 0x000000000000791b */ /* 0x003fea0003800000 */
.L_x_109:
[----:B------:R-:W-:Y:S01]  /*3ea0*/  IMAD.MOV.U32 R14, RZ, RZ, 0x8 ;  /* 0x00000008ff0e7424 */ /* 0x000fe200078e00ff */
[----:B------:R-:W-:Y:S02]  /*3eb0*/  SEL R23, R23, RZ, !P0 ;  /* 0x000000ff17177207 */ /* 0x000fe40004000000 */
[----:B------:R-:W-:-:S03]  /*3ec0*/  ISETP.GT.AND P0, PT, R6, R15, PT ;  /* 0x0000000f0600720c */ /* 0x000fc60003f04270 */
[----:B------:R-:W-:-:S10]  /*3ed0*/  IMAD.IADD R19, R19, 0x1, R23 ;  /* 0x0000000113137824 */ /* 0x000fd400078e0217 */
[----:B------:R-:W-:Y:S05]  /*3ee0*/  WARPSYNC.COLLECTIVE R22, `(.L_x_110) ;  /* 0x0000000016087348 */ /* 0x000fea0003c00000 */
[----:B------:R0:W1:Y:S02]  /*3ef0*/  SHFL.DOWN P2, R23, R19, R14, R15 ;  /* 0x0800000e13177389 */ /* 0x000064000004000f */
[----:B01----:R-:W-:Y:S05]  /*3f00*/  ENDCOLLECTIVE ;  /* 0x000000000000791b */ /* 0x003fea0003800000 */
.L_x_110:
[----:B------:R-:W-:Y:S01]  /*3f10*/  IMAD.MOV.U32 R14, RZ, RZ, 0x10 ;  /* 0x00000010ff0e7424 */ /* 0x000fe200078e00ff */
[----:B------:R-:W-:Y:S02]  /*3f20*/  SEL R23, R23, RZ, !P0 ;  /* 0x000000ff17177207 */ /* 0x000fe40004000000 */
[----:B------:R-:W-:-:S03]  /*3f30*/  ISETP.GT.AND P0, PT, R7, R15, PT ;  /* 0x0000000f0700720c */ /* 0x000fc60003f04270 */
[----:B------:R-:W-:-:S10]  /*3f40*/  IMAD.IADD R19, R19, 0x1, R23 ;  /* 0x0000000113137824 */ /* 0x000fd400078e0217 */
[----:B------:R-:W-:Y:S05]  /*3f50*/  WARPSYNC.COLLECTIVE R22, `(.L_x_111) ;  /* 0x0000000016087348 */ /* 0x000fea0003c00000 */
[----:B------:R0:W1:Y:S02]  /*3f60*/  SHFL.DOWN P2, R23, R19, R14, R15 ;  /* 0x0800000e13177389 */ /* 0x000064000004000f */
[----:B01----:R-:W-:Y:S05]  /*3f70*/  ENDCOLLECTIVE ;  /* 0x000000000000791b */ /* 0x003fea0003800000 */
.L_x_111:
[----:B------:R-:W-:Y:S02]  /*3f80*/  SEL R23, R23, RZ, !P0 ;  /* 0x000000ff17177207 */ /* 0x000fe40004000000 */
[----:B------:R-:W-:Y:S02]  /*3f90*/  ISETP.NE.AND P0, PT, R18, 0x65, PT ;  /* 0x000000651200780c */ /* 0x000fe40003f05270 */
[----:B------:R-:W-:-:S11]  /*3fa0*/  IADD3 R12, PT, PT, R19, R23, R12 ;  /* 0x00000017130c7210 */ /* 0x000fd60007ffe00c */
[----:B------:R-:W-:Y:S05]  /*3fb0*/  WARPSYNC.COLLECTIVE R22, `(.L_x_112) ;  /* 0x0000000016087348 */ /* 0x000fea0003c00000 */
[----:B------:R-:W-:Y:S01]  /*3fc0*/  VOTE.ALL P0, P0 ;  /* 0x0000000000ff7806 */ /* 0x000fe20000000000 */
[----:B------:R-:W-:-:S12]  /*3fd0*/  ENDCOLLECTIVE ;  /* 0x000000000000791b */ /* 0x000fd80003800000 */
.L_x_112:
[----:B------:R-:W-:Y:S05]  /*3fe0*/  BRA `(.L_x_113) ;  /* 0xffffffe400f47947 */ /* 0x000fea000383ffff */
.L_x_114:
[----:B------:R-:W-:-:S00]  /*3ff0*/  BRA `(.L_x_114) ;  /* 0xfffffffc00fc7947 */ /* 0x000fc0000383ffff */
[----:B------:R-:W-:-:S00]  /*4000*/  NOP ;  /* 0x0000000000007918 */ /* 0x000fc00000000000 */
[----:B------:R-:W-:-:S00]  /*4010*/  NOP ;  /* 0x0000000000007918 */ /* 0x000fc00000000000 */
[----:B------:R-:W-:-:S00]  /*4020*/  NOP ;  /* 0x0000000000007918 */ /* 0x000fc00000000000 */
[----:B------:R-:W-:-:S00]  /*4030*/  NOP ;  /* 0x0000000000007918 */ /* 0x000fc00000000000 */
[----:B------:R-:W-:-:S00]  /*4040*/  NOP ;  /* 0x0000000000007918 */ /* 0x000fc00000000000 */
[----:B------:R-:W-:-:S00]  /*4050*/  NOP ;  /* 0x0000000000007918 */ /* 0x000fc00000000000 */
[----:B------:R-:W-:-:S00]  /*4060*/  NOP ;  /* 0x0000000000007918 */ /* 0x000fc00000000000 */
[----:B------:R-:W-:-:S00]  /*4070*/  NOP ;  /* 0x0000000000007918 */ /* 0x000fc00000000000 */
.L_x_318:


//--------------------- .text._ZN3cub18CUB_300001_SM_10006detail4scan23DeviceCompactInitKernelINS0_13ScanTileStateIiLb1EEEPlEEvT_iT0_ --------------------------
	.section	.text._ZN3cub18CUB_300001_SM_10006detail4scan23DeviceCompactInitKernelINS0_13ScanTileStateIiLb1EEEPlEEvT_iT0_,"ax",@progbits
	.align	128
        .global         _ZN3cub18CUB_300001_SM_10006detail4scan23DeviceCompactInitKernelINS0_13ScanTileStateIiLb1EEEPlEEvT_iT0_
        .type           _ZN3cub18CUB_300001_SM_10006detail4scan23DeviceCompactInitKernelINS0_13ScanTileStateIiLb1EEEPlEEvT_iT0_,@function
        .size           _ZN3cub18CUB_300001_SM_10006detail4scan23DeviceCompactInitKernelINS0_13ScanTileStateIiLb1EEEPlEEvT_iT0_,(.L_x_319 - _ZN3cub18CUB_300001_SM_10006detail4scan23DeviceCompactInitKernelINS0_13ScanTileStateIiLb1EEEPlEEvT_iT0_)
        .other          _ZN3cub18CUB_300001_SM_10006detail4scan23DeviceCompactInitKernelINS0_13ScanTileStateIiLb1EEEPlEEvT_iT0_,@"STO_CUDA_ENTRY STV_DEFAULT"
_ZN3cub18CUB_300001_SM_10006detail4scan23DeviceCompactInitKernelINS0_13ScanTileStateIiLb1EEEPlEEvT_iT0_:
.text._ZN3cub18CUB_300001_SM_10006detail4scan23DeviceCompactInitKernelINS0_13ScanTileStateIiLb1EEEPlEEvT_iT0_:
[----:B------:R-:W-:Y:S01]  /*0000*/  LDC R1, c[0x0][0x37c] ;  /* 0x0000df00ff017b82 */ /* 0x000fe20000000800 */
[----:B------:R-:W0:Y:S07]  /*0010*/  S2R R0, SR_TID.X ;  /* 0x0000000000007919 */ /* 0x000e2e0000002100 */
[----:B------:R-:W1:Y:S01]  /*0020*/  S2UR UR6, SR_CTAID.X ;  /* 0x00000000000679c3 */ /* 0x000e620000002500 */
[----:B------:R-:W2:Y:S07]  /*0030*/  LDCU UR4, c[0x0][0x388] ;  /* 0x00007100ff0477ac */ /* 0x000eae0008000800 */
[----:B------:R-:W1:Y:S01]  /*0040*/  LDC R7, c[0x0][0x360] ;  /* 0x0000d800ff077b82 */ /* 0x000e620000000800 */
[C---:B0-----:R-:W-:Y:S01]  /*0050*/  ISETP.GT.U32.AND P0, PT, R0.reuse, 0x1f, PT ;  /* 0x0000001f0000780c */ /* 0x041fe20003f04070 */
[----:B-1----:R-:W-:Y:S01]  /*0060*/  IMAD R7, R7, UR6, R0 ;  /* 0x0000000607077c24 */ /* 0x002fe2000f8e0200 */
[----:B------:R-:W-:-:S02]  /*0070*/  LOP3.LUT P2, RZ, R0, UR6, RZ, 0xfc, !PT ;  /* 0x0000000600ff7c12 */ /* 0x000fc4000f84fcff */
[----:B------:R-:W-:Y:S02]  /*0080*/  ISETP.NE.OR P0, PT, RZ, UR6, P0 ;  /* 0x00000006ff007c0c */ /* 0x000fe40008705670 */
[----:B--2---:R-:W-:Y:S01]  /*0090*/  ISETP.GE.AND P1, PT, R7, UR4, PT ;  /* 0x0000000407007c0c */ /* 0x004fe2000bf26270 */
[----:B------:R-:W0:Y:S10]  /*00a0*/  LDCU.64 UR4, c[0x0][0x358] ;  /* 0x00006b00ff0477ac */ /* 0x000e340008000a00 */
[----:B------:R-:W1:Y:S02]  /*00b0*/  @!P0 LDC.64 R4, c[0x0][0x380] ;  /* 0x0000e000ff048b82 */ /* 0x000e640000000a00 */
[----:B------:R-:W-:-:S06]  /*00c0*/  @!P1 MOV R6, 0x63 ;  /* 0x0000006300069802 */ /* 0x000fcc0000000f00 */
[----:B------:R-:W2:Y:S01]  /*00d0*/  @!P1 LDC.64 R2, c[0x0][0x380] ;  /* 0x0000e000ff029b82 */ /* 0x000ea20000000a00 */
[----:B-1----:R-:W-:-:S04]  /*00e0*/  @!P0 IMAD.WIDE.U32 R4, R0, 0x8, R4 ;  /* 0x0000000800048825 */ /* 0x002fc800078e0004 */
[----:B--2---:R-:W-:-:S04]  /*00f0*/  @!P1 IMAD.WIDE R2, R7, 0x8, R2 ;  /* 0x0000000807029825 */ /* 0x004fc800078e0202 */
[----:B------:R-:W-:-:S05]  /*0100*/  IMAD.MOV.U32 R7, RZ, RZ, RZ ;  /* 0x000000ffff077224 */ /* 0x000fca00078e00ff */
[----:B0-----:R0:W-:Y:S04]  /*0110*/  @!P1 STG.E.64 desc[UR4][R2.64+0x100], R6 ;  /* 0x0001000602009986 */ /* 0x0011e8000c101b04 */
[----:B------:R0:W-:Y:S01]  /*0120*/  @!P0 STG.E.64 desc[UR4][R4.64], RZ ;  /* 0x000000ff04008986 */ /* 0x0001e2000c101b04 */
[----:B------:R-:W-:Y:S05]  /*0130*/  @P2 EXIT ;  /* 0x000000000000294d */ /* 0x000fea0003800000 */
[----:B0-----:R-:W0:Y:S02]  /*0140*/  LDC.64 R2, c[0x0][0x390] ;  /* 0x0000e400ff027b82 */ /* 0x001e240000000a00 */
[----:B0-----:R-:W-:Y:S01]  /*0150*/  STG.E.64 desc[UR4][R2.64], RZ ;  /* 0x000000ff02007986 */ /* 0x001fe2000c101b04 */
[----:B------:R-:W-:Y:S05]  /*0160*/  EXIT ;  /* 0x000000000000794d */ /* 0x000fea0003800000 */
.L_x_115:
        /* <DEDUP_REMOVED lines=9> */
.L_x_319:


//--------------------- .text._ZN3cub18CUB_300001_SM_10006detail9transform16transform_kernelINS2_10policy_hubILb1EN4cuda3std3__45tupleIJN6thrust24THRUST_300001_SM_1000_NS17counting_iteratorIiNSA_11use_defaultESC_SC_EEEEEE10policy1000El7int2prgNSA_6detail15normal_iteratorINSA_10device_ptrI4int2EEEEJSD_EEEvT0_iT1_T2_DpNS2_10kernel_argIT3_EE --------------------------
	.section	.text._ZN3cub18CUB_300001_SM_10006detail9transform16transform_kernelINS2_10policy_hubILb1EN4cuda3std3__45tupleIJN6thrust24THRUST_300001_SM_1000_NS17counting_iteratorIiNSA_11use_defaultESC_SC_EEEEEE10policy1000El7int2prgNSA_6detail15normal_iteratorINSA_10device_ptrI4int2EEEEJSD_EEEvT0_iT1_T2_DpNS2_10kernel_argIT3_EE,"ax",@progbits
	.align	128
        .global         _ZN3cub18CUB_300001_SM_10006detail9transform16transform_kernelINS2_10policy_hubILb1EN4cuda3std3__45tupleIJN6thrust24THRUST_300001_SM_1000_NS17counting_iteratorIiNSA_11use_defaultESC_SC_EEEEEE10policy1000El7int2prgNSA_6detail15normal_iteratorINSA_10device_ptrI4int2EEEEJSD_EEEvT0_iT1_T2_DpNS2_10kernel_argIT3_EE
        .type           _ZN3cub18CUB_300001_SM_10006detail9transform16transform_kernelINS2_10policy_hubILb1EN4cuda3std3__45tupleIJN6thrust24THRUST_300001_SM_1000_NS17counting_iteratorIiNSA_11use_defaultESC_SC_EEEEEE10policy1000El7int2prgNSA_6detail15normal_iteratorINSA_10device_ptrI4int2EEEEJSD_EEEvT0_iT1_T2_DpNS2_10kernel_argIT3_EE,@function
        .size           _ZN3cub18CUB_300001_SM_10006detail9transform16transform_kernelINS2_10policy_hubILb1EN4cuda3std3__45tupleIJN6thrust24THRUST_300001_SM_1000_NS17counting_iteratorIiNSA_11use_defaultESC_SC_EEEEEE10policy1000El7int2prgNSA_6detail15normal_iteratorINSA_10device_ptrI4int2EEEEJSD_EEEvT0_iT1_T2_DpNS2_10kernel_argIT3_EE,(.L_x_311 - _ZN3cub18CUB_300001_SM_10006detail9transform16transform_kernelINS2_10policy_hubILb1EN4cuda3std3__45tupleIJN6thrust24THRUST_300001_SM_1000_NS17counting_iteratorIiNSA_11use_defaultESC_SC_EEEEEE10policy1000El7int2prgNSA_6detail15normal_iteratorINSA_10device_ptrI4int2EEEEJSD_EEEvT0_iT1_T2_DpNS2_10kernel_argIT3_EE)
        .other          _ZN3cub18CUB_300001_SM_10006detail9transform16transform_kernelINS2_10policy_hubILb1EN4cuda3std3__45tupleIJN6thrust24THRUST_300001_SM_1000_NS17counting_iteratorIiNSA_11use_defaultESC_SC_EEEEEE10policy1000El7int2prgNSA_6detail15normal_iteratorINSA_10device_ptrI4int2EEEEJSD_EEEvT0_iT1_T2_DpNS2_10kernel_argIT3_EE,@"STO_CUDA_ENTRY STV_DEFAULT"
_ZN3cub18CUB_300001_SM_10006detail9transform16transform_kernelINS2_10policy_hubILb1EN4cuda3std3__45tupleIJN6thrust24THRUST_300001_SM_1000_NS17counting_iteratorIiNSA_11use_defaultESC_SC_EEEEEE10policy1000El7int2prgNSA_6detail15normal_iteratorINSA_10device_ptrI4int2EEEEJSD_EEEvT0_iT1_T2_DpNS2_10kernel_argIT3_EE:
.text._ZN3cub18CUB_300001_SM_10006detail9transform16transform_kernelINS2_10policy_hubILb1EN4cuda3std3__45tupleIJN6thrust24THRUST_300001_SM_1000_NS17counting_iteratorIiNSA_11use_defaultESC_SC_EEEEEE10policy1000El7int2prgNSA_6detail15normal_iteratorINSA_10device_ptrI4int2EEEEJSD_EEEvT0_iT1_T2_DpNS2_10kernel_argIT3_EE:
[----:B------:R-:W-:Y:S08]  /*0000*/  LDC R1, c[0x0][0x37c] ;  /* 0x0000df00ff017b82 */ /* 0x000ff00000000800 */
[----:B------:R-:W0:Y:S01]  /*0010*/  LDC R10, c[0x0][0x388] ;  /* 0x0000e200ff0a7b82 */ /* 0x000e220000000800 */
[----:B------:R-:W1:Y:S07]  /*0020*/  LDCU.64 UR6, c[0x0][0x380] ;  /* 0x00007000ff0677ac */ /* 0x000e6e0008000a00 */
[----:B------:R-:W2:Y:S08]  /*0030*/  S2UR UR4, SR_CTAID.X ;  /* 0x00000000000479c3 */ /* 0x000eb00000002500 */
[----:B------:R-:W3:Y:S01]  /*0040*/  LDC.64 R8, c[0x0][0x390] ;  /* 0x0000e400ff087b82 */ /* 0x000ee20000000a00 */
[----:B0-----:R-:W-:-:S05]  /*0050*/  IMAD.SHL.U32 R5, R10, 0x80, RZ ;  /* 0x000000800a057824 */ /* 0x001fca00078e00ff */
[----:B------:R-:W-:Y:S01]  /*0060*/  SHF.R.S32.HI R0, RZ, 0x1f, R5 ;  /* 0x0000001fff007819 */ /* 0x000fe20000011405 */
[----:B--2---:R-:W-:-:S04]  /*0070*/  IMAD.WIDE.U32 R2, R5, UR4, RZ ;  /* 0x0000000405027c25 */ /* 0x004fc8000f8e00ff */
[----:B------:R-:W-:Y:S01]  /*0080*/  IMAD R7, R0, UR4, RZ ;  /* 0x0000000400077c24 */ /* 0x000fe2000f8e02ff */
[C---:B-1----:R-:W-:Y:S01]  /*0090*/  IADD3 R4, P0, PT, -R2.reuse, UR6, RZ ;  /* 0x0000000602047c10 */ /* 0x042fe2000ff1e1ff */
[----:B------:R-:W0:Y:S02]  /*00a0*/  LDCU UR6, c[0x0][0x398] ;  /* 0x00007300ff0677ac */ /* 0x000e240008000800 */
[----:B------:R-:W-:Y:S01]  /*00b0*/  IMAD.IADD R6, R3, 0x1, R7 ;  /* 0x0000000103067824 */ /* 0x000fe200078e0207 */
[----:B---3--:R-:W-:Y:S01]  /*00c0*/  LEA R8, P1, R2, R8, 0x3 ;  /* 0x0000000802087211 */ /* 0x008fe200078218ff */
[----:B------:R-:W1:Y:S03]  /*00d0*/  LDCU.64 UR4, c[0x0][0x358] ;  /* 0x00006b00ff0477ac */ /* 0x000e660008000a00 */
[----:B------:R-:W-:Y:S02]  /*00e0*/  IADD3.X R3, PT, PT, ~R6, UR7, RZ, P0, !PT ;  /* 0x0000000706037c10 */ /* 0x000fe400087fe5ff */
[----:B------:R-:W-:-:S02]  /*00f0*/  ISETP.LT.U32.AND P0, PT, R4, R5, PT ;  /* 0x000000050400720c */ /* 0x000fc40003f01070 */
[----:B------:R-:W-:Y:S02]  /*0100*/  LEA.HI.X R9, R2, R9, R6, 0x3, P1 ;  /* 0x0000000902097211 */ /* 0x000fe400008f1c06 */
[----:B------:R-:W-:Y:S01]  /*0110*/  ISETP.LT.AND.EX P0, PT, R3, R0, PT, P0 ;  /* 0x000000000300720c */ /* 0x000fe20003f01300 */
[----:B------:R-:W-:-:S03]  /*0120*/  IMAD.MOV.U32 R0, RZ, RZ, 0x41dfffff ;  /* 0x41dfffffff007424 */ /* 0x000fc600078e00ff */
[----:B------:R-:W-:Y:S01]  /*0130*/  SEL R4, R4, R5, P0 ;  /* 0x0000000504047207 */ /* 0x000fe20000000000 */
[----:B0-----:R-:W-:Y:S01]  /*0140*/  VIADD R2, R2, UR6 ;  /* 0x0000000602027c36 */ /* 0x001fe20008000000 */
[----:B------:R-:W-:Y:S02]  /*0150*/  UMOV UR6, 0xff800000 ;  /* 0xff80000000067882 */ /* 0x000fe40000000000 */
[----:B------:R-:W-:-:S13]  /*0160*/  ISETP.NE.AND P0, PT, R5, R4, PT ;  /* 0x000000040500720c */ /* 0x000fda0003f05270 */
[----:B-1----:R-:W-:Y:S05]  /*0170*/  @!P0 BRA `(.L_x_116) ;  /* 0x00000008006c8947 */ /* 0x002fea0003800000 */
[----:B------:R-:W-:-:S13]  /*0180*/  ISETP.GE.AND P0, PT, R10, 0x1, PT ;  /* 0x000000010a00780c */ /* 0x000fda0003f06270 */
[----:B------:R-:W-:Y:S05]  /*0190*/  @!P0 EXIT ;  /* 0x000000000000894d */ /* 0x000fea0003800000 */
[----:B------:R-:W0:Y:S01]  /*01a0*/  S2R R5, SR_TID.X ;  /* 0x0000000000057919 */ /* 0x000e220000002100 */
[----:B------:R-:W-:-:S07]  /*01b0*/  HFMA2 R6, -RZ, RZ, 0, 0 ;  /* 0x00000000ff067431 */ /* 0x000fce00000001ff */
.L_x_129:
[----:B------:R-:W1:Y:S01]  /*01c0*/  LDCU UR7, c[0x0][0x388] ;  /* 0x00007100ff0777ac */ /* 0x000e620008000800 */
[C---:B0-----:R-:W-:Y:S01]  /*01d0*/  IMAD R7, R6.reuse, 0x80, R5 ;  /* 0x0000008006077824 */ /* 0x041fe200078e0205 */
[----:B------:R-:W-:Y:S01]  /*01e0*/  BSSY.RECONVERGENT B0, `(.L_x_117) ;  /* 0x0000092000007945 */ /* 0x000fe20003800200 */
[----:B------:R-:W-:-:S03]  /*01f0*/  VIADD R6, R6, 0x1 ;  /* 0x0000000106067836 */ /* 0x000fc60000000000 */
[----:B------:R-:W-:Y:S02]  /*0200*/  ISETP.GE.AND P0, PT, R7, R4, PT ;  /* 0x000000040700720c */ /* 0x000fe40003f06270 */
[----:B-1----:R-:W-:-:S11]  /*0210*/  ISETP.NE.AND P1, PT, R6, UR7, PT ;  /* 0x0000000706007c0c */ /* 0x002fd6000bf25270 */
[----:B------:R-:W-:Y:S05]  /*0220*/  @P0 BRA `(.L_x_118) ;  /* 0x0000000800340947 */ /* 0x000fea0003800000 */
[----:B------:R-:W-:Y:S01]  /*0230*/  IMAD.IADD R21, R2, 0x1, R7 ;  /* 0x0000000102157824 */ /* 0x000fe200078e0207 */
[----:B------:R-:W-:Y:S01]  /*0240*/  BSSY.RECONVERGENT B1, `(.L_x_119) ;  /* 0x0000042000017945 */ /* 0x000fe20003800200 */
[----:B------:R-:W-:-:S03]  /*0250*/  IMAD.MOV.U32 R10, RZ, RZ, 0x1 ;  /* 0x00000001ff0a7424 */ /* 0x000fc600078e00ff */
[----:B------:R-:W-:-:S13]  /*0260*/  ISETP.NE.AND P0, PT, R21, RZ, PT ;  /* 0x000000ff1500720c */ /* 0x000fda0003f05270 */
[----:B------:R-:W-:Y:S05]  /*0270*/  @!P0 BRA `(.L_x_120) ;  /* 0x0000000000f88947 */ /* 0x000fea0003800000 */
[----:B------:R-:W-:Y:S01]  /*0280*/  BSSY.RECONVERGENT B2, `(.L_x_121) ;  /* 0x0000038000027945 */ /* 0x000fe20003800200 */
[----:B------:R-:W-:Y:S01]  /*0290*/  SHF.R.S32.HI R22, RZ, 0x1f, R21 ;  /* 0x0000001fff167819 */ /* 0x000fe20000011415 */
[----:B------:R-:W-:Y:S01]  /*02a0*/  IMAD.MOV.U32 R11, RZ, RZ, RZ ;  /* 0x000000ffff0b7224 */ /* 0x000fe200078e00ff */
[----:B------:R-:W-:Y:S01]  /*02b0*/  MOV R20, 0xbc8f ;  /* 0x0000bc8f00147802 */ /* 0x000fe20000000f00 */
[----:B------:R-:W-:Y:S02]  /*02c0*/  IMAD.MOV.U32 R10, RZ, RZ, 0x1 ;  /* 0x00000001ff0a7424 */ /* 0x000fe400078e00ff */
[----:B------:R-:W-:-:S07]  /*02d0*/  IMAD.MOV.U32 R3, RZ, RZ, RZ ;  /* 0x000000ffff037224 */ /* 0x000fce00078e00ff */
.L_x_124:
[-C--:B------:R-:W-:Y:S01]  /*02e0*/  IMAD R12, R11, R20.reuse, RZ ;  /* 0x000000140b0c7224 */ /* 0x080fe200078e02ff */
[----:B------:R-:W-:Y:S01]  /*02f0*/  BSSY.RECONVERGENT B3, `(.L_x_122) ;  /* 0x000002a000037945 */ /* 0x000fe20003800200 */
[----:B------:R-:W-:-:S04]  /*0300*/  IMAD.WIDE.U32 R18, R20, R20, RZ ;  /* 0x0000001414127225 */ /* 0x000fc800078e00ff */
[----:B------:R-:W-:Y:S02]  /*0310*/  IMAD R13, R20, R11, R12 ;  /* 0x0000000b140d7224 */ /* 0x000fe400078e020c */
[----:B------:R-:W-:Y:S01]  /*0320*/  IMAD.WIDE.U32 R14, R18, 0x3, RZ ;  /* 0x00000003120e7825 */ /* 0x000fe200078e00ff */
[----:B------:R-:W-:-:S03]  /*0330*/  LOP3.LUT R14, R21, 0x1, RZ, 0xc0, !PT ;  /* 0x00000001150e7812 */ /* 0x000fc600078ec0ff */
[----:B------:R-:W-:Y:S01]  /*0340*/  IMAD.IADD R19, R19, 0x1, R13 ;  /* 0x0000000113137824 */ /* 0x000fe200078e020d */
[----:B------:R-:W-:-:S03]  /*0350*/  ISETP.NE.U32.AND P2, PT, R14, 0x1, PT ;  /* 0x000000010e00780c */ /* 0x000fc60003f45070 */
[----:B------:R-:W-:Y:S01]  /*0360*/  IMAD.WIDE.U32 R12, R19, 0x3, RZ ;  /* 0x00000003130c7825 */ /* 0x000fe200078e00ff */
[----:B------:R-:W-:-:S03]  /*0370*/  ISETP.NE.U32.AND.EX P2, PT, RZ, RZ, PT, P2 ;  /* 0x000000ffff00720c */ /* 0x000fc60003f45120 */
[----:B------:R-:W-:-:S04]  /*0380*/  IMAD.WIDE.U32 R12, P0, R18, -0x7fffffff, R12 ;  /* 0x80000001120c7825 */ /* 0x000fc8000780000c */
[----:B------:R-:W-:Y:S01]  /*0390*/  IMAD.MOV.U32 R16, RZ, RZ, R13 ;  /* 0x000000ffff107224 */ /* 0x000fe200078e000d */
[----:B------:R-:W-:Y:S02]  /*03a0*/  IADD3.X R17, PT, PT, RZ, RZ, RZ, P0, !PT ;  /* 0x000000ffff117210 */ /* 0x000fe400007fe4ff */
[----:B------:R-:W-:-:S05]  /*03b0*/  IADD3 RZ, P0, PT, R15, R12, RZ ;  /* 0x0000000c0fff7210 */ /* 0x000fca0007f1e0ff */
[----:B------:R-:W-:Y:S01]  /*03c0*/  IMAD.WIDE.U32.X R16, R19, -0x7fffffff, R16, P0 ;  /* 0x8000000113107825 */ /* 0x000fe200000e0410 */
[----:B------:R-:W-:-:S04]  /*03d0*/  ISETP.GT.U32.AND P0, PT, R21, 0x1, PT ;  /* 0x000000011500780c */ /* 0x000fc80003f04070 */
[--C-:B------:R-:W-:Y:S02]  /*03e0*/  SHF.R.U64 R12, R16, 0x1e, R17.reuse ;  /* 0x0000001e100c7819 */ /* 0x100fe40000001211 */
[----:B------:R-:W-:-:S03]  /*03f0*/  SHF.R.U32.HI R13, RZ, 0x1e, R17 ;  /* 0x0000001eff0d7819 */ /* 0x000fc60000011611 */
[----:B------:R-:W-:-:S04]  /*0400*/  IMAD.WIDE.U32 R18, R12, -0x7fffffff, R18 ;  /* 0x800000010c127825 */ /* 0x000fc800078e0012 */
[----:B------:R-:W-:Y:S01]  /*0410*/  IMAD R13, R13, -0x7fffffff, RZ ;  /* 0x800000010d0d7824 */ /* 0x000fe200078e02ff */
[----:B------:R-:W-:Y:S06]  /*0420*/  @P2 BRA `(.L_x_123) ;  /* 0x0000000000582947 */ /* 0x000fec0003800000 */
[-C--:B------:R-:W-:Y:S02]  /*0430*/  IMAD R3, R3, R20.reuse, RZ ;  /* 0x0000001403037224 */ /* 0x080fe400078e02ff */
[----:B------:R-:W-:-:S04]  /*0440*/  IMAD.WIDE.U32 R14, R10, R20, RZ ;  /* 0x000000140a0e7225 */ /* 0x000fc800078e00ff */
[----:B------:R-:W-:Y:S02]  /*0450*/  IMAD R3, R11, R10, R3 ;  /* 0x0000000a0b037224 */ /* 0x000fe400078e0203 */
[----:B------:R-:W-:-:S04]  /*0460*/  IMAD.WIDE.U32 R24, R14, 0x5, RZ ;  /* 0x000000050e187825 */ /* 0x000fc800078e00ff */
[----:B------:R-:W-:-:S04]  /*0470*/  IMAD.IADD R15, R15, 0x1, R3 ;  /* 0x000000010f0f7824 */ /* 0x000fc800078e0203 */
[----:B------:R-:W-:-:S04]  /*0480*/  IMAD.WIDE.U32 R10, R15, 0x5, RZ ;  /* 0x000000050f0a7825 */ /* 0x000fc800078e00ff */
[----:B------:R-:W-:-:S04]  /*0490*/  IMAD.WIDE.U32 R10, P2, R14, 0x2, R10 ;  /* 0x000000020e0a7825 */ /* 0x000fc8000784000a */
[----:B------:R-:W-:Y:S01]  /*04a0*/  IMAD.X R17, RZ, RZ, RZ, P2 ;  /* 0x000000ffff117224 */ /* 0x000fe200010e06ff */
[----:B------:R-:W-:Y:S01]  /*04b0*/  IADD3 RZ, P2, PT, R25, R10, RZ ;  /* 0x0000000a19ff7210 */ /* 0x000fe20007f5e0ff */
[----:B------:R-:W-:-:S04]  /*04c0*/  IMAD.MOV.U32 R16, RZ, RZ, R11 ;  /* 0x000000ffff107224 */ /* 0x000fc800078e000b */
[----:B------:R-:W-:-:S03]  /*04d0*/  IMAD.WIDE.U32.X R16, R15, 0x2, R16, P2 ;  /* 0x000000020f107825 */ /* 0x000fc600010e0410 */
[----:B------:R-:W-:-:S04]  /*04e0*/  IADD3 R3, P2, PT, R14, -R16, RZ ;  /* 0x800000100e037210 */ /* 0x000fc80007f5e0ff */
[----:B------:R-:W-:-:S04]  /*04f0*/  IADD3.X R10, PT, PT, R15, ~R17, RZ, P2, !PT ;  /* 0x800000110f0a7210 */ /* 0x000fc800017fe4ff */
[--C-:B------:R-:W-:Y:S02]  /*0500*/  SHF.R.U64 R3, R3, 0x1, R10.reuse ;  /* 0x0000000103037819 */ /* 0x100fe4000000120a */
[----:B------:R-:W-:Y:S02]  /*0510*/  SHF.R.U32.HI R11, RZ, 0x1, R10 ;  /* 0x00000001ff0b7819 */ /* 0x000fe4000001160a */
[----:B------:R-:W-:-:S05]  /*0520*/  IADD3 R3, P2, PT, R3, R16, RZ ;  /* 0x0000001003037210 */ /* 0x000fca0007f5e0ff */
[----:B------:R-:W-:-:S05]  /*0530*/  IMAD.X R16, R11, 0x1, R17, P2 ;  /* 0x000000010b107824 */ /* 0x000fca00010e0611 */
[--C-:B------:R-:W-:Y:S02]  /*0540*/  SHF.R.U64 R3, R3, 0x1e, R16.reuse ;  /* 0x0000001e03037819 */ /* 0x100fe40000001210 */
[----:B------:R-:W-:-:S03]  /*0550*/  SHF.R.U32.HI R16, RZ, 0x1e, R16 ;  /* 0x0000001eff107819 */ /* 0x000fc60000011610 */
[----:B------:R-:W-:-:S04]  /*0560*/  IMAD.WIDE.U32 R10, R3, -0x7fffffff, R14 ;  /* 0x80000001030a7825 */ /* 0x000fc800078e000e */
[----:B------:R-:W-:-:S05]  /*0570*/  IMAD R16, R16, -0x7fffffff, RZ ;  /* 0x8000000110107824 */ /* 0x000fca00078e02ff */
[----:B------:R-:W-:-:S07]  /*0580*/  IADD3 R3, PT, PT, R11, -R3, R16 ;  /* 0x800000030b037210 */ /* 0x000fce0007ffe010 */
.L_x_123:
[----:B------:R-:W-:Y:S05]  /*0590*/  BSYNC.RECONVERGENT B3 ;  /* 0x0000000000037941 */ /* 0x000fea0003800200 */
.L_x_122:
[----:B------:R-:W-:Y:S01]  /*05a0*/  ISETP.GT.U32.AND.EX P0, PT, R22, RZ, PT, P0 ;  /* 0x000000ff1600720c */ /* 0x000fe20003f04100 */
[----:B------:R-:W-:Y:S01]  /*05b0*/  IMAD.MOV.U32 R20, RZ, RZ, R18 ;  /* 0x000000ffff147224 */ /* 0x000fe200078e0012 */
[--C-:B------:R-:W-:Y:S02]  /*05c0*/  SHF.R.U64 R21, R21, 0x1, R22.reuse ;  /* 0x0000000115157819 */ /* 0x100fe40000001216 */
[----:B------:R-:W-:Y:S02]  /*05d0*/  SHF.R.U32.HI R22, RZ, 0x1, R22 ;  /* 0x00000001ff167819 */ /* 0x000fe40000011616 */
[----:B------:R-:W-:-:S07]  /*05e0*/  IADD3 R11, PT, PT, R19, -R12, R13 ;  /* 0x8000000c130b7210 */ /* 0x000fce0007ffe00d */
[----:B------:R-:W-:Y:S05]  /*05f0*/  @P0 BRA `(.L_x_124) ;  /* 0xfffffffc00380947 */ /* 0x000fea000383ffff */
[----:B------:R-:W-:Y:S05]  /*0600*/  BSYNC.RECONVERGENT B2 ;  /* 0x0000000000027941 */ /* 0x000fea0003800200 */
.L_x_121:
[----:B------:R-:W-:-:S04]  /*0610*/  IMAD.HI.U32 R3, R10, 0x3, RZ ;  /* 0x000000030a037827 */ /* 0x000fc800078e00ff */
[----:B------:R-:W-:-:S05]  /*0620*/  IMAD.IADD R12, R10, 0x1, -R3 ;  /* 0x000000010a0c7824 */ /* 0x000fca00078e0a03 */
[----:B------:R-:W-:-:S04]  /*0630*/  LEA.HI R12, R12, R3, RZ, 0x1f ;  /* 0x000000030c0c7211 */ /* 0x000fc800078ff8ff */
[----:B------:R-:W-:-:S05]  /*0640*/  SHF.R.U32.HI R3, RZ, 0x1e, R12 ;  /* 0x0000001eff037819 */ /* 0x000fca000001160c */
[----:B------:R-:W-:-:S07]  /*0650*/  IMAD R10, R3, -0x7fffffff, R10 ;  /* 0x80000001030a7824 */ /* 0x000fce00078e020a */
.L_x_120:
[----:B------:R-:W-:Y:S05]  /*0660*/  BSYNC.RECONVERGENT B1 ;  /* 0x0000000000017941 */ /* 0x000fea0003800200 */
.L_x_119:
[----:B------:R-:W-:Y:S01]  /*0670*/  IMAD.HI.U32 R3, R10, -0x4370ec6f, RZ ;  /* 0xbc8f13910a037827 */ /* 0x000fe200078e00ff */
[----:B------:R-:W0:Y:S01]  /*0680*/  MUFU.RCP64H R11, 2.14748262400000000000e+09 ;  /* 0x41dfffff000b7908 */ /* 0x000e220000001800 */
[----:B------:R-:W-:Y:S01]  /*0690*/  MOV R13, 0x41dfffff ;  /* 0x41dfffff000d7802 */ /* 0x000fe20000000f00 */
[----:B------:R-:W-:Y:S01]  /*06a0*/  BSSY.RECONVERGENT B1, `(.L_x_125) ;  /* 0x000001d000017945 */ /* 0x000fe20003800200 */
[----:B------:R-:W-:Y:S01]  /*06b0*/  IMAD.MOV.U32 R12, RZ, RZ, -0x800000 ;  /* 0xff800000ff0c7424 */ /* 0x000fe200078e00ff */
[----:B------:R-:W-:-:S05]  /*06c0*/  SHF.R.U32.HI R3, RZ, 0xf, R3 ;  /* 0x0000000fff037819 */ /* 0x000fca0000011603 */
[C---:B------:R-:W-:Y:S02]  /*06d0*/  IMAD R10, R3.reuse, -0xadc8, R10 ;  /* 0xffff5238030a7824 */ /* 0x040fe400078e020a */
[----:B------:R-:W-:Y:S02]  /*06e0*/  IMAD R16, R3, 0xd47, RZ ;  /* 0x00000d4703107824 */ /* 0x000fe400078e02ff */
[----:B------:R-:W-:Y:S02]  /*06f0*/  IMAD R3, R10, 0xbc8f, RZ ;  /* 0x0000bc8f0a037824 */ /* 0x000fe400078e02ff */
[----:B------:R-:W-:Y:S01]  /*0700*/  IMAD.MOV.U32 R10, RZ, RZ, 0x1 ;  /* 0x00000001ff0a7424 */ /* 0x000fe200078e00ff */
[----:B------:R-:W-:Y:S02]  /*0710*/  LOP3.LUT R18, R16, 0x7fffffff, RZ, 0x3c, !PT ;  /* 0x7fffffff10127812 */ /* 0x000fe400078e3cff */
[----:B------:R-:W-:-:S03]  /*0720*/  ISETP.GE.U32.AND P0, PT, R3, R16, PT ;  /* 0x000000100300720c */ /* 0x000fc60003f06070 */
[----:B0-----:R-:W-:-:S08]  /*0730*/  DFMA R14, R10, -R12, 1 ;  /* 0x3ff000000a0e742b */ /* 0x001fd0000000080c */
[----:B------:R-:W-:Y:S02]  /*0740*/  DFMA R14, R14, R14, R14 ;  /* 0x0000000e0e0e722b */ /* 0x000fe4000000000e */
[----:B------:R-:W-:-:S06]  /*0750*/  @P0 IMAD.MOV R18, RZ, RZ, -R16 ;  /* 0x000000ffff120224 */ /* 0x000fcc00078e0a10 */
[----:B------:R-:W-:Y:S01]  /*0760*/  DFMA R14, R10, R14, R10 ;  /* 0x0000000e0a0e722b */ /* 0x000fe2000000000a */
[----:B------:R-:W-:-:S04]  /*0770*/  IMAD.IADD R10, R3, 0x1, R18 ;  /* 0x00000001030a7824 */ /* 0x000fc800078e0212 */
[----:B------:R-:W-:-:S03]  /*0780*/  VIADD R16, R10, 0xffffffff ;  /* 0xffffffff0a107836 */ /* 0x000fc60000000000 */
[----:B------:R-:W-:-:S03]  /*0790*/  DFMA R18, R14, -R12, 1 ;  /* 0x3ff000000e12742b */ /* 0x000fc6000000080c */
[----:B------:R-:W0:Y:S05]  /*07a0*/  I2F.F64.U32 R16, R16 ;  /* 0x0000001000107312 */ /* 0x000e2a0000201800 */
[----:B------:R-:W-:-:S08]  /*07b0*/  DFMA R18, R14, R18, R14 ;  /* 0x000000120e12722b */ /* 0x000fd0000000000e */
[----:B0-----:R-:W-:Y:S01]  /*07c0*/  DMUL R14, R16, R18 ;  /* 0x00000012100e7228 */ /* 0x001fe20000000000 */
[----:B------:R-:W-:-:S07]  /*07d0*/  FSETP.GEU.AND P2, PT, |R17|, 6.5827683646048100446e-37, PT ;  /* 0x036000001100780b */ /* 0x000fce0003f4e200 */
[----:B------:R-:W-:-:S08]  /*07e0*/  DFMA R12, R14, -R12, R16 ;  /* 0x8000000c0e0c722b */ /* 0x000fd00000000010 */
[----:B------:R-:W-:-:S10]  /*07f0*/  DFMA R12, R18, R12, R14 ;  /* 0x0000000c120c722b */ /* 0x000fd4000000000e */
[----:B------:R-:W-:-:S05]  /*0800*/  FFMA R3, RZ, 27.999998092651367188, R13 ;  /* 0x41dfffffff037823 */ /* 0x000fca000000000d */
[----:B------:R-:W-:-:S13]  /*0810*/  FSETP.GT.AND P0, PT, |R3|, 1.469367938527859385e-39, PT ;  /* 0x001000000300780b */ /* 0x000fda0003f04200 */
[----:B------:R-:W-:Y:S05]  /*0820*/  @P0 BRA P2, `(.L_x_126) ;  /* 0x0000000000100947 */ /* 0x000fea0001000000 */
[----:B------:R-:W-:-:S07]  /*0830*/  MOV R3, 0x850 ;  /* 0x0000085000037802 */ /* 0x000fce0000000f00 */
[----:B------:R-:W-:Y:S05]  /*0840*/  CALL.REL.NOINC `($__internal_0_$__cuda_sm20_div_rn_f64_full) ;  /* 0x0000000c00147944 */ /* 0x000fea0003c00000 */
[----:B------:R-:W-:Y:S01]  /*0850*/  MOV R12, R14 ;  /* 0x0000000e000c7202 */ /* 0x000fe20000000f00 */
[----:B------:R-:W-:-:S07]  /*0860*/  IMAD.MOV.U32 R13, RZ, RZ, R15 ;  /* 0x000000ffff0d7224 */ /* 0x000fce00078e000f */
.L_x_126:
[----:B------:R-:W-:Y:S05]  /*0870*/  BSYNC.RECONVERGENT B1 ;  /* 0x0000000000017941 */ /* 0x000fea0003800200 */
.L_x_125:
[----:B------:R-:W0:Y:S01]  /*0880*/  MUFU.RCP64H R11, 2.14748262400000000000e+09 ;  /* 0x41dfffff000b7908 */ /* 0x000e220000001800 */
[----:B------:R-:W-:Y:S01]  /*0890*/  IMAD.HI.U32 R3, R10, -0x4370ec6f, RZ ;  /* 0xbc8f13910a037827 */ /* 0x000fe200078e00ff */
[----:B------:R-:W-:Y:S03]  /*08a0*/  BSSY.RECONVERGENT B1, `(.L_x_127) ;  /* 0x000001f000017945 */ /* 0x000fe60003800200 */
[----:B------:R-:W-:Y:S01]  /*08b0*/  IMAD.MOV.U32 R14, RZ, RZ, -0x800000 ;  /* 0xff800000ff0e7424 */ /* 0x000fe200078e00ff */
[----:B------:R-:W-:Y:S01]  /*08c0*/  SHF.R.U32.HI R3, RZ, 0xf, R3 ;  /* 0x0000000fff037819 */ /* 0x000fe20000011603 */
[----:B------:R-:W-:-:S04]  /*08d0*/  IMAD.MOV.U32 R15, RZ, RZ, 0x41dfffff ;  /* 0x41dfffffff0f7424 */ /* 0x000fc800078e00ff */
[C---:B------:R-:W-:Y:S02]  /*08e0*/  IMAD R16, R3.reuse, -0xadc8, R10 ;  /* 0xffff523803107824 */ /* 0x040fe400078e020a */
[----:B------:R-:W-:Y:S02]  /*08f0*/  IMAD.MOV.U32 R10, RZ, RZ, 0x1 ;  /* 0x00000001ff0a7424 */ /* 0x000fe400078e00ff */
[----:B------:R-:W-:Y:S02]  /*0900*/  IMAD R18, R3, 0xd47, RZ ;  /* 0x00000d4703127824 */ /* 0x000fe400078e02ff */
[----:B------:R-:W-:Y:S02]  /*0910*/  IMAD R3, R16, 0xbc8f, RZ ;  /* 0x0000bc8f10037824 */ /* 0x000fe400078e02ff */
[----:B0-----:R-:W-:Y:S01]  /*0920*/  DFMA R16, R10, -R14, 1 ;  /* 0x3ff000000a10742b */ /* 0x001fe2000000080e */
[----:B------:R-:W-:Y:S02]  /*0930*/  LOP3.LUT R20, R18, 0x7fffffff, RZ, 0x3c, !PT ;  /* 0x7fffffff12147812 */ /* 0x000fe400078e3cff */
[----:B------:R-:W-:-:S05]  /*0940*/  ISETP.GE.U32.AND P0, PT, R3, R18, PT ;  /* 0x000000120300720c */ /* 0x000fca0003f06070 */
[----:B------:R-:W-:-:S08]  /*0950*/  DFMA R16, R16, R16, R16 ;  /* 0x000000101010722b */ /* 0x000fd00000000010 */
[----:B------:R-:W-:Y:S01]  /*0960*/  @P0 IADD3 R20, PT, PT, -R18, RZ, RZ ;  /* 0x000000ff12140210 */ /* 0x000fe20007ffe1ff */
[----:B------:R-:W-:-:S03]  /*0970*/  DFMA R10, R10, R16, R10 ;  /* 0x000000100a0a722b */ /* 0x000fc6000000000a */
[----:B------:R-:W-:-:S05]  /*0980*/  IADD3 R16, PT, PT, R3, -0x1, R20 ;  /* 0xffffffff03107810 */ /* 0x000fca0007ffe014 */
[C---:B------:R-:W-:Y:S01]  /*0990*/  DFMA R18, R10.reuse, -R14, 1 ;  /* 0x3ff000000a12742b */ /* 0x040fe2000000080e */
[----:B------:R-:W0:Y:S07]  /*09a0*/  I2F.F64.U32 R16, R16 ;  /* 0x0000001000107312 */ /* 0x000e2e0000201800 */
[----:B------:R-:W-:-:S08]  /*09b0*/  DFMA R18, R10, R18, R10 ;  /* 0x000000120a12722b */ /* 0x000fd0000000000a */
[----:B0-----:R-:W-:Y:S01]  /*09c0*/  DMUL R10, R18, R16 ;  /* 0x00000010120a7228 */ /* 0x001fe20000000000 */
[----:B------:R-:W-:-:S07]  /*09d0*/  FSETP.GEU.AND P2, PT, |R17|, 6.5827683646048100446e-37, PT ;  /* 0x036000001100780b */ /* 0x000fce0003f4e200 */
[----:B------:R-:W-:-:S08]  /*09e0*/  DFMA R14, R10, -R14, R16 ;  /* 0x8000000e0a0e722b */ /* 0x000fd00000000010 */
[----:B------:R-:W-:Y:S01]  /*09f0*/  DFMA R14, R18, R14, R10 ;  /* 0x0000000e120e722b */ /* 0x000fe2000000000a */
[----:B------:R-:W-:Y:S02]  /*0a00*/  IMAD.MOV.U32 R10, RZ, RZ, 0x0 ;  /* 0x00000000ff0a7424 */ /* 0x000fe400078e00ff */
[----:B------:R-:W-:-:S06]  /*0a10*/  IMAD.MOV.U32 R11, RZ, RZ, 0x40100000 ;  /* 0x40100000ff0b7424 */ /* 0x000fcc00078e00ff */
[----:B------:R-:W-:Y:S01]  /*0a20*/  DFMA R10, R12, R10, -2 ;  /* 0xc00000000c0a742b */ /* 0x000fe2000000000a */
[----:B------:R-:W-:-:S05]  /*0a30*/  FFMA R3, RZ, 27.999998092651367188, R15 ;  /* 0x41dfffffff037823 */ /* 0x000fca000000000f */
[----:B------:R-:W-:-:S04]  /*0a40*/  FSETP.GT.AND P0, PT, |R3|, 1.469367938527859385e-39, PT ;  /* 0x001000000300780b */ /* 0x000fc80003f04200 */
[----:B------:R0:W1:Y:S09]  /*0a50*/  F2I.F64.TRUNC R10, R10 ;  /* 0x0000000a000a7311 */ /* 0x000072000030d100 */
[----:B------:R-:W-:Y:S05]  /*0a60*/  @P0 BRA P2, `(.L_x_128) ;  /* 0x0000000000080947 */ /* 0x000fea0001000000 */
[----:B------:R-:W-:-:S07]  /*0a70*/  MOV R3, 0xa90 ;  /* 0x00000a9000037802 */ /* 0x000fce0000000f00 */
[----:B01----:R-:W-:Y:S05]  /*0a80*/  CALL.REL.NOINC `($__internal_0_$__cuda_sm20_div_rn_f64_full) ;  /* 0x0000000800847944 */ /* 0x003fea0003c00000 */
.L_x_128:
[----:B------:R-:W-:Y:S05]  /*0a90*/  BSYNC.RECONVERGENT B1 ;  /* 0x0000000000017941 */ /* 0x000fea0003800200 */
.L_x_127:
[----:B------:R-:W-:Y:S02]  /*0aa0*/  IMAD.MOV.U32 R12, RZ, RZ, 0x0 ;  /* 0x00000000ff0c7424 */ /* 0x000fe400078e00ff */
[----:B------:R-:W-:-:S06]  /*0ab0*/  IMAD.MOV.U32 R13, RZ, RZ, 0x40100000 ;  /* 0x40100000ff0d7424 */ /* 0x000fcc00078e00ff */
[----:B------:R-:W-:Y:S01]  /*0ac0*/  DFMA R14, R14, R12, -2 ;  /* 0xc00000000e0e742b */ /* 0x000fe2000000000c */
[----:B------:R-:W-:-:S05]  /*0ad0*/  IMAD.WIDE R12, R7, 0x8, R8 ;  /* 0x00000008070c7825 */ /* 0x000fca00078e0208 */
[----:B0-----:R-:W1:Y:S02]  /*0ae0*/  F2I.F64.TRUNC R11, R14 ;  /* 0x0000000e000b7311 */ /* 0x001e64000030d100 */
[----:B-1----:R0:W-:Y:S03]  /*0af0*/  STG.E.64 desc[UR4][R12.64], R10 ;  /* 0x0000000a0c007986 */ /* 0x0021e6000c101b04 */
.L_x_118:
[----:B------:R-:W-:Y:S05]  /*0b00*/  BSYNC.RECONVERGENT B0 ;  /* 0x0000000000007941 */ /* 0x000fea0003800200 */
.L_x_117:
[----:B------:R-:W-:Y:S05]  /*0b10*/  @P1 BRA `(.L_x_129) ;  /* 0xfffffff400a81947 */ /* 0x000fea000383ffff */
[----:B------:R-:W-:Y:S05]  /*0b20*/  EXIT ;  /* 0x000000000000794d */ /* 0x000fea0003800000 */
.L_x_116:
[----:B------:R-:W-:-:S13]  /*0b30*/  ISETP.GE.AND P0, PT, R10, 0x1, PT ;  /* 0x000000010a00780c */ /* 0x000fda0003f06270 */
[----:B------:R-:W-:Y:S05]  /*0b40*/  @!P0 EXIT ;  /* 0x000000000000894d */ /* 0x000fea0003800000 */
[----:B------:R-:W0:Y:S01]  /*0b50*/  S2R R10, SR_TID.X ;  /* 0x00000000000a7919 */ /* 0x000e220000002100 */
[----:B------:R-:W-:-:S07]  /*0b60*/  MOV R7, RZ ;  /* 0x000000ff00077202 */ /* 0x000fce0000000f00 */
.L_x_140:
[----:B0-----:R-:W-:Y:S01]  /*0b70*/  IMAD R6, R7, 0x80, R10 ;  /* 0x0000008007067824 */ /* 0x001fe200078e020a */
[----:B------:R-:W-:Y:S01]  /*0b80*/  BSSY.RECONVERGENT B0, `(.L_x_130) ;  /* 0x0000043000007945 */ /* 0x000fe20003800200 */
[----:B------:R-:W-:Y:S02]  /*0b90*/  IMAD.MOV.U32 R20, RZ, RZ, 0x1 ;  /* 0x00000001ff147424 */ /* 0x000fe400078e00ff */
[----:B------:R-:W-:-:S05]  /*0ba0*/  IMAD.IADD R18, R2, 0x1, R6 ;  /* 0x0000000102127824 */ /* 0x000fca00078e0206 */
[----:B------:R-:W-:-:S13]  /*0bb0*/  ISETP.NE.AND P0, PT, R18, RZ, PT ;  /* 0x000000ff1200720c */ /* 0x000fda0003f05270 */
[----:B------:R-:W-:Y:S05]  /*0bc0*/  @!P0 BRA `(.L_x_131) ;  /* 0x0000000000f88947 */ /* 0x000fea0003800000 */
[----:B------:R-:W-:Y:S01]  /*0bd0*/  HFMA2 R11, -RZ, RZ, 0, 0 ;  /* 0x00000000ff0b7431 */ /* 0x000fe200000001ff */
[----:B------:R-:W-:Y:S01]  /*0be0*/  BSSY.RECONVERGENT B1, `(.L_x_132) ;  /* 0x0000037000017945 */ /* 0x000fe20003800200 */
[----:B------:R-:W-:Y:S01]  /*0bf0*/  SHF.R.S32.HI R3, RZ, 0x1f, R18 ;  /* 0x0000001fff037819 */ /* 0x000fe20000011412 */
[----:B------:R-:W-:Y:S02]  /*0c00*/  IMAD.MOV.U32 R22, RZ, RZ, 0xbc8f ;  /* 0x0000bc8fff167424 */ /* 0x000fe400078e00ff */
[----:B------:R-:W-:Y:S02]  /*0c10*/  IMAD.MOV.U32 R20, RZ, RZ, 0x1 ;  /* 0x00000001ff147424 */ /* 0x000fe400078e00ff */
[----:B------:R-:W-:-:S07]  /*0c20*/  IMAD.MOV.U32 R19, RZ, RZ, RZ ;  /* 0x000000ffff137224 */ /* 0x000fce00078e00ff */
.L_x_135:
        /* <DEDUP_REMOVED lines=11> */
[----:B------:R-:W-:Y:S01]  /*0ce0*/  IMAD.X R17, RZ, RZ, RZ, P0 ;  /* 0x000000ffff117224 */ /* 0x000fe200000e06ff */
[----:B------:R-:W-:Y:S02]  /*0cf0*/  IADD3 RZ, P0, PT, R15, R12, RZ ;  /* 0x0000000c0fff7210 */ /* 0x000fe40007f1e0ff */
[----:B------:R-:W-:-:S05]  /*0d00*/  MOV R16, R13 ;  /* 0x0000000d00107202 */ /* 0x000fca0000000f00 */
        /* <DEDUP_REMOVED lines=18> */
[----:B------:R-:W-:-:S05]  /*0e30*/  IADD3 R19, P1, PT, R12, -R22, RZ ;  /* 0x800000160c137210 */ /* 0x000fca0007f3e0ff */
[----:B------:R-:W-:-:S05]  /*0e40*/  IMAD.X R16, R13, 0x1, ~R23, P1 ;  /* 0x000000010d107824 */ /* 0x000fca00008e0e17 */
[--C-:B------:R-:W-:Y:S02]  /*0e50*/  SHF.R.U64 R19, R19, 0x1, R16.reuse ;  /* 0x0000000113137819 */ /* 0x100fe40000001210 */
[----:B------:R-:W-:Y:S02]  /*0e60*/  SHF.R.U32.HI R11, RZ, 0x1, R16 ;  /* 0x00000001ff0b7819 */ /* 0x000fe40000011610 */
[----:B------:R-:W-:-:S04]  /*0e70*/  IADD3 R19, P1, PT, R19, R22, RZ ;  /* 0x0000001613137210 */ /* 0x000fc80007f3e0ff */
[----:B------:R-:W-:-:S04]  /*0e80*/  IADD3.X R22, PT, PT, R11, R23, RZ, P1, !PT ;  /* 0x000000170b167210 */ /* 0x000fc80000ffe4ff */
[--C-:B------:R-:W-:Y:S02]  /*0e90*/  SHF.R.U64 R19, R19, 0x1e, R22.reuse ;  /* 0x0000001e13137819 */ /* 0x100fe40000001216 */
[----:B------:R-:W-:-:S03]  /*0ea0*/  SHF.R.U32.HI R11, RZ, 0x1e, R22 ;  /* 0x0000001eff0b7819 */ /* 0x000fc60000011616 */
[----:B------:R-:W-:-:S04]  /*0eb0*/  IMAD.WIDE.U32 R20, R19, -0x7fffffff, R12 ;  /* 0x8000000113147825 */ /* 0x000fc800078e000c */
[----:B------:R-:W-:-:S05]  /*0ec0*/  IMAD R11, R11, -0x7fffffff, RZ ;  /* 0x800000010b0b7824 */ /* 0x000fca00078e02ff */
[----:B------:R-:W-:-:S07]  /*0ed0*/  IADD3 R19, PT, PT, R21, -R19, R11 ;  /* 0x8000001315137210 */ /* 0x000fce0007ffe00b */
.L_x_134:
[----:B------:R-:W-:Y:S05]  /*0ee0*/  BSYNC.RECONVERGENT B2 ;  /* 0x0000000000027941 */ /* 0x000fea0003800200 */
.L_x_133:
[----:B------:R-:W-:Y:S01]  /*0ef0*/  ISETP.GT.U32.AND.EX P0, PT, R3, RZ, PT, P0 ;  /* 0x000000ff0300720c */ /* 0x000fe20003f04100 */
[----:B------:R-:W-:Y:S01]  /*0f00*/  IMAD.MOV.U32 R22, RZ, RZ, R4 ;  /* 0x000000ffff167224 */ /* 0x000fe200078e0004 */
[--C-:B------:R-:W-:Y:S02]  /*0f10*/  SHF.R.U64 R18, R18, 0x1, R3.reuse ;  /* 0x0000000112127819 */ /* 0x100fe40000001203 */
[----:B------:R-:W-:Y:S02]  /*0f20*/  SHF.R.U32.HI R3, RZ, 0x1, R3 ;  /* 0x00000001ff037819 */ /* 0x000fe40000011603 */
[----:B------:R-:W-:-:S07]  /*0f30*/  IADD3 R11, PT, PT, R5, -R15, R14 ;  /* 0x8000000f050b7210 */ /* 0x000fce0007ffe00e */
[----:B------:R-:W-:Y:S05]  /*0f40*/  @P0 BRA `(.L_x_135) ;  /* 0xfffffffc00380947 */ /* 0x000fea000383ffff */
[----:B------:R-:W-:Y:S05]  /*0f50*/  BSYNC.RECONVERGENT B1 ;  /* 0x0000000000017941 */ /* 0x000fea0003800200 */
.L_x_132:
[----:B------:R-:W-:-:S04]  /*0f60*/  IMAD.HI.U32 R3, R20, 0x3, RZ ;  /* 0x0000000314037827 */ /* 0x000fc800078e00ff */
[----:B------:R-:W-:-:S05]  /*0f70*/  IMAD.IADD R4, R20, 0x1, -R3 ;  /* 0x0000000114047824 */ /* 0x000fca00078e0a03 */
[----:B------:R-:W-:-:S04]  /*0f80*/  LEA.HI R4, R4, R3, RZ, 0x1f ;  /* 0x0000000304047211 */ /* 0x000fc800078ff8ff */
[----:B------:R-:W-:-:S05]  /*0f90*/  SHF.R.U32.HI R3, RZ, 0x1e, R4 ;  /* 0x0000001eff037819 */ /* 0x000fca0000011604 */
[----:B------:R-:W-:-:S07]  /*0fa0*/  IMAD R20, R3, -0x7fffffff, R20 ;  /* 0x8000000103147824 */ /* 0x000fce00078e0214 */
.L_x_131:
[----:B------:R-:W-:Y:S05]  /*0fb0*/  BSYNC.RECONVERGENT B0 ;  /* 0x0000000000007941 */ /* 0x000fea0003800200 */
.L_x_130:
[----:B------:R-:W-:Y:S01]  /*0fc0*/  IMAD.HI.U32 R3, R20, -0x4370ec6f, RZ ;  /* 0xbc8f139114037827 */ /* 0x000fe200078e00ff */
[----:B------:R-:W0:Y:S01]  /*0fd0*/  MUFU.RCP64H R5, 2.14748262400000000000e+09 ;  /* 0x41dfffff00057908 */ /* 0x000e220000001800 */
[----:B------:R-:W-:Y:S01]  /*0fe0*/  MOV R4, 0x1 ;  /* 0x0000000100047802 */ /* 0x000fe20000000f00 */
[----:B------:R-:W-:Y:S01]  /*0ff0*/  BSSY.RECONVERGENT B0, `(.L_x_136) ;  /* 0x000001d000007945 */ /* 0x000fe20003800200 */
[----:B------:R-:W-:Y:S01]  /*1000*/  IMAD.MOV.U32 R12, RZ, RZ, -0x800000 ;  /* 0xff800000ff0c7424 */ /* 0x000fe200078e00ff */
[----:B------:R-:W-:Y:S01]  /*1010*/  SHF.R.U32.HI R3, RZ, 0xf, R3 ;  /* 0x0000000fff037819 */ /* 0x000fe20000011603 */
[----:B------:R-:W-:-:S04]  /*1020*/  IMAD.MOV.U32 R13, RZ, RZ, 0x41dfffff ;  /* 0x41dfffffff0d7424 */ /* 0x000fc800078e00ff */
[C---:B------:R-:W-:Y:S02]  /*1030*/  IMAD R20, R3.reuse, -0xadc8, R20 ;  /* 0xffff523803147824 */ /* 0x040fe400078e0214 */
[----:B------:R-:W-:Y:S02]  /*1040*/  IMAD R3, R3, 0xd47, RZ ;  /* 0x00000d4703037824 */ /* 0x000fe400078e02ff */
[----:B------:R-:W-:-:S03]  /*1050*/  IMAD R20, R20, 0xbc8f, RZ ;  /* 0x0000bc8f14147824 */ /* 0x000fc600078e02ff */
[----:B------:R-:W-:Y:S01]  /*1060*/  LOP3.LUT R11, R3, 0x7fffffff, RZ, 0x3c, !PT ;  /* 0x7fffffff030b7812 */ /* 0x000fe200078e3cff */
[----:B0-----:R-:W-:Y:S01]  /*1070*/  DFMA R14, R4, -R12, 1 ;  /* 0x3ff00000040e742b */ /* 0x001fe2000000080c */
[----:B------:R-:W-:-:S07]  /*1080*/  ISETP.GE.U32.AND P0, PT, R20, R3, PT ;  /* 0x000000031400720c */ /* 0x000fce0003f06070 */
[----:B------:R-:W-:-:S06]  /*1090*/  DFMA R14, R14, R14, R14 ;  /* 0x0000000e0e0e722b */ /* 0x000fcc000000000e */
[----:B------:R-:W-:Y:S02]  /*10a0*/  @P0 IMAD.MOV R11, RZ, RZ, -R3 ;  /* 0x000000ffff0b0224 */ /* 0x000fe400078e0a03 */
[----:B------:R-:W-:Y:S02]  /*10b0*/  DFMA R14, R4, R14, R4 ;  /* 0x0000000e040e722b */ /* 0x000fe40000000004 */
[----:B------:R-:W-:-:S04]  /*10c0*/  IMAD.IADD R4, R20, 0x1, R11 ;  /* 0x0000000114047824 */ /* 0x000fc800078e020b */
[----:B------:R-:W-:Y:S02]  /*10d0*/  VIADD R16, R4, 0xffffffff ;  /* 0xffffffff04107836 */ /* 0x000fe40000000000 */
[----:B------:R-:W-:-:S04]  /*10e0*/  DFMA R18, R14, -R12, 1 ;  /* 0x3ff000000e12742b */ /* 0x000fc8000000080c */
[----:B------:R-:W0:Y:S04]  /*10f0*/  I2F.F64.U32 R16, R16 ;  /* 0x0000001000107312 */ /* 0x000e280000201800 */
        /* <DEDUP_REMOVED lines=10> */
[----:B------:R-:W-:Y:S01]  /*11a0*/  IMAD.MOV.U32 R12, RZ, RZ, R14 ;  /* 0x000000ffff0c7224 */ /* 0x000fe200078e000e */
[----:B------:R-:W-:-:S07]  /*11b0*/  MOV R13, R15 ;  /* 0x0000000f000d7202 */ /* 0x000fce0000000f00 */
.L_x_137:
[----:B------:R-:W-:Y:S05]  /*11c0*/  BSYNC.RECONVERGENT B0 ;  /* 0x0000000000007941 */ /* 0x000fea0003800200 */
.L_x_136:
[----:B------:R-:W-:Y:S01]  /*11d0*/  IMAD.HI.U32 R3, R4, -0x4370ec6f, RZ ;  /* 0xbc8f139104037827 */ /* 0x000fe200078e00ff */
[----:B------:R-:W0:Y:S01]  /*11e0*/  MUFU.RCP64H R5, 2.14748262400000000000e+09 ;  /* 0x41dfffff00057908 */ /* 0x000e220000001800 */
[----:B------:R-:W-:Y:S02]  /*11f0*/  BSSY.RECONVERGENT B0, `(.L_x_138) ;  /* 0x000001f000007945 */ /* 0x000fe40003800200 */
        /* <DEDUP_REMOVED lines=11> */
[----:B------:R-:W-:Y:S01]  /*12b0*/  @P0 IMAD.MOV R20, RZ, RZ, -R18 ;  /* 0x000000ffff140224 */ /* 0x000fe200078e0a12 */
[----:B------:R-:W-:-:S04]  /*12c0*/  DFMA R4, R4, R16, R4 ;  /* 0x000000100404722b */ /* 0x000fc80000000004 */
[----:B------:R-:W-:-:S04]  /*12d0*/  IADD3 R16, PT, PT, R11, -0x1, R20 ;  /* 0xffffffff0b107810 */ /* 0x000fc80007ffe014 */
[C---:B------:R-:W-:Y:S02]  /*12e0*/  DFMA R18, R4.reuse, -R14, 1 ;  /* 0x3ff000000412742b */ /* 0x040fe4000000080e */
[----:B------:R-:W0:Y:S06]  /*12f0*/  I2F.F64.U32 R16, R16 ;  /* 0x0000001000107312 */ /* 0x000e2c0000201800 */
[----:B------:R-:W-:-:S08]  /*1300*/  DFMA R18, R4, R18, R4 ;  /* 0x000000120412722b */ /* 0x000fd00000000004 */
[----:B0-----:R-:W-:Y:S01]  /*1310*/  DMUL R4, R18, R16 ;  /* 0x0000001012047228 */ /* 0x001fe20000000000 */
[----:B------:R-:W-:-:S07]  /*1320*/  FSETP.GEU.AND P1, PT, |R17|, 6.5827683646048100446e-37, PT ;  /* 0x036000001100780b */ /* 0x000fce0003f2e200 */
[----:B------:R-:W-:-:S08]  /*1330*/  DFMA R14, R4, -R14, R16 ;  /* 0x8000000e040e722b */ /* 0x000fd00000000010 */
[----:B------:R-:W-:Y:S01]  /*1340*/  DFMA R14, R18, R14, R4 ;  /* 0x0000000e120e722b */ /* 0x000fe20000000004 */
[----:B------:R-:W-:Y:S01]  /*1350*/  MOV R4, 0x0 ;  /* 0x0000000000047802 */ /* 0x000fe20000000f00 */
[----:B------:R-:W-:-:S06]  /*1360*/  IMAD.MOV.U32 R5, RZ, RZ, 0x40100000 ;  /* 0x40100000ff057424 */ /* 0x000fcc00078e00ff */
[----:B------:R-:W-:Y:S02]  /*1370*/  DFMA R4, R12, R4, -2 ;  /* 0xc00000000c04742b */ /* 0x000fe40000000004 */
[----:B------:R-:W-:-:S05]  /*1380*/  FFMA R3, RZ, 27.999998092651367188, R15 ;  /* 0x41dfffffff037823 */ /* 0x000fca000000000f */
[----:B------:R-:W-:-:S03]  /*1390*/  FSETP.GT.AND P0, PT, |R3|, 1.469367938527859385e-39, PT ;  /* 0x001000000300780b */ /* 0x000fc60003f04200 */
[----:B------:R0:W1:Y:S10]  /*13a0*/  F2I.F64.TRUNC R4, R4 ;  /* 0x0000000400047311 */ /* 0x000074000030d100 */
[----:B0-----:R-:W-:Y:S05]  /*13b0*/  @P0 BRA P1, `(.L_x_139) ;  /* 0x0000000000080947 */ /* 0x001fea0000800000 */
[----:B------:R-:W-:-:S07]  /*13c0*/  MOV R3, 0x13e0 ;  /* 0x000013e000037802 */ /* 0x000fce0000000f00 */
[----:B-1----:R-:W-:Y:S05]  /*13d0*/  CALL.REL.NOINC `($__internal_0_$__cuda_sm20_div_rn_f64_full) ;  /* 0x0000000000307944 */ /* 0x002fea0003c00000 */
.L_x_139:
[----:B------:R-:W-:Y:S05]  /*13e0*/  BSYNC.RECONVERGENT B0 ;  /* 0x0000000000007941 */ /* 0x000fea0003800200 */
.L_x_138:
[----:B------:R-:W0:Y:S01]  /*13f0*/  LDCU UR7, c[0x0][0x388] ;  /* 0x00007100ff0777ac */ /* 0x000e220008000800 */
[----:B------:R-:W-:Y:S02]  /*1400*/  IMAD.MOV.U32 R12, RZ, RZ, 0x0 ;  /* 0x00000000ff0c7424 */ /* 0x000fe400078e00ff */
[----:B------:R-:W-:Y:S02]  /*1410*/  IMAD.MOV.U32 R13, RZ, RZ, 0x40100000 ;  /* 0x40100000ff0d7424 */ /* 0x000fe400078e00ff */
[----:B------:R-:W-:-:S04]  /*1420*/  VIADD R7, R7, 0x1 ;  /* 0x0000000107077836 */ /* 0x000fc80000000000 */
[----:B------:R-:W-:Y:S01]  /*1430*/  DFMA R14, R14, R12, -2 ;  /* 0xc00000000e0e742b */ /* 0x000fe2000000000c */
[----:B------:R-:W-:-:S05]  /*1440*/  IMAD.WIDE R12, R6, 0x8, R8 ;  /* 0x00000008060c7825 */ /* 0x000fca00078e0208 */
[----:B------:R-:W1:Y:S01]  /*1450*/  F2I.F64.TRUNC R5, R14 ;  /* 0x0000000e00057311 */ /* 0x000e62000030d100 */
[----:B0-----:R-:W-:Y:S01]  /*1460*/  ISETP.NE.AND P0, PT, R7, UR7, PT ;  /* 0x0000000707007c0c */ /* 0x001fe2000bf05270 */
[----:B-1----:R0:W-:-:S12]  /*1470*/  STG.E.64 desc[UR4][R12.64], R4 ;  /* 0x000000040c007986 */ /* 0x0021d8000c101b04 */
[----:B------:R-:W-:Y:S05]  /*1480*/  @!P0 EXIT ;  /* 0x000000000000894d */ /* 0x000fea0003800000 */
[----:B------:R-:W-:Y:S05]  /*1490*/  BRA `(.L_x_140) ;  /* 0xfffffff400b47947 */ /* 0x000fea000383ffff */
        .weak           $__internal_0_$__cuda_sm20_div_rn_f64_full
        .type           $__internal_0_$__cuda_sm20_div_rn_f64_full,@function
        .size           $__internal_0_$__cuda_sm20_div_rn_f64_full,(.L_x_311 - $__internal_0_$__cuda_sm20_div_rn_f64_full)
$__internal_0_$__cuda_sm20_div_rn_f64_full:
[C---:B------:R-:W-:Y:S01]  /*14a0*/  FSETP.GEU.AND P0, PT, |R0|.reuse, 1.469367938527859385e-39, PT ;  /* 0x001000000000780b */ /* 0x040fe20003f0e200 */
[----:B------:R-:W-:Y:S01]  /*14b0*/  IMAD.U32 R14, RZ, RZ, UR6 ;  /* 0x00000006ff0e7e24 */ /* 0x000fe2000f8e00ff */
[----:B------:R-:W-:Y:S01]  /*14c0*/  LOP3.LUT R11, R0, 0x800fffff, RZ, 0xc0, !PT ;  /* 0x800fffff000b7812 */ /* 0x000fe200078ec0ff */
[----:B------:R-:W-:Y:S01]  /*14d0*/  IMAD.MOV.U32 R15, RZ, RZ, R0 ;  /* 0x000000ffff0f7224 */ /* 0x000fe200078e0000 */
[----:B------:R-:W-:Y:S01]  /*14e0*/  MOV R12, UR6 ;  /* 0x00000006000c7c02 */ /* 0x000fe20008000f00 */
[----:B------:R-:W-:Y:S01]  /*14f0*/  IMAD.MOV.U32 R18, RZ, RZ, 0x1 ;  /* 0x00000001ff127424 */ /* 0x000fe200078e00ff */
[----:B------:R-:W-:Y:S01]  /*1500*/  LOP3.LUT R13, R11, 0x3ff00000, RZ, 0xfc, !PT ;  /* 0x3ff000000b0d7812 */ /* 0x000fe200078efcff */
[----:B------:R-:W-:Y:S01]  /*1510*/  BSSY.RECONVERGENT B2, `(.L_x_141) ;  /* 0x0000052000027945 */ /* 0x000fe20003800200 */
[C---:B------:R-:W-:Y:S02]  /*1520*/  FSETP.GEU.AND P3, PT, |R17|.reuse, 1.469367938527859385e-39, PT ;  /* 0x001000001100780b */ /* 0x040fe40003f6e200 */
[----:B------:R-:W-:-:S02]  /*1530*/  LOP3.LUT R11, R17, 0x7ff00000, RZ, 0xc0, !PT ;  /* 0x7ff00000110b7812 */ /* 0x000fc400078ec0ff */
[----:B------:R-:W-:Y:S01]  /*1540*/  LOP3.LUT R23, R0, 0x7ff00000, RZ, 0xc0, !PT ;  /* 0x7ff0000000177812 */ /* 0x000fe200078ec0ff */
[----:B------:R-:W-:-:S03]  /*1550*/  @!P0 DMUL R12, R14, 8.98846567431157953865e+307 ;  /* 0x7fe000000e0c8828 */ /* 0x000fc60000000000 */
[----:B------:R-:W-:-:S03]  /*1560*/  ISETP.GE.U32.AND P2, PT, R11, R23, PT ;  /* 0x000000170b00720c */ /* 0x000fc60003f46070 */
[----:B------:R-:W0:Y:S02]  /*1570*/  MUFU.RCP64H R19, R13 ;  /* 0x0000000d00137308 */ /* 0x000e240000001800 */
[----:B------:R-:W-:Y:S01]  /*1580*/  @!P3 LOP3.LUT R22, R15, 0x7ff00000, RZ, 0xc0, !PT ;  /* 0x7ff000000f16b812 */ /* 0x000fe200078ec0ff */
[----:B------:R-:W-:Y:S01]  /*1590*/  @!P3 IMAD.MOV.U32 R24, RZ, RZ, RZ ;  /* 0x000000ffff18b224 */ /* 0x000fe200078e00ff */
[----:B------:R-:W-:Y:S02]  /*15a0*/  @!P0 LOP3.LUT R23, R13, 0x7ff00000, RZ, 0xc0, !PT ;  /* 0x7ff000000d178812 */ /* 0x000fe400078ec0ff */
[----:B------:R-:W-:Y:S02]  /*15b0*/  @!P3 ISETP.GE.U32.AND P4, PT, R11, R22, PT ;  /* 0x000000160b00b20c */ /* 0x000fe40003f86070 */
[----:B------:R-:W-:-:S04]  /*15c0*/  MOV R22, 0x1ca00000 ;  /* 0x1ca0000000167802 */ /* 0x000fc80000000f00 */
[----:B------:R-:W-:Y:S01]  /*15d0*/  @!P3 SEL R25, R22, 0x63400000, !P4 ;  /* 0x634000001619b807 */ /* 0x000fe20006000000 */
[----:B0-----:R-:W-:-:S08]  /*15e0*/  DFMA R20, R18, -R12, 1 ;  /* 0x3ff000001214742b */ /* 0x001fd0000000080c */
[----:B------:R-:W-:-:S08]  /*15f0*/  DFMA R20, R20, R20, R20 ;  /* 0x000000141414722b */ /* 0x000fd00000000014 */
[----:B------:R-:W-:Y:S01]  /*1600*/  DFMA R20, R18, R20, R18 ;  /* 0x000000141214722b */ /* 0x000fe20000000012 */
[--C-:B------:R-:W-:Y:S02]  /*1610*/  @!P3 LOP3.LUT R18, R25, 0x80000000, R17.reuse, 0xf8, !PT ;  /* 0x800000001912b812 */ /* 0x100fe400078ef811 */
[----:B------:R-:W-:Y:S02]  /*1620*/  SEL R19, R22, 0x63400000, !P2 ;  /* 0x6340000016137807 */ /* 0x000fe40005000000 */
[----:B------:R-:W-:Y:S01]  /*1630*/  @!P3 LOP3.LUT R25, R18, 0x100000, RZ, 0xfc, !PT ;  /* 0x001000001219b812 */ /* 0x000fe200078efcff */
[----:B------:R-:W-:Y:S02]  /*1640*/  IMAD.MOV.U32 R18, RZ, RZ, R16 ;  /* 0x000000ffff127224 */ /* 0x000fe400078e0010 */
[----:B------:R-:W-:Y:S01]  /*1650*/  DFMA R26, R20, -R12, 1 ;  /* 0x3ff00000141a742b */ /* 0x000fe2000000080c */
[----:B------:R-:W-:-:S06]  /*1660*/  LOP3.LUT R19, R19, 0x800fffff, R17, 0xf8, !PT ;  /* 0x800fffff13137812 */ /* 0x000fcc00078ef811 */
[----:B------:R-:W-:Y:S02]  /*1670*/  @!P3 DFMA R18, R18, 2, -R24 ;  /* 0x400000001212b82b */ /* 0x000fe40000000818 */
[----:B------:R-:W-:-:S08]  /*1680*/  DFMA R26, R20, R26, R20 ;  /* 0x0000001a141a722b */ /* 0x000fd00000000014 */
[----:B------:R-:W-:-:S08]  /*1690*/  DMUL R24, R26, R18 ;  /* 0x000000121a187228 */ /* 0x000fd00000000000 */
[----:B------:R-:W-:-:S08]  /*16a0*/  DFMA R20, R24, -R12, R18 ;  /* 0x8000000c1814722b */ /* 0x000fd00000000012 */
[----:B------:R-:W-:Y:S01]  /*16b0*/  DFMA R20, R26, R20, R24 ;  /* 0x000000141a14722b */ /* 0x000fe20000000018 */
[----:B------:R-:W-:Y:S01]  /*16c0*/  IMAD.MOV.U32 R24, RZ, RZ, R11 ;  /* 0x000000ffff187224 */ /* 0x000fe200078e000b */
[----:B------:R-:W-:-:S04]  /*16d0*/  @!P3 LOP3.LUT R24, R19, 0x7ff00000, RZ, 0xc0, !PT ;  /* 0x7ff000001318b812 */ /* 0x000fc800078ec0ff */
[----:B------:R-:W-:-:S04]  /*16e0*/  IADD3 R25, PT, PT, R24, -0x1, RZ ;  /* 0xffffffff18197810 */ /* 0x000fc80007ffe0ff */
[----:B------:R-:W-:Y:S01]  /*16f0*/  ISETP.GT.U32.AND P0, PT, R25, 0x7feffffe, PT ;  /* 0x7feffffe1900780c */ /* 0x000fe20003f04070 */
[----:B------:R-:W-:-:S05]  /*1700*/  VIADD R25, R23, 0xffffffff ;  /* 0xffffffff17197836 */ /* 0x000fca0000000000 */
[----:B------:R-:W-:-:S13]  /*1710*/  ISETP.GT.U32.OR P0, PT, R25, 0x7feffffe, P0 ;  /* 0x7feffffe1900780c */ /* 0x000fda0000704470 */
[----:B------:R-:W-:Y:S05]  /*1720*/  @P0 BRA `(.L_x_142) ;  /* 0x00000000006c0947 */ /* 0x000fea0003800000 */
[----:B------:R-:W-:-:S04]  /*1730*/  LOP3.LUT R24, R15, 0x7ff00000, RZ, 0xc0, !PT ;  /* 0x7ff000000f187812 */ /* 0x000fc800078ec0ff */
[CC--:B------:R-:W-:Y:S02]  /*1740*/  VIADDMNMX R16, R11.reuse, -R24.reuse, 0xb9600000, !PT ;  /* 0xb96000000b107446 */ /* 0x0c0fe40007800918 */
[----:B------:R-:W-:Y:S02]  /*1750*/  ISETP.GE.U32.AND P0, PT, R11, R24, PT ;  /* 0x000000180b00720c */ /* 0x000fe40003f06070 */
[----:B------:R-:W-:Y:S02]  /*1760*/  VIMNMX R11, PT, PT, R16, 0x46a00000, PT ;  /* 0x46a00000100b7848 */ /* 0x000fe40003fe0100 */
[----:B------:R-:W-:Y:S02]  /*1770*/  SEL R22, R22, 0x63400000, !P0 ;  /* 0x6340000016167807 */ /* 0x000fe40004000000 */
[----:B------:R-:W-:-:S03]  /*1780*/  MOV R16, RZ ;  /* 0x000000ff00107202 */ /* 0x000fc60000000f00 */
[----:B------:R-:W-:-:S04]  /*1790*/  IMAD.IADD R11, R11, 0x1, -R22 ;  /* 0x000000010b0b7824 */ /* 0x000fc800078e0a16 */
[----:B------:R-:W-:-:S06]  /*17a0*/  VIADD R17, R11, 0x7fe00000 ;  /* 0x7fe000000b117836 */ /* 0x000fcc0000000000 */
[----:B------:R-:W-:-:S10]  /*17b0*/  DMUL R26, R20, R16 ;  /* 0x00000010141a7228 */ /* 0x000fd40000000000 */
[----:B------:R-:W-:-:S13]  /*17c0*/  FSETP.GTU.AND P0, PT, |R27|, 1.469367938527859385e-39, PT ;  /* 0x001000001b00780b */ /* 0x000fda0003f0c200 */
[----:B------:R-:W-:Y:S05]  /*17d0*/  @P0 BRA `(.L_x_143) ;  /* 0x0000000000940947 */ /* 0x000fea0003800000 */
[----:B------:R-:W-:Y:S01]  /*17e0*/  DFMA R12, R20, -R12, R18 ;  /* 0x8000000c140c722b */ /* 0x000fe20000000012 */
[----:B------:R-:W-:-:S09]  /*17f0*/  IMAD.MOV.U32 R16, RZ, RZ, RZ ;  /* 0x000000ffff107224 */ /* 0x000fd200078e00ff */
[C---:B------:R-:W-:Y:S02]  /*1800*/  FSETP.NEU.AND P0, PT, R13.reuse, RZ, PT ;  /* 0x000000ff0d00720b */ /* 0x040fe40003f0d000 */
[----:B------:R-:W-:-:S04]  /*1810*/  LOP3.LUT R14, R13, 0x80000000, R15, 0x48, !PT ;  /* 0x800000000d0e7812 */ /* 0x000fc800078e480f */
[----:B------:R-:W-:-:S07]  /*1820*/  LOP3.LUT R17, R14, R17, RZ, 0xfc, !PT ;  /* 0x000000110e117212 */ /* 0x000fce00078efcff */
[----:B------:R-:W-:Y:S05]  /*1830*/  @!P0 BRA `(.L_x_143) ;  /* 0x00000000007c8947 */ /* 0x000fea0003800000 */
[----:B------:R-:W-:Y:S01]  /*1840*/  IMAD.MOV R13, RZ, RZ, -R11 ;  /* 0x000000ffff0d7224 */ /* 0x000fe200078e0a0b */
[----:B------:R-:W-:Y:S01]  /*1850*/  DMUL.RP R16, R20, R16 ;  /* 0x0000001014107228 */ /* 0x000fe20000008000 */
[----:B------:R-:W-:Y:S01]  /*1860*/  IMAD.MOV.U32 R12, RZ, RZ, RZ ;  /* 0x000000ffff0c7224 */ /* 0x000fe200078e00ff */
[----:B------:R-:W-:-:S05]  /*1870*/  IADD3 R11, PT, PT, -R11, -0x43300000, RZ ;  /* 0xbcd000000b0b7810 */ /* 0x000fca0007ffe1ff */
[----:B------:R-:W-:-:S10]  /*1880*/  DFMA R12, R26, -R12, R20 ;  /* 0x8000000c1a0c722b */ /* 0x000fd40000000014 */
[----:B------:R-:W-:Y:S02]  /*1890*/  FSETP.NEU.AND P0, PT, |R13|, R11, PT ;  /* 0x0000000b0d00720b */ /* 0x000fe40003f0d200 */
[----:B------:R-:W-:Y:S02]  /*18a0*/  LOP3.LUT R11, R17, R14, RZ, 0x3c, !PT ;  /* 0x0000000e110b7212 */ /* 0x000fe400078e3cff */
[----:B------:R-:W-:Y:S02]  /*18b0*/  FSEL R26, R16, R26, !P0 ;  /* 0x0000001a101a7208 */ /* 0x000fe40004000000 */
[----:B------:R-:W-:Y:S01]  /*18c0*/  FSEL R27, R11, R27, !P0 ;  /* 0x0000001b0b1b7208 */ /* 0x000fe20004000000 */
[----:B------:R-:W-:Y:S06]  /*18d0*/  BRA `(.L_x_143) ;  /* 0x0000000000547947 */ /* 0x000fec0003800000 */
.L_x_142:
[----:B------:R-:W-:-:S14]  /*18e0*/  DSETP.NAN.AND P0, PT, R16, R16, PT ;  /* 0x000000101000722a */ /* 0x000fdc0003f08000 */
[----:B------:R-:W-:Y:S05]  /*18f0*/  @P0 BRA `(.L_x_144) ;  /* 0x0000000000440947 */ /* 0x000fea0003800000 */
[----:B------:R-:W-:-:S14]  /*1900*/  DSETP.NAN.AND P0, PT, R14, R14, PT ;  /* 0x0000000e0e00722a */ /* 0x000fdc0003f08000 */
[----:B------:R-:W-:Y:S05]  /*1910*/  @P0 BRA `(.L_x_145) ;  /* 0x0000000000300947 */ /* 0x000fea0003800000 */
[----:B------:R-:W-:Y:S01]  /*1920*/  ISETP.NE.AND P0, PT, R24, R23, PT ;  /* 0x000000171800720c */ /* 0x000fe20003f05270 */
[----:B------:R-:W-:Y:S01]  /*1930*/  IMAD.MOV.U32 R27, RZ, RZ, -0x80000 ;  /* 0xfff80000ff1b7424 */ /* 0x000fe200078e00ff */
[----:B------:R-:W-:-:S11]  /*1940*/  MOV R26, 0x0 ;  /* 0x00000000001a7802 */ /* 0x000fd60000000f00 */
[----:B------:R-:W-:Y:S05]  /*1950*/  @!P0 BRA `(.L_x_143) ;  /* 0x0000000000348947 */ /* 0x000fea0003800000 */
[----:B------:R-:W-:Y:S02]  /*1960*/  ISETP.NE.AND P0, PT, R24, 0x7ff00000, PT ;  /* 0x7ff000001800780c */ /* 0x000fe40003f05270 */
[----:B------:R-:W-:Y:S02]  /*1970*/  LOP3.LUT R27, R17, 0x80000000, R15, 0x48, !PT ;  /* 0x80000000111b7812 */ /* 0x000fe400078e480f */
[----:B------:R-:W-:-:S13]  /*1980*/  ISETP.EQ.OR P0, PT, R23, RZ, !P0 ;  /* 0x000000ff1700720c */ /* 0x000fda0004702670 */
[----:B------:R-:W-:Y:S01]  /*1990*/  @P0 LOP3.LUT R11, R27, 0x7ff00000, RZ, 0xfc, !PT ;  /* 0x7ff000001b0b0812 */ /* 0x000fe200078efcff */
[----:B------:R-:W-:Y:S02]  /*19a0*/  @!P0 IMAD.MOV.U32 R26, RZ, RZ, RZ ;  /* 0x000000ffff1a8224 */ /* 0x000fe400078e00ff */
[----:B------:R-:W-:Y:S01]  /*19b0*/  @P0 IMAD.MOV.U32 R26, RZ, RZ, RZ ;  /* 0x000000ffff1a0224 */ /* 0x000fe200078e00ff */
[----:B------:R-:W-:Y:S01]  /*19c0*/  @P0 MOV R27, R11 ;  /* 0x0000000b001b0202 */ /* 0x000fe20000000f00 */
[----:B------:R-:W-:Y:S06]  /*19d0*/  BRA `(.L_x_143) ;  /* 0x0000000000147947 */ /* 0x000fec0003800000 */
.L_x_145:
[----:B------:R-:W-:Y:S01]  /*19e0*/  LOP3.LUT R27, R15, 0x80000, RZ, 0xfc, !PT ;  /* 0x000800000f1b7812 */ /* 0x000fe200078efcff */
[----:B------:R-:W-:Y:S01]  /*19f0*/  IMAD.MOV.U32 R26, RZ, RZ, R14 ;  /* 0x000000ffff1a7224 */ /* 0x000fe200078e000e */
[----:B------:R-:W-:Y:S06]  /*1a00*/  BRA `(.L_x_143) ;  /* 0x0000000000087947 */ /* 0x000fec0003800000 */
.L_x_144:
[----:B------:R-:W-:Y:S01]  /*1a10*/  LOP3.LUT R27, R17, 0x80000, RZ, 0xfc, !PT ;  /* 0x00080000111b7812 */ /* 0x000fe200078efcff */
[----:B------:R-:W-:-:S07]  /*1a20*/  IMAD.MOV.U32 R26, RZ, RZ, R16 ;  /* 0x000000ffff1a7224 */ /* 0x000fce00078e0010 */
.L_x_143:
[----:B------:R-:W-:Y:S05]  /*1a30*/  BSYNC.RECONVERGENT B2 ;  /* 0x0000000000027941 */ /* 0x000fea0003800200 */
.L_x_141:
[----:B------:R-:W-:Y:S01]  /*1a40*/  IMAD.MOV.U32 R12, RZ, RZ, R3 ;  /* 0x000000ffff0c7224 */ /* 0x000fe200078e0003 */
[----:B------:R-:W-:Y:S01]  /*1a50*/  MOV R15, R27 ;  /* 0x0000001b000f7202 */ /* 0x000fe20000000f00 */
[----:B------:R-:W-:Y:S02]  /*1a60*/  IMAD.MOV.U32 R13, RZ, RZ, 0x0 ;  /* 0x00000000ff0d7424 */ /* 0x000fe400078e00ff */
[----:B------:R-:W-:Y:S02]  /*1a70*/  IMAD.MOV.U32 R14, RZ, RZ, R26 ;  /* 0x000000ffff0e7224 */ /* 0x000fe400078e001a */
[----:B------:R-:W-:Y:S05]  /*1a80*/  RET.REL.NODEC R12 `(_ZN3cub18CUB_300001_SM_10006detail9transform16transform_kernelINS2_10policy_hubILb1EN4cuda3std3__45tupleIJN6thrust24THRUST_300001_SM_1000_NS17counting_iteratorIiNSA_11use_defaultESC_SC_EEEEEE10policy1000El7int2prgNSA_6detail15normal_iteratorINSA_10device_ptrI4int2EEEEJSD_EEEvT0_iT1_T2_DpNS2_10kernel_argIT3_EE) ;  /* 0xffffffe40c5c7950 */ /* 0x000fea0003c3ffff */
.L_x_146:
        /* <DEDUP_REMOVED lines=15> */
.L_x_311:


//--------------------- .text._ZN3cub18CUB_300001_SM_10006detail9transform16transform_kernelINS2_10policy_hubILb1EN4cuda3std3__45tupleIJN6thrust24THRUST_300001_SM_1000_NS17counting_iteratorIiNSA_11use_defaultESC_SC_EEEEEE10policy1000Ei7int2prgNSA_6detail15normal_iteratorINSA_10device_ptrI4int2EEEEJSD_EEEvT0_iT1_T2_DpNS2_10kernel_argIT3_EE --------------------------
	.section	.text._ZN3cub18CUB_300001_SM_10006detail9transform16transform_kernelINS2_10policy_hubILb1EN4cuda3std3__45tupleIJN6thrust24THRUST_300001_SM_1000_NS17counting_iteratorIiNSA_11use_defaultESC_SC_EEEEEE10policy1000Ei7int2prgNSA_6detail15normal_iteratorINSA_10device_ptrI4int2EEEEJSD_EEEvT0_iT1_T2_DpNS2_10kernel_argIT3_EE,"ax",@progbits
	.align	128
        .global         _ZN3cub18CUB_300001_SM_10006detail9transform16transform_kernelINS2_10policy_hubILb1EN4cuda3std3__45tupleIJN6thrust24THRUST_300001_SM_1000_NS17counting_iteratorIiNSA_11use_defaultESC_SC_EEEEEE10policy1000Ei7int2prgNSA_6detail15normal_iteratorINSA_10device_ptrI4int2EEEEJSD_EEEvT0_iT1_T2_DpNS2_10kernel_argIT3_EE
        .type           _ZN3cub18CUB_300001_SM_10006detail9transform16transform_kernelINS2_10policy_hubILb1EN4cuda3std3__45tupleIJN6thrust24THRUST_300001_SM_1000_NS17counting_iteratorIiNSA_11use_defaultESC_SC_EEEEEE10policy1000Ei7int2prgNSA_6detail15normal_iteratorINSA_10device_ptrI4int2EEEEJSD_EEEvT0_iT1_T2_DpNS2_10kernel_argIT3_EE,@function
        .size           _ZN3cub18CUB_300001_SM_10006detail9transform16transform_kernelINS2_10policy_hubILb1EN4cuda3std3__45tupleIJN6thrust24THRUST_300001_SM_1000_NS17counting_iteratorIiNSA_11use_defaultESC_SC_EEEEEE10policy1000Ei7int2prgNSA_6detail15normal_iteratorINSA_10device_ptrI4int2EEEEJSD_EEEvT0_iT1_T2_DpNS2_10kernel_argIT3_EE,(.L_x_312 - _ZN3cub18CUB_300001_SM_10006detail9transform16transform_kernelINS2_10policy_hubILb1EN4cuda3std3__45tupleIJN6thrust24THRUST_300001_SM_1000_NS17counting_iteratorIiNSA_11use_defaultESC_SC_EEEEEE10policy1000Ei7int2prgNSA_6detail15normal_iteratorINSA_10device_ptrI4int2EEEEJSD_EEEvT0_iT1_T2_DpNS2_10kernel_argIT3_EE)
        .other          _ZN3cub18CUB_300001_SM_10006detail9transform16transform_kernelINS2_10policy_hubILb1EN4cuda3std3__45tupleIJN6thrust24THRUST_300001_SM_1000_NS17counting_iteratorIiNSA_11use_defaultESC_SC_EEEEEE10policy1000Ei7int2prgNSA_6detail15normal_iteratorINSA_10device_ptrI4int2EEEEJSD_EEEvT0_iT1_T2_DpNS2_10kernel_argIT3_EE,@"STO_CUDA_ENTRY STV_DEFAULT"
_ZN3cub18CUB_300001_SM_10006detail9transform16transform_kernelINS2_10policy_hubILb1EN4cuda3std3__45tupleIJN6thrust24THRUST_300001_SM_1000_NS17counting_iteratorIiNSA_11use_defaultESC_SC_EEEEEE10policy1000Ei7int2prgNSA_6detail15normal_iteratorINSA_10device_ptrI4int2EEEEJSD_EEEvT0_iT1_T2_DpNS2_10kernel_argIT3_EE:
.text._ZN3cub18CUB_300001_SM_10006detail9transform16transform_kernelINS2_10policy_hubILb1EN4cuda3std3__45tupleIJN6thrust24THRUST_300001_SM_1000_NS17counting_iteratorIiNSA_11use_defaultESC_SC_EEEEEE10policy1000Ei7int2prgNSA_6detail15normal_iteratorINSA_10device_ptrI4int2EEEEJSD_EEEvT0_iT1_T2_DpNS2_10kernel_argIT3_EE:
[----:B------:R-:W-:Y:S08]  /*0000*/  LDC R1, c[0x0][0x37c] ;  /* 0x0000df00ff017b82 */ /* 0x000ff00000000800 */
[----:B------:R-:W0:Y:S01]  /*0010*/  LDC.64 R6, c[0x0][0x380] ;  /* 0x0000e000ff067b82 */ /* 0x000e220000000a00 */
[----:B------:R-:W1:Y:S01]  /*0020*/  LDCU UR6, c[0x0][0x398] ;  /* 0x00007300ff0677ac */ /* 0x000e620008000800 */
[----:B------:R-:W-:-:S06]  /*0030*/  IMAD.MOV.U32 R2, RZ, RZ, 0x41dfffff ;  /* 0x41dfffffff027424 */ /* 0x000fcc00078e00ff */
[----:B------:R-:W2:Y:S08]  /*0040*/  S2UR UR4, SR_CTAID.X ;  /* 0x00000000000479c3 */ /* 0x000eb00000002500 */
[----:B------:R-:W3:Y:S01]  /*0050*/  LDC.64 R8, c[0x0][0x390] ;  /* 0x0000e400ff087b82 */ /* 0x000ee20000000a00 */
[----:B0-----:R-:W-:-:S04]  /*0060*/  IMAD.SHL.U32 R4, R7, 0x80, RZ ;  /* 0x0000008007047824 */ /* 0x001fc800078e00ff */
[----:B--2---:R-:W-:Y:S01]  /*0070*/  IMAD R3, R4, UR4, RZ ;  /* 0x0000000404037c24 */ /* 0x004fe2000f8e02ff */
[----:B------:R-:W0:Y:S03]  /*0080*/  LDCU.64 UR4, c[0x0][0x358] ;  /* 0x00006b00ff0477ac */ /* 0x000e260008000a00 */
[----:B------:R-:W-:Y:S02]  /*0090*/  IMAD.IADD R5, R6, 0x1, -R3 ;  /* 0x0000000106057824 */ /* 0x000fe400078e0a03 */
[C---:B-1----:R-:W-:Y:S01]  /*00a0*/  VIADD R0, R3.reuse, UR6 ;  /* 0x0000000603007c36 */ /* 0x042fe20008000000 */
[----:B------:R-:W-:Y:S01]  /*00b0*/  UMOV UR6, 0xff800000 ;  /* 0xff80000000067882 */ /* 0x000fe20000000000 */
[----:B---3--:R-:W-:Y:S01]  /*00c0*/  IMAD.WIDE R8, R3, 0x8, R8 ;  /* 0x0000000803087825 */ /* 0x008fe200078e0208 */
[CC--:B------:R-:W-:Y:S02]  /*00d0*/  ISETP.GT.AND P0, PT, R4.reuse, R5.reuse, PT ;  /* 0x000000050400720c */ /* 0x0c0fe40003f04270 */
[----:B------:R-:W-:-:S11]  /*00e0*/  VIMNMX R4, PT, PT, R4, R5, PT ;  /* 0x0000000504047248 */ /* 0x000fd60003fe0100 */
[----:B0-----:R-:W-:Y:S05]  /*00f0*/  @P0 BRA `(.L_x_147) ;  /* 0x00000008005c0947 */ /* 0x001fea0003800000 */
[----:B------:R-:W-:-:S13]  /*0100*/  ISETP.GE.AND P0, PT, R7, 0x1, PT ;  /* 0x000000010700780c */ /* 0x000fda0003f06270 */
[----:B------:R-:W-:Y:S05]  /*0110*/  @!P0 EXIT ;  /* 0x000000000000894d */ /* 0x000fea0003800000 */
[----:B------:R-:W0:Y:S01]  /*0120*/  S2R R10, SR_TID.X ;  /* 0x00000000000a7919 */ /* 0x000e220000002100 */
[----:B------:R-:W-:-:S07]  /*0130*/  HFMA2 R7, -RZ, RZ, 0, 0 ;  /* 0x00000000ff077431 */ /* 0x000fce00000001ff */
.L_x_158:
[----:B0-----:R-:W-:Y:S01]  /*0140*/  IMAD R6, R7, 0x80, R10 ;  /* 0x0000008007067824 */ /* 0x001fe200078e020a */
[----:B------:R-:W-:Y:S01]  /*0150*/  BSSY.RECONVERGENT B0, `(.L_x_148) ;  /* 0x0000043000007945 */ /* 0x000fe20003800200 */
[----:B------:R-:W-:Y:S02]  /*0160*/  IMAD.MOV.U32 R20, RZ, RZ, 0x1 ;  /* 0x00000001ff147424 */ /* 0x000fe400078e00ff */
[----:B------:R-:W-:-:S05]  /*0170*/  IMAD.IADD R18, R0, 0x1, R6 ;  /* 0x0000000100127824 */ /* 0x000fca00078e0206 */
        /* <DEDUP_REMOVED lines=8> */
.L_x_153:
[-C--:B------:R-:W-:Y:S01]  /*0200*/  IMAD R12, R11, R22.reuse, RZ ;  /* 0x000000160b0c7224 */ /* 0x080fe200078e02ff */
[----:B------:R-:W-:Y:S01]  /*0210*/  BSSY.RECONVERGENT B2, `(.L_x_151) ;  /* 0x000002a000027945 */ /* 0x000fe20003800200 */
[----:B------:R-:W-:-:S04]  /*0220*/  IMAD.WIDE.U32 R4, R22, R22, RZ ;  /* 0x0000001616047225 */ /* 0x000fc800078e00ff */
[----:B------:R-:W-:Y:S02]  /*0230*/  IMAD R13, R22, R11, R12 ;  /* 0x0000000b160d7224 */ /* 0x000fe400078e020c */
[----:B------:R-:W-:Y:S01]  /*0240*/  IMAD.WIDE.U32 R14, R4, 0x3, RZ ;  /* 0x00000003040e7825 */ /* 0x000fe200078e00ff */
[----:B------:R-:W-:Y:S02]  /*0250*/  LOP3.LUT R14, R18, 0x1, RZ, 0xc0, !PT ;  /* 0x00000001120e7812 */ /* 0x000fe400078ec0ff */
[----:B------:R-:W-:Y:S02]  /*0260*/  IADD3 R5, PT, PT, R5, R13, RZ ;  /* 0x0000000d05057210 */ /* 0x000fe40007ffe0ff */
[----:B------:R-:W-:-:S03]  /*0270*/  ISETP.NE.U32.AND P1, PT, R14, 0x1, PT ;  /* 0x000000010e00780c */ /* 0x000fc60003f25070 */
[----:B------:R-:W-:Y:S01]  /*0280*/  IMAD.WIDE.U32 R12, R5, 0x3, RZ ;  /* 0x00000003050c7825 */ /* 0x000fe200078e00ff */
[----:B------:R-:W-:-:S03]  /*0290*/  ISETP.NE.U32.AND.EX P1, PT, RZ, RZ, PT, P1 ;  /* 0x000000ffff00720c */ /* 0x000fc60003f25110 */
[----:B------:R-:W-:-:S04]  /*02a0*/  IMAD.WIDE.U32 R12, P0, R4, -0x7fffffff, R12 ;  /* 0x80000001040c7825 */ /* 0x000fc8000780000c */
[----:B------:R-:W-:Y:S01]  /*02b0*/  IMAD.X R17, RZ, RZ, RZ, P0 ;  /* 0x000000ffff117224 */ /* 0x000fe200000e06ff */
[----:B------:R-:W-:Y:S01]  /*02c0*/  IADD3 RZ, P0, PT, R15, R12, RZ ;  /* 0x0000000c0fff7210 */ /* 0x000fe20007f1e0ff */
[----:B------:R-:W-:-:S04]  /*02d0*/  IMAD.MOV.U32 R16, RZ, RZ, R13 ;  /* 0x000000ffff107224 */ /* 0x000fc800078e000d */
        /* <DEDUP_REMOVED lines=14> */
[----:B------:R-:W-:Y:S01]  /*03c0*/  IMAD.MOV.U32 R22, RZ, RZ, R17 ;  /* 0x000000ffff167224 */ /* 0x000fe200078e0011 */
[----:B------:R-:W-:Y:S02]  /*03d0*/  IADD3.X R23, PT, PT, RZ, RZ, RZ, P1, !PT ;  /* 0x000000ffff177210 */ /* 0x000fe40000ffe4ff */
[----:B------:R-:W-:-:S05]  /*03e0*/  IADD3 RZ, P1, PT, R21, R16, RZ ;  /* 0x0000001015ff7210 */ /* 0x000fca0007f3e0ff */
[----:B------:R-:W-:-:S03]  /*03f0*/  IMAD.WIDE.U32.X R22, R13, 0x2, R22, P1 ;  /* 0x000000020d167825 */ /* 0x000fc600008e0416 */
[----:B------:R-:W-:-:S05]  /*0400*/  IADD3 R19, P1, PT, R12, -R22, RZ ;  /* 0x800000160c137210 */ /* 0x000fca0007f3e0ff */
[----:B------:R-:W-:-:S05]  /*0410*/  IMAD.X R16, R13, 0x1, ~R23, P1 ;  /* 0x000000010d107824 */ /* 0x000fca00008e0e17 */
        /* <DEDUP_REMOVED lines=9> */
.L_x_152:
[----:B------:R-:W-:Y:S05]  /*04b0*/  BSYNC.RECONVERGENT B2 ;  /* 0x0000000000027941 */ /* 0x000fea0003800200 */
.L_x_151:
[----:B------:R-:W-:Y:S02]  /*04c0*/  ISETP.GT.U32.AND.EX P0, PT, R3, RZ, PT, P0 ;  /* 0x000000ff0300720c */ /* 0x000fe40003f04100 */
[--C-:B------:R-:W-:Y:S02]  /*04d0*/  SHF.R.U64 R18, R18, 0x1, R3.reuse ;  /* 0x0000000112127819 */ /* 0x100fe40000001203 */
[----:B------:R-:W-:Y:S02]  /*04e0*/  SHF.R.U32.HI R3, RZ, 0x1, R3 ;  /* 0x00000001ff037819 */ /* 0x000fe40000011603 */
[----:B------:R-:W-:Y:S02]  /*04f0*/  IADD3 R11, PT, PT, R5, -R15, R14 ;  /* 0x8000000f050b7210 */ /* 0x000fe40007ffe00e */
[----:B------:R-:W-:-:S05]  /*0500*/  MOV R22, R4 ;  /* 0x0000000400167202 */ /* 0x000fca0000000f00 */
[----:B------:R-:W-:Y:S05]  /*0510*/  @P0 BRA `(.L_x_153) ;  /* 0xfffffffc00380947 */ /* 0x000fea000383ffff */
[----:B------:R-:W-:Y:S05]  /*0520*/  BSYNC.RECONVERGENT B1 ;  /* 0x0000000000017941 */ /* 0x000fea0003800200 */
.L_x_150:
[----:B------:R-:W-:-:S04]  /*0530*/  IMAD.HI.U32 R3, R20, 0x3, RZ ;  /* 0x0000000314037827 */ /* 0x000fc800078e00ff */
[----:B------:R-:W-:-:S05]  /*0540*/  IMAD.IADD R4, R20, 0x1, -R3 ;  /* 0x0000000114047824 */ /* 0x000fca00078e0a03 */
[----:B------:R-:W-:-:S04]  /*0550*/  LEA.HI R4, R4, R3, RZ, 0x1f ;  /* 0x0000000304047211 */ /* 0x000fc800078ff8ff */
[----:B------:R-:W-:-:S05]  /*0560*/  SHF.R.U32.HI R3, RZ, 0x1e, R4 ;  /* 0x0000001eff037819 */ /* 0x000fca0000011604 */
[----:B------:R-:W-:-:S07]  /*0570*/  IMAD R20, R3, -0x7fffffff, R20 ;  /* 0x8000000103147824 */ /* 0x000fce00078e0214 */
.L_x_149:
[----:B------:R-:W-:Y:S05]  /*0580*/  BSYNC.RECONVERGENT B0 ;  /* 0x0000000000007941 */ /* 0x000fea0003800200 */
.L_x_148:
[----:B------:R-:W-:Y:S01]  /*0590*/  IMAD.HI.U32 R3, R20, -0x4370ec6f, RZ ;  /* 0xbc8f139114037827 */ /* 0x000fe200078e00ff */
[----:B------:R-:W0:Y:S03]  /*05a0*/  MUFU.RCP64H R5, 2.14748262400000000000e+09 ;  /* 0x41dfffff00057908 */ /* 0x000e260000001800 */
[----:B------:R-:W-:Y:S01]  /*05b0*/  HFMA2 R4, -RZ, RZ, 0, 5.9604644775390625e-08 ;  /* 0x00000001ff047431 */ /* 0x000fe200000001ff */
        /* <DEDUP_REMOVED lines=26> */
[----:B------:R-:W-:Y:S05]  /*0760*/  CALL.REL.NOINC `($__internal_1_$__cuda_sm20_div_rn_f64_full) ;  /* 0x0000000c002c7944 */ /* 0x000fea0003c00000 */
[----:B------:R-:W-:Y:S01]  /*0770*/  MOV R12, R14 ;  /* 0x0000000e000c7202 */ /* 0x000fe20000000f00 */
[----:B------:R-:W-:-:S07]  /*0780*/  IMAD.MOV.U32 R13, RZ, RZ, R15 ;  /* 0x000000ffff0d7224 */ /* 0x000fce00078e000f */
.L_x_155:
[----:B------:R-:W-:Y:S05]  /*0790*/  BSYNC.RECONVERGENT B0 ;  /* 0x0000000000007941 */ /* 0x000fea0003800200 */
.L_x_154:
[----:B------:R-:W-:Y:S01]  /*07a0*/  IMAD.HI.U32 R3, R4, -0x4370ec6f, RZ ;  /* 0xbc8f139104037827 */ /* 0x000fe200078e00ff */
[----:B------:R-:W0:Y:S01]  /*07b0*/  MUFU.RCP64H R5, 2.14748262400000000000e+09 ;  /* 0x41dfffff00057908 */ /* 0x000e220000001800 */
[----:B------:R-:W-:Y:S02]  /*07c0*/  BSSY.RECONVERGENT B0, `(.L_x_156) ;  /* 0x000001f000007945 */ /* 0x000fe40003800200 */
[----:B------:R-:W-:Y:S01]  /*07d0*/  IMAD.MOV.U32 R14, RZ, RZ, -0x800000 ;  /* 0xff800000ff0e7424 */ /* 0x000fe200078e00ff */
[----:B------:R-:W-:Y:S01]  /*07e0*/  SHF.R.U32.HI R3, RZ, 0xf, R3 ;  /* 0x0000000fff037819 */ /* 0x000fe20000011603 */
[----:B------:R-:W-:-:S04]  /*07f0*/  IMAD.MOV.U32 R15, RZ, RZ, 0x41dfffff ;  /* 0x41dfffffff0f7424 */ /* 0x000fc800078e00ff */
[C---:B------:R-:W-:Y:S02]  /*0800*/  IMAD R11, R3.reuse, -0xadc8, R4 ;  /* 0xffff5238030b7824 */ /* 0x040fe400078e0204 */
[----:B------:R-:W-:Y:S02]  /*0810*/  HFMA2 R4, -RZ, RZ, 0, 5.9604644775390625e-08 ;  /* 0x00000001ff047431 */ /* 0x000fe400000001ff */
[----:B------:R-:W-:Y:S02]  /*0820*/  IMAD R18, R3, 0xd47, RZ ;  /* 0x00000d4703127824 */ /* 0x000fe400078e02ff */
[----:B------:R-:W-:-:S03]  /*0830*/  IMAD R11, R11, 0xbc8f, RZ ;  /* 0x0000bc8f0b0b7824 */ /* 0x000fc600078e02ff */
[----:B------:R-:W-:Y:S01]  /*0840*/  LOP3.LUT R20, R18, 0x7fffffff, RZ, 0x3c, !PT ;  /* 0x7fffffff12147812 */ /* 0x000fe200078e3cff */
[----:B0-----:R-:W-:Y:S01]  /*0850*/  DFMA R16, R4, -R14, 1 ;  /* 0x3ff000000410742b */ /* 0x001fe2000000080e */
[----:B------:R-:W-:-:S07]  /*0860*/  ISETP.GE.U32.AND P0, PT, R11, R18, PT ;  /* 0x000000120b00720c */ /* 0x000fce0003f06070 */
[----:B------:R-:W-:-:S06]  /*0870*/  DFMA R16, R16, R16, R16 ;  /* 0x000000101010722b */ /* 0x000fcc0000000010 */
[----:B------:R-:W-:Y:S02]  /*0880*/  @P0 IMAD.MOV R20, RZ, RZ, -R18 ;  /* 0x000000ffff140224 */ /* 0x000fe400078e0a12 */
        /* <DEDUP_REMOVED lines=17> */
[----:B01----:R-:W-:Y:S05]  /*09a0*/  CALL.REL.NOINC `($__internal_1_$__cuda_sm20_div_rn_f64_full) ;  /* 0x00000008009c7944 */ /* 0x003fea0003c00000 */
.L_x_157:
[----:B------:R-:W-:Y:S05]  /*09b0*/  BSYNC.RECONVERGENT B0 ;  /* 0x0000000000007941 */ /* 0x000fea0003800200 */
.L_x_156:
[----:B------:R-:W2:Y:S01]  /*09c0*/  LDCU UR7, c[0x0][0x384] ;  /* 0x00007080ff0777ac */ /* 0x000ea20008000800 */
[----:B------:R-:W-:Y:S01]  /*09d0*/  MOV R12, 0x0 ;  /* 0x00000000000c7802 */ /* 0x000fe20000000f00 */
[----:B------:R-:W-:Y:S02]  /*09e0*/  IMAD.MOV.U32 R13, RZ, RZ, 0x40100000 ;  /* 0x40100000ff0d7424 */ /* 0x000fe400078e00ff */
[----:B------:R-:W-:-:S04]  /*09f0*/  VIADD R7, R7, 0x1 ;  /* 0x0000000107077836 */ /* 0x000fc80000000000 */
[----:B------:R-:W-:Y:S01]  /*0a00*/  DFMA R14, R14, R12, -2 ;  /* 0xc00000000e0e742b */ /* 0x000fe2000000000c */
[----:B------:R-:W-:-:S05]  /*0a10*/  IMAD.WIDE R12, R6, 0x8, R8 ;  /* 0x00000008060c7825 */ /* 0x000fca00078e0208 */
[----:B0-----:R-:W1:Y:S01]  /*0a20*/  F2I.F64.TRUNC R5, R14 ;  /* 0x0000000e00057311 */ /* 0x001e62000030d100 */
[----:B--2---:R-:W-:Y:S01]  /*0a30*/  ISETP.NE.AND P0, PT, R7, UR7, PT ;  /* 0x0000000707007c0c */ /* 0x004fe2000bf05270 */
[----:B-1----:R0:W-:-:S12]  /*0a40*/  STG.E.64 desc[UR4][R12.64], R4 ;  /* 0x000000040c007986 */ /* 0x0021d8000c101b04 */
[----:B------:R-:W-:Y:S05]  /*0a50*/  @!P0 EXIT ;  /* 0x000000000000894d */ /* 0x000fea0003800000 */
[----:B------:R-:W-:Y:S05]  /*0a60*/  BRA `(.L_x_158) ;  /* 0xfffffff400b47947 */ /* 0x000fea000383ffff */
.L_x_147:
[----:B------:R-:W-:-:S13]  /*0a70*/  ISETP.GE.AND P0, PT, R7, 0x1, PT ;  /* 0x000000010700780c */ /* 0x000fda0003f06270 */
[----:B------:R-:W-:Y:S05]  /*0a80*/  @!P0 EXIT ;  /* 0x000000000000894d */ /* 0x000fea0003800000 */
[----:B------:R-:W0:Y:S01]  /*0a90*/  S2R R5, SR_TID.X ;  /* 0x0000000000057919 */ /* 0x000e220000002100 */
[----:B------:R-:W-:-:S07]  /*0aa0*/  IMAD.MOV.U32 R6, RZ, RZ, RZ ;  /* 0x000000ffff067224 */ /* 0x000fce00078e00ff */
.L_x_171:
[----:B------:R-:W1:Y:S01]  /*0ab0*/  LDCU UR7, c[0x0][0x384] ;  /* 0x00007080ff0777ac */ /* 0x000e620008000800 */
[C---:B0-----:R-:W-:Y:S01]  /*0ac0*/  LEA R7, R6.reuse, R5, 0x7 ;  /* 0x0000000506077211 */ /* 0x041fe200078e38ff */
[----:B------:R-:W-:Y:S01]  /*0ad0*/  VIADD R6, R6, 0x1 ;  /* 0x0000000106067836 */ /* 0x000fe20000000000 */
[----:B------:R-:W-:Y:S02]  /*0ae0*/  BSSY.RECONVERGENT B0, `(.L_x_159) ;  /* 0x0000091000007945 */ /* 0x000fe40003800200 */
        /* <DEDUP_REMOVED lines=14> */
.L_x_166:
        /* <DEDUP_REMOVED lines=43> */
.L_x_165:
[----:B------:R-:W-:Y:S05]  /*0e80*/  BSYNC.RECONVERGENT B3 ;  /* 0x0000000000037941 */ /* 0x000fea0003800200 */
.L_x_164:
[----:B------:R-:W-:Y:S02]  /*0e90*/  ISETP.GT.U32.AND.EX P0, PT, R22, RZ, PT, P0 ;  /* 0x000000ff1600720c */ /* 0x000fe40003f04100 */
[--C-:B------:R-:W-:Y:S02]  /*0ea0*/  SHF.R.U64 R21, R21, 0x1, R22.reuse ;  /* 0x0000000115157819 */ /* 0x100fe40000001216 */
[----:B------:R-:W-:Y:S02]  /*0eb0*/  SHF.R.U32.HI R22, RZ, 0x1, R22 ;  /* 0x00000001ff167819 */ /* 0x000fe40000011616 */
[----:B------:R-:W-:Y:S02]  /*0ec0*/  IADD3 R11, PT, PT, R19, -R12, R13 ;  /* 0x8000000c130b7210 */ /* 0x000fe40007ffe00d */
[----:B------:R-:W-:-:S05]  /*0ed0*/  MOV R20, R18 ;  /* 0x0000001200147202 */ /* 0x000fca0000000f00 */
[----:B------:R-:W-:Y:S05]  /*0ee0*/  @P0 BRA `(.L_x_166) ;  /* 0xfffffffc00380947 */ /* 0x000fea000383ffff */
[----:B------:R-:W-:Y:S05]  /*0ef0*/  BSYNC.RECONVERGENT B2 ;  /* 0x0000000000027941 */ /* 0x000fea0003800200 */
.L_x_163:
[----:B------:R-:W-:-:S04]  /*0f00*/  IMAD.HI.U32 R3, R10, 0x3, RZ ;  /* 0x000000030a037827 */ /* 0x000fc800078e00ff */
[----:B------:R-:W-:-:S05]  /*0f10*/  IMAD.IADD R12, R10, 0x1, -R3 ;  /* 0x000000010a0c7824 */ /* 0x000fca00078e0a03 */
[----:B------:R-:W-:-:S04]  /*0f20*/  LEA.HI R12, R12, R3, RZ, 0x1f ;  /* 0x000000030c0c7211 */ /* 0x000fc800078ff8ff */
[----:B------:R-:W-:-:S05]  /*0f30*/  SHF.R.U32.HI R3, RZ, 0x1e, R12 ;  /* 0x0000001eff037819 */ /* 0x000fca000001160c */
[----:B------:R-:W-:-:S07]  /*0f40*/  IMAD R10, R3, -0x7fffffff, R10 ;  /* 0x80000001030a7824 */ /* 0x000fce00078e020a */
.L_x_162:
[----:B------:R-:W-:Y:S05]  /*0f50*/  BSYNC.RECONVERGENT B1 ;  /* 0x0000000000017941 */ /* 0x000fea0003800200 */
.L_x_161:
[----:B------:R-:W-:Y:S01]  /*0f60*/  IMAD.HI.U32 R3, R10, -0x4370ec6f, RZ ;  /* 0xbc8f13910a037827 */ /* 0x000fe200078e00ff */
[----:B------:R-:W0:Y:S01]  /*0f70*/  MUFU.RCP64H R11, 2.14748262400000000000e+09 ;  /* 0x41dfffff000b7908 */ /* 0x000e220000001800 */
[----:B------:R-:W-:Y:S02]  /*0f80*/  BSSY.RECONVERGENT B1, `(.L_x_167) ;  /* 0x000001e000017945 */ /* 0x000fe40003800200 */
[----:B------:R-:W-:Y:S01]  /*0f90*/  IMAD.MOV.U32 R12, RZ, RZ, -0x800000 ;  /* 0xff800000ff0c7424 */ /* 0x000fe200078e00ff */
[----:B------:R-:W-:Y:S01]  /*0fa0*/  SHF.R.U32.HI R3, RZ, 0xf, R3 ;  /* 0x0000000fff037819 */ /* 0x000fe20000011603 */
[----:B------:R-:W-:-:S04]  /*0fb0*/  IMAD.MOV.U32 R13, RZ, RZ, 0x41dfffff ;  /* 0x41dfffffff0d7424 */ /* 0x000fc800078e00ff */
[C---:B------:R-:W-:Y:S02]  /*0fc0*/  IMAD R10, R3.reuse, -0xadc8, R10 ;  /* 0xffff5238030a7824 */ /* 0x040fe400078e020a */
[----:B------:R-:W-:Y:S02]  /*0fd0*/  IMAD R16, R3, 0xd47, RZ ;  /* 0x00000d4703107824 */ /* 0x000fe400078e02ff */
[----:B------:R-:W-:Y:S02]  /*0fe0*/  IMAD R3, R10, 0xbc8f, RZ ;  /* 0x0000bc8f0a037824 */ /* 0x000fe400078e02ff */
[----:B------:R-:W-:Y:S01]  /*0ff0*/  HFMA2 R10, -RZ, RZ, 0, 5.9604644775390625e-08 ;  /* 0x00000001ff0a7431 */ /* 0x000fe200000001ff */
        /* <DEDUP_REMOVED lines=22> */
.L_x_168:
[----:B------:R-:W-:Y:S05]  /*1160*/  BSYNC.RECONVERGENT B1 ;  /* 0x0000000000017941 */ /* 0x000fea0003800200 */
.L_x_167:
        /* <DEDUP_REMOVED lines=33> */
.L_x_170:
[----:B------:R-:W-:Y:S05]  /*1380*/  BSYNC.RECONVERGENT B1 ;  /* 0x0000000000017941 */ /* 0x000fea0003800200 */
.L_x_169:
[----:B------:R-:W-:Y:S01]  /*1390*/  MOV R12, 0x0 ;  /* 0x00000000000c7802 */ /* 0x000fe20000000f00 */
[----:B------:R-:W-:-:S06]  /*13a0*/  IMAD.MOV.U32 R13, RZ, RZ, 0x40100000 ;  /* 0x40100000ff0d7424 */ /* 0x000fcc00078e00ff */
[----:B------:R-:W-:Y:S01]  /*13b0*/  DFMA R14, R14, R12, -2 ;  /* 0xc00000000e0e742b */ /* 0x000fe2000000000c */
[----:B------:R-:W-:-:S05]  /*13c0*/  IMAD.WIDE R12, R7, 0x8, R8 ;  /* 0x00000008070c7825 */ /* 0x000fca00078e0208 */
[----:B0-----:R-:W1:Y:S02]  /*13d0*/  F2I.F64.TRUNC R11, R14 ;  /* 0x0000000e000b7311 */ /* 0x001e64000030d100 */
[----:B-1----:R0:W-:Y:S03]  /*13e0*/  STG.E.64 desc[UR4][R12.64], R10 ;  /* 0x0000000a0c007986 */ /* 0x0021e6000c101b04 */
.L_x_160:
[----:B------:R-:W-:Y:S05]  /*13f0*/  BSYNC.RECONVERGENT B0 ;  /* 0x0000000000007941 */ /* 0x000fea0003800200 */
.L_x_159:
[----:B------:R-:W-:Y:S05]  /*1400*/  @P1 BRA `(.L_x_171) ;  /* 0xfffffff400a81947 */ /* 0x000fea000383ffff */
[----:B------:R-:W-:Y:S05]  /*1410*/  EXIT ;  /* 0x000000000000794d */ /* 0x000fea0003800000 */
        .weak           $__internal_1_$__cuda_sm20_div_rn_f64_full
        .type           $__internal_1_$__cuda_sm20_div_rn_f64_full,@function
        .size           $__internal_1_$__cuda_sm20_div_rn_f64_full,(.L_x_312 - $__internal_1_$__cuda_sm20_div_rn_f64_full)
$__internal_1_$__cuda_sm20_div_rn_f64_full:
[C---:B------:R-:W-:Y:S01]  /*1420*/  FSETP.GEU.AND P0, PT, |R2|.reuse, 1.469367938527859385e-39, PT ;  /* 0x001000000200780b */ /* 0x040fe20003f0e200 */
[----:B------:R-:W-:Y:S01]  /*1430*/  IMAD.U32 R14, RZ, RZ, UR6 ;  /* 0x00000006ff0e7e24 */ /* 0x000fe2000f8e00ff */
[----:B------:R-:W-:Y:S01]  /*1440*/  MOV R15, R2 ;  /* 0x00000002000f7202 */ /* 0x000fe20000000f00 */
[----:B------:R-:W-:Y:S01]  /*1450*/  IMAD.U32 R12, RZ, RZ, UR6 ;  /* 0x00000006ff0c7e24 */ /* 0x000fe2000f8e00ff */
[----:B------:R-:W-:Y:S01]  /*1460*/  LOP3.LUT R11, R2, 0x800fffff, RZ, 0xc0, !PT ;  /* 0x800fffff020b7812 */ /* 0x000fe200078ec0ff */
[----:B------:R-:W-:Y:S01]  /*1470*/  IMAD.MOV.U32 R18, RZ, RZ, 0x1 ;  /* 0x00000001ff127424 */ /* 0x000fe200078e00ff */
[----:B------:R-:W-:Y:S01]  /*1480*/  FSETP.GEU.AND P3, PT, |R17|, 1.469367938527859385e-39, PT ;  /* 0x001000001100780b */ /* 0x000fe20003f6e200 */
[----:B------:R-:W-:Y:S01]  /*1490*/  BSSY.RECONVERGENT B2, `(.L_x_172) ;  /* 0x0000052000027945 */ /* 0x000fe20003800200 */
[----:B------:R-:W-:Y:S02]  /*14a0*/  LOP3.LUT R13, R11, 0x3ff00000, RZ, 0xfc, !PT ;  /* 0x3ff000000b0d7812 */ /* 0x000fe400078efcff */
[----:B------:R-:W-:-:S02]  /*14b0*/  LOP3.LUT R11, R17, 0x7ff00000, RZ, 0xc0, !PT ;  /* 0x7ff00000110b7812 */ /* 0x000fc400078ec0ff */
[----:B------:R-:W-:Y:S01]  /*14c0*/  LOP3.LUT R23, R2, 0x7ff00000, RZ, 0xc0, !PT ;  /* 0x7ff0000002177812 */ /* 0x000fe200078ec0ff */
[----:B------:R-:W-:-:S03]  /*14d0*/  @!P0 DMUL R12, R14, 8.98846567431157953865e+307 ;  /* 0x7fe000000e0c8828 */ /* 0x000fc60000000000 */
[----:B------:R-:W-:-:S03]  /*14e0*/  ISETP.GE.U32.AND P2, PT, R11, R23, PT ;  /* 0x000000170b00720c */ /* 0x000fc60003f46070 */
[----:B------:R-:W0:Y:S01]  /*14f0*/  MUFU.RCP64H R19, R13 ;  /* 0x0000000d00137308 */ /* 0x000e220000001800 */
[----:B------:R-:W-:Y:S02]  /*1500*/  @!P3 LOP3.LUT R22, R15, 0x7ff00000, RZ, 0xc0, !PT ;  /* 0x7ff000000f16b812 */ /* 0x000fe400078ec0ff */
[----:B------:R-:W-:Y:S02]  /*1510*/  @!P3 MOV R24, RZ ;  /* 0x000000ff0018b202 */ /* 0x000fe40000000f00 */
[----:B------:R-:W-:Y:S01]  /*1520*/  @!P3 ISETP.GE.U32.AND P4, PT, R11, R22, PT ;  /* 0x000000160b00b20c */ /* 0x000fe20003f86070 */
[----:B------:R-:W-:Y:S01]  /*1530*/  IMAD.MOV.U32 R22, RZ, RZ, 0x1ca00000 ;  /* 0x1ca00000ff167424 */ /* 0x000fe200078e00ff */
[----:B------:R-:W-:-:S04]  /*1540*/  @!P0 LOP3.LUT R23, R13, 0x7ff00000, RZ, 0xc0, !PT ;  /* 0x7ff000000d178812 */ /* 0x000fc800078ec0ff */
        /* <DEDUP_REMOVED lines=16> */
[----:B------:R-:W-:-:S05]  /*1650*/  @!P3 LOP3.LUT R24, R19, 0x7ff00000, RZ, 0xc0, !PT ;  /* 0x7ff000001318b812 */ /* 0x000fca00078ec0ff */
[----:B------:R-:W-:-:S05]  /*1660*/  VIADD R25, R24, 0xffffffff ;  /* 0xffffffff18197836 */ /* 0x000fca0000000000 */
[----:B------:R-:W-:Y:S01]  /*1670*/  ISETP.GT.U32.AND P0, PT, R25, 0x7feffffe, PT ;  /* 0x7feffffe1900780c */ /* 0x000fe20003f04070 */
[----:B------:R-:W-:-:S05]  /*1680*/  VIADD R25, R23, 0xffffffff ;  /* 0xffffffff17197836 */ /* 0x000fca0000000000 */
[----:B------:R-:W-:-:S13]  /*1690*/  ISETP.GT.U32.OR P0, PT, R25, 0x7feffffe, P0 ;  /* 0x7feffffe1900780c */ /* 0x000fda0000704470 */
[----:B------:R-:W-:Y:S05]  /*16a0*/  @P0 BRA `(.L_x_173) ;  /* 0x00000000006c0947 */ /* 0x000fea0003800000 */
[----:B------:R-:W-:-:S04]  /*16b0*/  LOP3.LUT R24, R15, 0x7ff00000, RZ, 0xc0, !PT ;  /* 0x7ff000000f187812 */ /* 0x000fc800078ec0ff */
[CC--:B------:R-:W-:Y:S02]  /*16c0*/  VIADDMNMX R16, R11.reuse, -R24.reuse, 0xb9600000, !PT ;  /* 0xb96000000b107446 */ /* 0x0c0fe40007800918 */
[----:B------:R-:W-:Y:S02]  /*16d0*/  ISETP.GE.U32.AND P0, PT, R11, R24, PT ;  /* 0x000000180b00720c */ /* 0x000fe40003f06070 */
[----:B------:R-:W-:Y:S01]  /*16e0*/  VIMNMX R11, PT, PT, R16, 0x46a00000, PT ;  /* 0x46a00000100b7848 */ /* 0x000fe20003fe0100 */
[----:B------:R-:W-:Y:S01]  /*16f0*/  IMAD.MOV.U32 R16, RZ, RZ, RZ ;  /* 0x000000ffff107224 */ /* 0x000fe200078e00ff */
[----:B------:R-:W-:-:S04]  /*1700*/  SEL R22, R22, 0x63400000, !P0 ;  /* 0x6340000016167807 */ /* 0x000fc80004000000 */
[----:B------:R-:W-:-:S05]  /*1710*/  IADD3 R11, PT, PT, -R22, R11, RZ ;  /* 0x0000000b160b7210 */ /* 0x000fca0007ffe1ff */
        /* <DEDUP_REMOVED lines=10> */
[C---:B------:R-:W-:Y:S01]  /*17c0*/  IADD3 R13, PT, PT, -R11.reuse, RZ, RZ ;  /* 0x000000ff0b0d7210 */ /* 0x040fe20007ffe1ff */
[----:B------:R-:W-:Y:S01]  /*17d0*/  IMAD.MOV.U32 R12, RZ, RZ, RZ ;  /* 0x000000ffff0c7224 */ /* 0x000fe200078e00ff */
[----:B------:R-:W-:Y:S01]  /*17e0*/  DMUL.RP R16, R20, R16 ;  /* 0x0000001014107228 */ /* 0x000fe20000008000 */
[----:B------:R-:W-:-:S04]  /*17f0*/  IADD3 R11, PT, PT, -R11, -0x43300000, RZ ;  /* 0xbcd000000b0b7810 */ /* 0x000fc80007ffe1ff */
[----:B------:R-:W-:-:S10]  /*1800*/  DFMA R12, R26, -R12, R20 ;  /* 0x8000000c1a0c722b */ /* 0x000fd40000000014 */
[----:B------:R-:W-:Y:S02]  /*1810*/  FSETP.NEU.AND P0, PT, |R13|, R11, PT ;  /* 0x0000000b0d00720b */ /* 0x000fe40003f0d200 */
[----:B------:R-:W-:Y:S02]  /*1820*/  LOP3.LUT R11, R17, R14, RZ, 0x3c, !PT ;  /* 0x0000000e110b7212 */ /* 0x000fe400078e3cff */
[----:B------:R-:W-:Y:S02]  /*1830*/  FSEL R26, R16, R26, !P0 ;  /* 0x0000001a101a7208 */ /* 0x000fe40004000000 */
[----:B------:R-:W-:Y:S01]  /*1840*/  FSEL R27, R11, R27, !P0 ;  /* 0x0000001b0b1b7208 */ /* 0x000fe20004000000 */
[----:B------:R-:W-:Y:S06]  /*1850*/  BRA `(.L_x_174) ;  /* 0x0000000000547947 */ /* 0x000fec0003800000 */
.L_x_173:
[----:B------:R-:W-:-:S14]  /*1860*/  DSETP.NAN.AND P0, PT, R16, R16, PT ;  /* 0x000000101000722a */ /* 0x000fdc0003f08000 */
[----:B------:R-:W-:Y:S05]  /*1870*/  @P0 BRA `(.L_x_175) ;  /* 0x0000000000440947 */ /* 0x000fea0003800000 */
[----:B------:R-:W-:-:S14]  /*1880*/  DSETP.NAN.AND P0, PT, R14, R14, PT ;  /* 0x0000000e0e00722a */ /* 0x000fdc0003f08000 */
[----:B------:R-:W-:Y:S05]  /*1890*/  @P0 BRA `(.L_x_176) ;  /* 0x0000000000300947 */ /* 0x000fea0003800000 */
[----:B------:R-:W-:Y:S01]  /*18a0*/  ISETP.NE.AND P0, PT, R24, R23, PT ;  /* 0x000000171800720c */ /* 0x000fe20003f05270 */
[----:B------:R-:W-:Y:S02]  /*18b0*/  IMAD.MOV.U32 R26, RZ, RZ, 0x0 ;  /* 0x00000000ff1a7424 */ /* 0x000fe400078e00ff */
[----:B------:R-:W-:-:S10]  /*18c0*/  IMAD.MOV.U32 R27, RZ, RZ, -0x80000 ;  /* 0xfff80000ff1b7424 */ /* 0x000fd400078e00ff */
[----:B------:R-:W-:Y:S05]  /*18d0*/  @!P0 BRA `(.L_x_174) ;  /* 0x0000000000348947 */ /* 0x000fea0003800000 */
[----:B------:R-:W-:Y:S02]  /*18e0*/  ISETP.NE.AND P0, PT, R24, 0x7ff00000, PT ;  /* 0x7ff000001800780c */ /* 0x000fe40003f05270 */
[----:B------:R-:W-:Y:S02]  /*18f0*/  LOP3.LUT R27, R17, 0x80000000, R15, 0x48, !PT ;  /* 0x80000000111b7812 */ /* 0x000fe400078e480f */
[----:B------:R-:W-:-:S13]  /*1900*/  ISETP.EQ.OR P0, PT, R23, RZ, !P0 ;  /* 0x000000ff1700720c */ /* 0x000fda0004702670 */
[----:B------:R-:W-:Y:S02]  /*1910*/  @P0 LOP3.LUT R11, R27, 0x7ff00000, RZ, 0xfc, !PT ;  /* 0x7ff000001b0b0812 */ /* 0x000fe400078efcff */
[----:B------:R-:W-:Y:S01]  /*1920*/  @!P0 MOV R26, RZ ;  /* 0x000000ff001a8202 */ /* 0x000fe20000000f00 */
[----:B------:R-:W-:Y:S02]  /*1930*/  @P0 IMAD.MOV.U32 R26, RZ, RZ, RZ ;  /* 0x000000ffff1a0224 */ /* 0x000fe400078e00ff */
[----:B------:R-:W-:Y:S01]  /*1940*/  @P0 IMAD.MOV.U32 R27, RZ, RZ, R11 ;  /* 0x000000ffff1b0224 */ /* 0x000fe200078e000b */
[----:B------:R-:W-:Y:S06]  /*1950*/  BRA `(.L_x_174) ;  /* 0x0000000000147947 */ /* 0x000fec0003800000 */
.L_x_176:
[----:B------:R-:W-:Y:S01]  /*1960*/  LOP3.LUT R27, R15, 0x80000, RZ, 0xfc, !PT ;  /* 0x000800000f1b7812 */ /* 0x000fe200078efcff */
[----:B------:R-:W-:Y:S01]  /*1970*/  IMAD.MOV.U32 R26, RZ, RZ, R14 ;  /* 0x000000ffff1a7224 */ /* 0x000fe200078e000e */
[----:B------:R-:W-:Y:S06]  /*1980*/  BRA `(.L_x_174) ;  /* 0x0000000000087947 */ /* 0x000fec0003800000 */
.L_x_175:
[----:B------:R-:W-:Y:S02]  /*1990*/  LOP3.LUT R27, R17, 0x80000, RZ, 0xfc, !PT ;  /* 0x00080000111b7812 */ /* 0x000fe400078efcff */
[----:B------:R-:W-:-:S07]  /*19a0*/  MOV R26, R16 ;  /* 0x00000010001a7202 */ /* 0x000fce0000000f00 */
.L_x_174:
[----:B------:R-:W-:Y:S05]  /*19b0*/  BSYNC.RECONVERGENT B2 ;  /* 0x0000000000027941 */ /* 0x000fea0003800200 */
.L_x_172:
[----:B------:R-:W-:Y:S01]  /*19c0*/  MOV R12, R3 ;  /* 0x00000003000c7202 */ /* 0x000fe20000000f00 */
[----:B------:R-:W-:Y:S02]  /*19d0*/  IMAD.MOV.U32 R13, RZ, RZ, 0x0 ;  /* 0x00000000ff0d7424 */ /* 0x000fe400078e00ff */
[----:B------:R-:W-:Y:S02]  /*19e0*/  IMAD.MOV.U32 R14, RZ, RZ, R26 ;  /* 0x000000ffff0e7224 */ /* 0x000fe400078e001a */
[----:B------:R-:W-:Y:S01]  /*19f0*/  IMAD.MOV.U32 R15, RZ, RZ, R27 ;  /* 0x000000ffff0f7224 */ /* 0x000fe200078e001b */
[----:B------:R-:W-:Y:S06]  /*1a00*/  RET.REL.NODEC R12 `(_ZN3cub18CUB_300001_SM_10006detail9transform16transform_kernelINS2_10policy_hubILb1EN4cuda3std3__45tupleIJN6thrust24THRUST_300001_SM_1000_NS17counting_iteratorIiNSA_11use_defaultESC_SC_EEEEEE10policy1000Ei7int2prgNSA_6detail15normal_iteratorINSA_10device_ptrI4int2EEEEJSD_EEEvT0_iT1_T2_DpNS2_10kernel_argIT3_EE) ;  /* 0xffffffe40c7c7950 */ /* 0x000fec0003c3ffff */
.L_x_177:
        /* <DEDUP_REMOVED lines=15> */
.L_x_312:


//--------------------- .text._ZN3cub18CUB_300001_SM_10006detail9transform16transform_kernelINS2_10policy_hubILb1EN4cuda3std3__45tupleIJN6thrust24THRUST_300001_SM_1000_NS17counting_iteratorIiNSA_11use_defaultESC_SC_EEEEEE10policy1000El7int4prgNSA_6detail15normal_iteratorINSA_10device_ptrI4int4EEEEJSD_EEEvT0_iT1_T2_DpNS2_10kernel_argIT3_EE --------------------------
	.section	.text._ZN3cub18CUB_300001_SM_10006detail9transform16transform_kernelINS2_10policy_hubILb1EN4cuda3std3__45tupleIJN6thrust24THRUST_300001_SM_1000_NS17counting_iteratorIiNSA_11use_defaultESC_SC_EEEEEE10policy1000El7int4prgNSA_6detail15normal_iteratorINSA_10device_ptrI4int4EEEEJSD_EEEvT0_iT1_T2_DpNS2_10kernel_argIT3_EE,"ax",@progbits
	.align	128
        .global         _ZN3cub18CUB_300001_SM_10006detail9transform16transform_kernelINS2_10policy_hubILb1EN4cuda3std3__45tupleIJN6thrust24THRUST_300001_SM_1000_NS17counting_iteratorIiNSA_11use_defaultESC_SC_EEEEEE10policy1000El7int4prgNSA_6detail15normal_iteratorINSA_10device_ptrI4int4EEEEJSD_EEEvT0_iT1_T2_DpNS2_10kernel_argIT3_EE
        .type           _ZN3cub18CUB_300001_SM_10006detail9transform16transform_kernelINS2_10policy_hubILb1EN4cuda3std3__45tupleIJN6thrust24THRUST_300001_SM_1000_NS17counting_iteratorIiNSA_11use_defaultESC_SC_EEEEEE10policy1000El7int4prgNSA_6detail15normal_iteratorINSA_10device_ptrI4int4EEEEJSD_EEEvT0_iT1_T2_DpNS2_10kernel_argIT3_EE,@function
        .size           _ZN3cub18CUB_300001_SM_10006detail9transform16transform_kernelINS2_10policy_hubILb1EN4cuda3std3__45tupleIJN6thrust24THRUST_300001_SM_1000_NS17counting_iteratorIiNSA_11use_defaultESC_SC_EEEEEE10policy1000El7int4prgNSA_6detail15normal_iteratorINSA_10device_ptrI4int4EEEEJSD_EEEvT0_iT1_T2_DpNS2_10kernel_argIT3_EE,(.L_x_313 - _ZN3cub18CUB_300001_SM_10006detail9transform16transform_kernelINS2_10policy_hubILb1EN4cuda3std3__45tupleIJN6thrust24THRUST_300001_SM_1000_NS17counting_iteratorIiNSA_11use_defaultESC_SC_EEEEEE10policy1000El7int4prgNSA_6detail15normal_iteratorINSA_10device_ptrI4int4EEEEJSD_EEEvT0_iT1_T2_DpNS2_10kernel_argIT3_EE)
        .other          _ZN3cub18CUB_300001_SM_10006detail9transform16transform_kernelINS2_10policy_hubILb1EN4cuda3std3__45tupleIJN6thrust24THRUST_300001_SM_1000_NS17counting_iteratorIiNSA_11use_defaultESC_SC_EEEEEE10policy1000El7int4prgNSA_6detail15normal_iteratorINSA_10device_ptrI4int4EEEEJSD_EEEvT0_iT1_T2_DpNS2_10kernel_argIT3_EE,@"STO_CUDA_ENTRY STV_DEFAULT"
_ZN3cub18CUB_300001_SM_10006detail9transform16transform_kernelINS2_10policy_hubILb1EN4cuda3std3__45tupleIJN6thrust24THRUST_300001_SM_1000_NS17counting_iteratorIiNSA_11use_defaultESC_SC_EEEEEE10policy1000El7int4prgNSA_6detail15normal_iteratorINSA_10device_ptrI4int4EEEEJSD_EEEvT0_iT1_T2_DpNS2_10kernel_argIT3_EE:
.text._ZN3cub18CUB_300001_SM_10006detail9transform16transform_kernelINS2_10policy_hubILb1EN4cuda3std3__45tupleIJN6thrust24THRUST_300001_SM_1000_NS17counting_iteratorIiNSA_11use_defaultESC_SC_EEEEEE10policy1000El7int4prgNSA_6detail15normal_iteratorINSA_10device_ptrI4int4EEEEJSD_EEEvT0_iT1_T2_DpNS2_10kernel_argIT3_EE:
[----:B------:R-:W-:Y:S01]  /*0000*/  LDC R1, c[0x0][0x37c] ;  /* 0x0000df00ff017b82 */ /* 0x000fe20000000800 */
[----:B------:R-:W0:Y:S07]  /*0010*/  LDCU UR17, c[0x0][0x388] ;  /* 0x00007100ff1177ac */ /* 0x000e2e0008000800 */
[----:B------:R-:W1:Y:S01]  /*0020*/  S2UR UR6, SR_CTAID.X ;  /* 0x00000000000679c3 */ /* 0x000e620000002500 */
[----:B------:R-:W-:Y:S01]  /*0030*/  IMAD.MOV.U32 R3, RZ, RZ, 0x41dfffff ;  /* 0x41dfffffff037424 */ /* 0x000fe200078e00ff */
[----:B------:R-:W2:Y:S01]  /*0040*/  LDCU.64 UR8, c[0x0][0x380] ;  /* 0x00007000ff0877ac */ /* 0x000ea20008000a00 */
[----:B------:R-:W3:Y:S01]  /*0050*/  LDCU.64 UR12, c[0x0][0x390] ;  /* 0x00007200ff0c77ac */ /* 0x000ee20008000a00 */
[----:B------:R-:W4:Y:S01]  /*0060*/  LDCU UR10, c[0x0][0x398] ;  /* 0x00007300ff0a77ac */ /* 0x000f220008000800 */
[----:B------:R-:W5:Y:S01]  /*0070*/  LDCU.64 UR14, c[0x0][0x358] ;  /* 0x00006b00ff0e77ac */ /* 0x000f620008000a00 */
[----:B0-----:R-:W-:-:S04]  /*0080*/  USHF.L.U32 UR11, UR17, 0x7, URZ ;  /* 0x00000007110b7899 */ /* 0x001fc800080006ff */
[----:B------:R-:W-:Y:S02]  /*0090*/  USHF.R.S32.HI UR16, URZ, 0x1f, UR11 ;  /* 0x0000001fff107899 */ /* 0x000fe4000801140b */
[----:B-1----:R-:W-:Y:S02]  /*00a0*/  UIMAD.WIDE.U32 UR4, UR11, UR6, URZ ;  /* 0x000000060b0472a5 */ /* 0x002fe4000f8e00ff */
[----:B------:R-:W-:Y:S02]  /*00b0*/  UIMAD UR7, UR16, UR6, URZ ;  /* 0x00000006100772a4 */ /* 0x000fe4000f8e02ff */
[----:B--2---:R-:W-:Y:S02]  /*00c0*/  UIADD3 UR8, UP0, UPT, -UR4, UR8, URZ ;  /* 0x0000000804087290 */ /* 0x004fe4000ff1e1ff */
[----:B------:R-:W-:Y:S02]  /*00d0*/  UIADD3 UR7, UPT, UPT, UR5, UR7, URZ ;  /* 0x0000000705077290 */ /* 0x000fe4000fffe0ff */
[----:B---3--:R-:W-:-:S02]  /*00e0*/  ULEA UR6, UP1, UR4, UR12, 0x4 ;  /* 0x0000000c04067291 */ /* 0x008fc4000f8220ff */
[----:B------:R-:W-:Y:S02]  /*00f0*/  UIADD3.X UR5, UPT, UPT, ~UR7, UR9, URZ, UP0, !UPT ;  /* 0x0000000907057290 */ /* 0x000fe400087fe5ff */
[----:B------:R-:W-:Y:S02]  /*0100*/  UISETP.LT.U32.AND UP0, UPT, UR8, UR11, UPT ;  /* 0x0000000b0800728c */ /* 0x000fe4000bf01070 */
[----:B------:R-:W-:Y:S02]  /*0110*/  ULEA.HI.X UR7, UR4, UR13, UR7, 0x4, UP1 ;  /* 0x0000000d04077291 */ /* 0x000fe400088f2407 */
[----:B------:R-:W-:Y:S02]  /*0120*/  UISETP.LT.AND.EX UP0, UPT, UR5, UR16, UPT, UP0 ;  /* 0x000000100500728c */ /* 0x000fe4000bf01300 */
[----:B----4-:R-:W-:Y:S02]  /*0130*/  UIADD3 UR5, UPT, UPT, UR4, UR10, URZ ;  /* 0x0000000a04057290 */ /* 0x010fe4000fffe0ff */
[----:B------:R-:W-:Y:S01]  /*0140*/  USEL UR8, UR8, UR11, UP0 ;  /* 0x0000000b08087287 */ /* 0x000fe20008000000 */
[----:B------:R-:W-:-:S03]  /*0150*/  UMOV UR9, 0xff800000 ;  /* 0xff80000000097882 */ /* 0x000fc60000000000 */
[----:B------:R-:W-:-:S09]  /*0160*/  UISETP.NE.AND UP0, UPT, UR11, UR8, UPT ;  /* 0x000000080b00728c */ /* 0x000fd2000bf05270 */
[----:B-----5:R-:W-:Y:S05]  /*0170*/  BRA.U !UP0, `(.L_x_178) ;  /* 0x0000000d08b87547 */ /* 0x020fea000b800000 */
[----:B------:R-:W-:-:S06]  /*0180*/  UISETP.GE.AND UP0, UPT, UR17, 0x1, UPT ;  /* 0x000000011100788c */ /* 0x000fcc000bf06270 */
[----:B------:R-:W-:-:S13]  /*0190*/  PLOP3.LUT P0, PT, PT, PT, UP0, 0x80, 0x8 ;  /* 0x000000000008781c */ /* 0x000fda0003f0f008 */
[----:B------:R-:W-:Y:S05]  /*01a0*/  @!P0 EXIT ;  /* 0x000000000000894d */ /* 0x000fea0003800000 */
[----:B------:R-:W0:Y:S01]  /*01b0*/  S2R R26, SR_TID.X ;  /* 0x00000000001a7919 */ /* 0x000e220000002100 */
[----:B------:R-:W-:-:S05]  /*01c0*/  UMOV UR4, URZ ;  /* 0x000000ff00047c82 */ /* 0x000fca0008000000 */
.L_x_195:
[----:B------:R-:W-:Y:S01]  /*01d0*/  IMAD.U32 R25, RZ, RZ, UR4 ;  /* 0x00000004ff197e24 */ /* 0x000fe2000f8e00ff */
[----:B------:R-:W1:Y:S01]  /*01e0*/  LDCU UR10, c[0x0][0x388] ;  /* 0x00007100ff0a77ac */ /* 0x000e620008000800 */
[----:B------:R-:W-:Y:S02]  /*01f0*/  BSSY.RECONVERGENT B0, `(.L_x_179) ;  /* 0x00000e4000007945 */ /* 0x000fe40003800200 */
[----:B0-----:R-:W-:Y:S01]  /*0200*/  IMAD R25, R25, 0x80, R26 ;  /* 0x0000008019197824 */ /* 0x001fe200078e021a */
[----:B------:R-:W-:-:S04]  /*0210*/  UIADD3 UR4, UPT, UPT, UR4, 0x1, URZ ;  /* 0x0000000104047890 */ /* 0x000fc8000fffe0ff */
[----:B------:R-:W-:Y:S01]  /*0220*/  ISETP.GE.AND P0, PT, R25, UR8, PT ;  /* 0x0000000819007c0c */ /* 0x000fe2000bf06270 */
[----:B-1----:R-:W-:-:S12]  /*0230*/  UISETP.NE.AND UP0, UPT, UR4, UR10, UPT ;  /* 0x0000000a0400728c */ /* 0x002fd8000bf05270 */
[----:B------:R-:W-:Y:S05]  /*0240*/  @P0 BRA `(.L_x_180) ;  /* 0x0000000c00780947 */ /* 0x000fea0003800000 */
[----:B------:R-:W-:Y:S01]  /*0250*/  IADD3 R7, PT, PT, R25, UR5, RZ ;  /* 0x0000000519077c10 */ /* 0x000fe2000fffe0ff */
[----:B------:R-:W-:Y:S01]  /*0260*/  BSSY.RECONVERGENT B1, `(.L_x_181) ;  /* 0x0000043000017945 */ /* 0x000fe20003800200 */
[----:B------:R-:W-:Y:S02]  /*0270*/  IMAD.MOV.U32 R2, RZ, RZ, 0x1 ;  /* 0x00000001ff027424 */ /* 0x000fe400078e00ff */
[----:B------:R-:W-:-:S13]  /*0280*/  ISETP.NE.AND P0, PT, R7, RZ, PT ;  /* 0x000000ff0700720c */ /* 0x000fda0003f05270 */
[----:B------:R-:W-:Y:S05]  /*0290*/  @!P0 BRA `(.L_x_182) ;  /* 0x0000000000fc8947 */ /* 0x000fea0003800000 */
[----:B------:R-:W-:Y:S01]  /*02a0*/  HFMA2 R2, -RZ, RZ, 0, 5.9604644775390625e-08 ;  /* 0x00000001ff027431 */ /* 0x000fe200000001ff */
[----:B------:R-:W-:Y:S01]  /*02b0*/  BSSY.RECONVERGENT B2, `(.L_x_183) ;  /* 0x0000038000027945 */ /* 0x000fe20003800200 */
[----:B------:R-:W-:Y:S01]  /*02c0*/  SHF.R.S32.HI R0, RZ, 0x1f, R7 ;  /* 0x0000001fff007819 */ /* 0x000fe20000011407 */
[----:B------:R-:W-:Y:S02]  /*02d0*/  IMAD.MOV.U32 R8, RZ, RZ, 0xbc8f ;  /* 0x0000bc8fff087424 */ /* 0x000fe400078e00ff */
[----:B------:R-:W-:Y:S02]  /*02e0*/  IMAD.MOV.U32 R13, RZ, RZ, RZ ;  /* 0x000000ffff0d7224 */ /* 0x000fe400078e00ff */
[----:B------:R-:W-:-:S07]  /*02f0*/  IMAD.MOV.U32 R6, RZ, RZ, RZ ;  /* 0x000000ffff067224 */ /* 0x000fce00078e00ff */
.L_x_186:
[-C--:B------:R-:W-:Y:S01]  /*0300*/  IMAD R9, R13, R8.reuse, RZ ;  /* 0x000000080d097224 */ /* 0x080fe200078e02ff */
[----:B------:R-:W-:Y:S01]  /*0310*/  BSSY.RECONVERGENT B3, `(.L_x_184) ;  /* 0x000002b000037945 */ /* 0x000fe20003800200 */
[----:B------:R-:W-:-:S04]  /*0320*/  IMAD.WIDE.U32 R4, R8, R8, RZ ;  /* 0x0000000808047225 */ /* 0x000fc800078e00ff */
[----:B------:R-:W-:Y:S02]  /*0330*/  IMAD R9, R8, R13, R9 ;  /* 0x0000000d08097224 */ /* 0x000fe400078e0209 */
[----:B------:R-:W-:-:S04]  /*0340*/  IMAD.WIDE.U32 R14, R4, 0x3, RZ ;  /* 0x00000003040e7825 */ /* 0x000fc800078e00ff */
[----:B------:R-:W-:Y:S01]  /*0350*/  IMAD.IADD R5, R5, 0x1, R9 ;  /* 0x0000000105057824 */ /* 0x000fe200078e0209 */
[----:B------:R-:W-:-:S03]  /*0360*/  LOP3.LUT R9, R7, 0x1, RZ, 0xc0, !PT ;  /* 0x0000000107097812 */ /* 0x000fc600078ec0ff */
[----:B------:R-:W-:Y:S01]  /*0370*/  IMAD.WIDE.U32 R10, R5, 0x3, RZ ;  /* 0x00000003050a7825 */ /* 0x000fe200078e00ff */
[----:B------:R-:W-:-:S04]  /*0380*/  ISETP.NE.U32.AND P1, PT, R9, 0x1, PT ;  /* 0x000000010900780c */ /* 0x000fc80003f25070 */
[----:B------:R-:W-:Y:S01]  /*0390*/  ISETP.NE.U32.AND.EX P1, PT, RZ, RZ, PT, P1 ;  /* 0x000000ffff00720c */ /* 0x000fe20003f25110 */
        /* <DEDUP_REMOVED lines=13> */
[----:B------:R-:W-:-:S04]  /*0470*/  IMAD R13, R13, R2, R6 ;  /* 0x000000020d0d7224 */ /* 0x000fc800078e0206 */
[----:B------:R-:W-:-:S04]  /*0480*/  IMAD.IADD R9, R9, 0x1, R13 ;  /* 0x0000000109097824 */ /* 0x000fc800078e020d */
[----:B------:R-:W-:-:S04]  /*0490*/  IMAD.WIDE.U32 R12, R9, 0x5, RZ ;  /* 0x00000005090c7825 */ /* 0x000fc800078e00ff */
[----:B------:R-:W-:-:S04]  /*04a0*/  IMAD.WIDE.U32 R14, P1, R8, 0x2, R12 ;  /* 0x00000002080e7825 */ /* 0x000fc8000782000c */
[----:B------:R-:W-:-:S04]  /*04b0*/  IMAD.WIDE.U32 R12, R8, 0x5, RZ ;  /* 0x00000005080c7825 */ /* 0x000fc800078e00ff */
        /* <DEDUP_REMOVED lines=14> */
[----:B------:R-:W-:Y:S01]  /*05a0*/  IADD3 R6, PT, PT, R9, -R13, R2 ;  /* 0x8000000d09067210 */ /* 0x000fe20007ffe002 */
[----:B------:R-:W-:-:S07]  /*05b0*/  IMAD.MOV.U32 R2, RZ, RZ, R8 ;  /* 0x000000ffff027224 */ /* 0x000fce00078e0008 */
.L_x_185:
[----:B------:R-:W-:Y:S05]  /*05c0*/  BSYNC.RECONVERGENT B3 ;  /* 0x0000000000037941 */ /* 0x000fea0003800200 */
.L_x_184:
[----:B------:R-:W-:Y:S01]  /*05d0*/  ISETP.GT.U32.AND.EX P0, PT, R0, RZ, PT, P0 ;  /* 0x000000ff0000720c */ /* 0x000fe20003f04100 */
[----:B------:R-:W-:Y:S01]  /*05e0*/  IMAD.MOV.U32 R8, RZ, RZ, R4 ;  /* 0x000000ffff087224 */ /* 0x000fe200078e0004 */
[--C-:B------:R-:W-:Y:S02]  /*05f0*/  SHF.R.U64 R7, R7, 0x1, R0.reuse ;  /* 0x0000000107077819 */ /* 0x100fe40000001200 */
[----:B------:R-:W-:Y:S02]  /*0600*/  SHF.R.U32.HI R0, RZ, 0x1, R0 ;  /* 0x00000001ff007819 */ /* 0x000fe40000011600 */
[----:B------:R-:W-:-:S07]  /*0610*/  IADD3 R13, PT, PT, R5, -R11, R10 ;  /* 0x8000000b050d7210 */ /* 0x000fce0007ffe00a */
[----:B------:R-:W-:Y:S05]  /*0620*/  @P0 BRA `(.L_x_186) ;  /* 0xfffffffc00340947 */ /* 0x000fea000383ffff */
[----:B------:R-:W-:Y:S05]  /*0630*/  BSYNC.RECONVERGENT B2 ;  /* 0x0000000000027941 */ /* 0x000fea0003800200 */
.L_x_183:
[----:B------:R-:W-:-:S05]  /*0640*/  IMAD.HI.U32 R5, R2, 0x3, RZ ;  /* 0x0000000302057827 */ /* 0x000fca00078e00ff */
[----:B------:R-:W-:-:S04]  /*0650*/  IADD3 R0, PT, PT, -R5, R2, RZ ;  /* 0x0000000205007210 */ /* 0x000fc80007ffe1ff */
[----:B------:R-:W-:-:S04]  /*0660*/  LEA.HI R0, R0, R5, RZ, 0x1f ;  /* 0x0000000500007211 */ /* 0x000fc800078ff8ff */
[----:B------:R-:W-:-:S05]  /*0670*/  SHF.R.U32.HI R5, RZ, 0x1e, R0 ;  /* 0x0000001eff057819 */ /* 0x000fca0000011600 */
[----:B------:R-:W-:-:S07]  /*0680*/  IMAD R2, R5, -0x7fffffff, R2 ;  /* 0x8000000105027824 */ /* 0x000fce00078e0202 */
.L_x_182:
[----:B------:R-:W-:Y:S05]  /*0690*/  BSYNC.RECONVERGENT B1 ;  /* 0x0000000000017941 */ /* 0x000fea0003800200 */
.L_x_181:
        /* <DEDUP_REMOVED lines=16> */
[----:B------:R-:W-:-:S05]  /*07a0*/  IMAD.IADD R8, R2, 0x1, R13 ;  /* 0x0000000102087824 */ /* 0x000fca00078e020d */
[----:B------:R-:W-:Y:S01]  /*07b0*/  IADD3 R12, PT, PT, R8, -0x1, RZ ;  /* 0xffffffff080c7810 */ /* 0x000fe20007ffe0ff */
[----:B------:R-:W-:-:S05]  /*07c0*/  DFMA R10, R6, -R4, 1 ;  /* 0x3ff00000060a742b */ /* 0x000fca0000000804 */
[----:B------:R-:W0:Y:S03]  /*07d0*/  I2F.F64.U32 R12, R12 ;  /* 0x0000000c000c7312 */ /* 0x000e260000201800 */
        /* <DEDUP_REMOVED lines=8> */
[----:B------:R-:W-:Y:S01]  /*0860*/  IMAD.MOV.U32 R4, RZ, RZ, R12 ;  /* 0x000000ffff047224 */ /* 0x000fe200078e000c */
[----:B------:R-:W-:Y:S01]  /*0870*/  MOV R0, 0x8a0 ;  /* 0x000008a000007802 */ /* 0x000fe20000000f00 */
[----:B------:R-:W-:-:S07]  /*0880*/  IMAD.MOV.U32 R11, RZ, RZ, R13 ;  /* 0x000000ffff0b7224 */ /* 0x000fce00078e000d */
[----:B------:R-:W-:Y:S05]  /*0890*/  CALL.REL.NOINC `($__internal_2_$__cuda_sm20_div_rn_f64_full) ;  /* 0x00000014009c7944 */ /* 0x000fea0003c00000 */
.L_x_188:
[----:B------:R-:W-:Y:S05]  /*08a0*/  BSYNC.RECONVERGENT B1 ;  /* 0x0000000000017941 */ /* 0x000fea0003800200 */
.L_x_187:
[----:B------:R-:W-:Y:S01]  /*08b0*/  IMAD.HI.U32 R0, R8, -0x4370ec6f, RZ ;  /* 0xbc8f139108007827 */ /* 0x000fe200078e00ff */
[----:B------:R-:W0:Y:S01]  /*08c0*/  MUFU.RCP64H R9, 2.14748262400000000000e+09 ;  /* 0x41dfffff00097908 */ /* 0x000e220000001800 */
[----:B------:R-:W-:Y:S01]  /*08d0*/  MOV R4, 0xff800000 ;  /* 0xff80000000047802 */ /* 0x000fe20000000f00 */
[----:B------:R-:W-:Y:S01]  /*08e0*/  BSSY.RECONVERGENT B1, `(.L_x_189) ;  /* 0x0000022000017945 */ /* 0x000fe20003800200 */
[----:B------:R-:W-:Y:S01]  /*08f0*/  IMAD.MOV.U32 R5, RZ, RZ, 0x41dfffff ;  /* 0x41dfffffff057424 */ /* 0x000fe200078e00ff */
        /* <DEDUP_REMOVED lines=9> */
[----:B------:R-:W-:-:S06]  /*0990*/  @P0 IADD3 R15, PT, PT, -R13, RZ, RZ ;  /* 0x000000ff0d0f0210 */ /* 0x000fcc0007ffe1ff */
        /* <DEDUP_REMOVED lines=14> */
[----:B------:R-:W-:Y:S01]  /*0a80*/  FSETP.GT.AND P0, PT, |R0|, 1.469367938527859385e-39, PT ;  /* 0x001000000000780b */ /* 0x000fe20003f04200 */
[----:B------:R0:W1:-:S12]  /*0a90*/  F2I.F64.TRUNC R8, R6 ;  /* 0x0000000600087311 */ /* 0x000058000030d100 */
[----:B0-----:R-:W-:Y:S05]  /*0aa0*/  @P0 BRA P1, `(.L_x_190) ;  /* 0x0000000000140947 */ /* 0x001fea0000800000 */
[----:B------:R-:W-:Y:S01]  /*0ab0*/  IMAD.MOV.U32 R4, RZ, RZ, R10 ;  /* 0x000000ffff047224 */ /* 0x000fe200078e000a */
[----:B------:R-:W-:-:S07]  /*0ac0*/  MOV R0, 0xae0 ;  /* 0x00000ae000007802 */ /* 0x000fce0000000f00 */
[----:B-1----:R-:W-:Y:S05]  /*0ad0*/  CALL.REL.NOINC `($__internal_2_$__cuda_sm20_div_rn_f64_full) ;  /* 0x00000014000c7944 */ /* 0x002fea0003c00000 */
[----:B------:R-:W-:Y:S01]  /*0ae0*/  MOV R4, R6 ;  /* 0x0000000600047202 */ /* 0x000fe20000000f00 */
[----:B------:R-:W-:-:S07]  /*0af0*/  IMAD.MOV.U32 R5, RZ, RZ, R7 ;  /* 0x000000ffff057224 */ /* 0x000fce00078e0007 */
.L_x_190:
[----:B------:R-:W-:Y:S05]  /*0b00*/  BSYNC.RECONVERGENT B1 ;  /* 0x0000000000017941 */ /* 0x000fea0003800200 */
.L_x_189:
        /* <DEDUP_REMOVED lines=16> */
[----:B------:R-:W-:-:S05]  /*0c10*/  IADD3 R10, PT, PT, R9, R2, RZ ;  /* 0x00000002090a7210 */ /* 0x000fca0007ffe0ff */
[----:B------:R-:W-:Y:S01]  /*0c20*/  VIADD R12, R10, 0xffffffff ;  /* 0xffffffff0a0c7836 */ /* 0x000fe20000000000 */
[----:B------:R-:W-:-:S05]  /*0c30*/  DFMA R16, R14, -R6, 1 ;  /* 0x3ff000000e10742b */ /* 0x000fca0000000806 */
[----:B------:R-:W0:Y:S03]  /*0c40*/  I2F.F64.U32 R12, R12 ;  /* 0x0000000c000c7312 */ /* 0x000e260000201800 */
[----:B------:R-:W-:-:S08]  /*0c50*/  DFMA R16, R14, R16, R14 ;  /* 0x000000100e10722b */ /* 0x000fd0000000000e */
[----:B0-----:R-:W-:Y:S01]  /*0c60*/  DMUL R14, R16, R12 ;  /* 0x0000000c100e7228 */ /* 0x001fe20000000000 */
[----:B------:R-:W-:-:S07]  /*0c70*/  FSETP.GEU.AND P1, PT, |R13|, 6.5827683646048100446e-37, PT ;  /* 0x036000000d00780b */ /* 0x000fce0003f2e200 */
[----:B------:R-:W-:-:S08]  /*0c80*/  DFMA R6, R14, -R6, R12 ;  /* 0x800000060e06722b */ /* 0x000fd0000000000c */
[----:B------:R-:W-:Y:S01]  /*0c90*/  DFMA R6, R16, R6, R14 ;  /* 0x000000061006722b */ /* 0x000fe2000000000e */
[----:B------:R-:W-:Y:S01]  /*0ca0*/  IMAD.MOV.U32 R14, RZ, RZ, 0x0 ;  /* 0x00000000ff0e7424 */ /* 0x000fe200078e00ff */
[----:B------:R-:W-:-:S06]  /*0cb0*/  MOV R15, 0x40100000 ;  /* 0x40100000000f7802 */ /* 0x000fcc0000000f00 */
[----:B------:R-:W-:Y:S02]  /*0cc0*/  DFMA R4, R4, R14, -2 ;  /* 0xc00000000404742b */ /* 0x000fe4000000000e */
[----:B------:R-:W-:-:S05]  /*0cd0*/  FFMA R0, RZ, 27.999998092651367188, R7 ;  /* 0x41dfffffff007823 */ /* 0x000fca0000000007 */
[----:B------:R-:W-:Y:S01]  /*0ce0*/  FSETP.GT.AND P0, PT, |R0|, 1.469367938527859385e-39, PT ;  /* 0x001000000000780b */ /* 0x000fe20003f04200 */
[----:B------:R0:W2:-:S12]  /*0cf0*/  F2I.F64.TRUNC R9, R4 ;  /* 0x0000000400097311 */ /* 0x000098000030d100 */
[----:B0-----:R-:W-:Y:S05]  /*0d00*/  @P0 BRA P1, `(.L_x_192) ;  /* 0x0000000000100947 */ /* 0x001fea0000800000 */
[----:B------:R-:W-:Y:S01]  /*0d10*/  IMAD.MOV.U32 R4, RZ, RZ, R12 ;  /* 0x000000ffff047224 */ /* 0x000fe200078e000c */
[----:B------:R-:W-:Y:S01]  /*0d20*/  MOV R0, 0xd50 ;  /* 0x00000d5000007802 */ /* 0x000fe20000000f00 */
[----:B------:R-:W-:-:S07]  /*0d30*/  IMAD.MOV.U32 R11, RZ, RZ, R13 ;  /* 0x000000ffff0b7224 */ /* 0x000fce00078e000d */
[----:B-12---:R-:W-:Y:S05]  /*0d40*/  CALL.REL.NOINC `($__internal_2_$__cuda_sm20_div_rn_f64_full) ;  /* 0x0000001000707944 */ /* 0x006fea0003c00000 */
.L_x_192:
[----:B------:R-:W-:Y:S05]  /*0d50*/  BSYNC.RECONVERGENT B1 ;  /* 0x0000000000017941 */ /* 0x000fea0003800200 */
.L_x_191:
[----:B------:R-:W0:Y:S01]  /*0d60*/  MUFU.RCP64H R11, 2.14748262400000000000e+09 ;  /* 0x41dfffff000b7908 */ /* 0x000e220000001800 */
[----:B------:R-:W-:Y:S01]  /*0d70*/  IMAD.HI.U32 R0, R10, -0x4370ec6f, RZ ;  /* 0xbc8f13910a007827 */ /* 0x000fe200078e00ff */
[----:B------:R-:W-:Y:S01]  /*0d80*/  MOV R4, 0xff800000 ;  /* 0xff80000000047802 */ /* 0x000fe20000000f00 */
[----:B------:R-:W-:Y:S02]  /*0d90*/  BSSY.RECONVERGENT B1, `(.L_x_193) ;  /* 0x0000022000017945 */ /* 0x000fe40003800200 */
[----:B------:R-:W-:Y:S01]  /*0da0*/  IMAD.MOV.U32 R5, RZ, RZ, 0x41dfffff ;  /* 0x41dfffffff057424 */ /* 0x000fe200078e00ff */
[----:B------:R-:W-:-:S05]  /*0db0*/  SHF.R.U32.HI R13, RZ, 0xf, R0 ;  /* 0x0000000fff0d7819 */ /* 0x000fca0000011600 */
        /* <DEDUP_REMOVED lines=23> */
[----:B------:R0:W3:Y:S09]  /*0f30*/  F2I.F64.TRUNC R10, R10 ;  /* 0x0000000a000a7311 */ /* 0x0000f2000030d100 */
[----:B------:R-:W-:Y:S05]  /*0f40*/  @P0 BRA P1, `(.L_x_194) ;  /* 0x0000000000180947 */ /* 0x000fea0000800000 */
[----:B------:R-:W-:Y:S01]  /*0f50*/  MOV R4, R12 ;  /* 0x0000000c00047202 */ /* 0x000fe20000000f00 */
[----:B0-----:R-:W-:Y:S01]  /*0f60*/  IMAD.MOV.U32 R11, RZ, RZ, R13 ;  /* 0x000000ffff0b7224 */ /* 0x001fe200078e000d */
[----:B------:R-:W-:-:S07]  /*0f70*/  MOV R0, 0xf90 ;  /* 0x00000f9000007802 */ /* 0x000fce0000000f00 */
[----:B-123--:R-:W-:Y:S05]  /*0f80*/  CALL.REL.NOINC `($__internal_2_$__cuda_sm20_div_rn_f64_full) ;  /* 0x0000000c00e07944 */ /* 0x00efea0003c00000 */
[----:B------:R-:W-:Y:S01]  /*0f90*/  IMAD.MOV.U32 R4, RZ, RZ, R6 ;  /* 0x000000ffff047224 */ /* 0x000fe200078e0006 */
[----:B------:R-:W-:-:S07]  /*0fa0*/  MOV R5, R7 ;  /* 0x0000000700057202 */ /* 0x000fce0000000f00 */
.L_x_194:
[----:B------:R-:W-:Y:S05]  /*0fb0*/  BSYNC.RECONVERGENT B1 ;  /* 0x0000000000017941 */ /* 0x000fea0003800200 */
.L_x_193:
[----:B------:R-:W-:Y:S02]  /*0fc0*/  IMAD.MOV.U32 R6, RZ, RZ, 0x0 ;  /* 0x00000000ff067424 */ /* 0x000fe400078e00ff */
[----:B------:R-:W-:-:S06]  /*0fd0*/  IMAD.MOV.U32 R7, RZ, RZ, 0x40100000 ;  /* 0x40100000ff077424 */ /* 0x000fcc00078e00ff */
[----:B------:R-:W-:Y:S01]  /*0fe0*/  DFMA R4, R4, R6, -2 ;  /* 0xc00000000404742b */ /* 0x000fe20000000006 */
[----:B------:R-:W-:-:S05]  /*0ff0*/  MOV R6, 0x10 ;  /* 0x0000001000067802 */ /* 0x000fca0000000f00 */
[----:B0-----:R-:W1:Y:S01]  /*1000*/  F2I.F64.TRUNC R11, R4 ;  /* 0x00000004000b7311 */ /* 0x001e62000030d100 */
[----:B------:R-:W-:-:S05]  /*1010*/  IMAD.WIDE R6, R25, R6, UR6 ;  /* 0x0000000619067e25 */ /* 0x000fca000f8e0206 */
[----:B-123--:R0:W-:Y:S02]  /*1020*/  STG.E.128 desc[UR14][R6.64], R8 ;  /* 0x0000000806007986 */ /* 0x00e1e4000c101d0e */
.L_x_180:
[----:B------:R-:W-:Y:S05]  /*1030*/  BSYNC.RECONVERGENT B0 ;  /* 0x0000000000007941 */ /* 0x000fea0003800200 */
.L_x_179:
[----:B------:R-:W-:Y:S05]  /*1040*/  BRA.U UP0, `(.L_x_195) ;  /* 0xfffffff100607547 */ /* 0x000fea000b83ffff */
[----:B------:R-:W-:Y:S05]  /*1050*/  EXIT ;  /* 0x000000000000794d */ /* 0x000fea0003800000 */
.L_x_178:
[----:B------:R-:W-:-:S06]  /*1060*/  UISETP.GE.AND UP0, UPT, UR17, 0x1, UPT ;  /* 0x000000011100788c */ /* 0x000fcc000bf06270 */
[----:B------:R-:W-:-:S13]  /*1070*/  PLOP3.LUT P0, PT, PT, PT, UP0, 0x80, 0x8 ;  /* 0x000000000008781c */ /* 0x000fda0003f0f008 */
[----:B------:R-:W-:Y:S05]  /*1080*/  @!P0 EXIT ;  /* 0x000000000000894d */ /* 0x000fea0003800000 */
[----:B------:R-:W0:Y:S01]  /*1090*/  S2R R26, SR_TID.X ;  /* 0x00000000001a7919 */ /* 0x000e220000002100 */
[----:B------:R-:W-:-:S05]  /*10a0*/  UMOV UR4, URZ ;  /* 0x000000ff00047c82 */ /* 0x000fca0008000000 */
.L_x_210:
[----:B------:R-:W-:Y:S01]  /*10b0*/  IMAD.U32 R25, RZ, RZ, UR4 ;  /* 0x00000004ff197e24 */ /* 0x000fe2000f8e00ff */
[----:B------:R-:W-:Y:S01]  /*10c0*/  BSSY.RECONVERGENT B0, `(.L_x_196) ;  /* 0x0000045000007945 */ /* 0x000fe20003800200 */
[----:B------:R-:W-:Y:S02]  /*10d0*/  IMAD.MOV.U32 R2, RZ, RZ, 0x1 ;  /* 0x00000001ff027424 */ /* 0x000fe400078e00ff */
[----:B0-----:R-:W-:-:S05]  /*10e0*/  IMAD R25, R25, 0x80, R26 ;  /* 0x0000008019197824 */ /* 0x001fca00078e021a */
[----:B------:R-:W-:-:S04]  /*10f0*/  IADD3 R7, PT, PT, R25, UR5, RZ ;  /* 0x0000000519077c10 */ /* 0x000fc8000fffe0ff */
        /* <DEDUP_REMOVED lines=8> */
.L_x_201:
[-C--:B------:R-:W-:Y:S01]  /*1180*/  IMAD R9, R13, R8.reuse, RZ ;  /* 0x000000080d097224 */ /* 0x080fe200078e02ff */
[----:B------:R-:W-:Y:S01]  /*1190*/  BSSY.RECONVERGENT B2, `(.L_x_199) ;  /* 0x000002b000027945 */ /* 0x000fe20003800200 */
[----:B------:R-:W-:-:S04]  /*11a0*/  IMAD.WIDE.U32 R4, R8, R8, RZ ;  /* 0x0000000808047225 */ /* 0x000fc800078e00ff */
[----:B------:R-:W-:Y:S02]  /*11b0*/  IMAD R9, R8, R13, R9 ;  /* 0x0000000d08097224 */ /* 0x000fe400078e0209 */
[----:B------:R-:W-:-:S03]  /*11c0*/  IMAD.WIDE.U32 R14, R4, 0x3, RZ ;  /* 0x00000003040e7825 */ /* 0x000fc600078e00ff */
[----:B------:R-:W-:Y:S02]  /*11d0*/  IADD3 R5, PT, PT, R5, R9, RZ ;  /* 0x0000000905057210 */ /* 0x000fe40007ffe0ff */
[----:B------:R-:W-:-:S03]  /*11e0*/  LOP3.LUT R9, R7, 0x1, RZ, 0xc0, !PT ;  /* 0x0000000107097812 */ /* 0x000fc600078ec0ff */
[----:B------:R-:W-:Y:S01]  /*11f0*/  IMAD.WIDE.U32 R10, R5, 0x3, RZ ;  /* 0x00000003050a7825 */ /* 0x000fe200078e00ff */
[----:B------:R-:W-:-:S04]  /*1200*/  ISETP.NE.U32.AND P1, PT, R9, 0x1, PT ;  /* 0x000000010900780c */ /* 0x000fc80003f25070 */
[----:B------:R-:W-:Y:S01]  /*1210*/  ISETP.NE.U32.AND.EX P1, PT, RZ, RZ, PT, P1 ;  /* 0x000000ffff00720c */ /* 0x000fe20003f25110 */
        /* <DEDUP_REMOVED lines=13> */
[----:B------:R-:W-:-:S05]  /*12f0*/  IMAD R13, R13, R2, R6 ;  /* 0x000000020d0d7224 */ /* 0x000fca00078e0206 */
[----:B------:R-:W-:-:S05]  /*1300*/  IADD3 R9, PT, PT, R9, R13, RZ ;  /* 0x0000000d09097210 */ /* 0x000fca0007ffe0ff */
        /* <DEDUP_REMOVED lines=19> */
.L_x_200:
[----:B------:R-:W-:Y:S05]  /*1440*/  BSYNC.RECONVERGENT B2 ;  /* 0x0000000000027941 */ /* 0x000fea0003800200 */
.L_x_199:
[----:B------:R-:W-:Y:S02]  /*1450*/  ISETP.GT.U32.AND.EX P0, PT, R0, RZ, PT, P0 ;  /* 0x000000ff0000720c */ /* 0x000fe40003f04100 */
[--C-:B------:R-:W-:Y:S02]  /*1460*/  SHF.R.U64 R7, R7, 0x1, R0.reuse ;  /* 0x0000000107077819 */ /* 0x100fe40000001200 */
[----:B------:R-:W-:Y:S02]  /*1470*/  SHF.R.U32.HI R0, RZ, 0x1, R0 ;  /* 0x00000001ff007819 */ /* 0x000fe40000011600 */
[----:B------:R-:W-:Y:S02]  /*1480*/  IADD3 R13, PT, PT, R5, -R11, R10 ;  /* 0x8000000b050d7210 */ /* 0x000fe40007ffe00a */
[----:B------:R-:W-:-:S05]  /*1490*/  MOV R8, R4 ;  /* 0x0000000400087202 */ /* 0x000fca0000000f00 */
[----:B------:R-:W-:Y:S05]  /*14a0*/  @P0 BRA `(.L_x_201) ;  /* 0xfffffffc00340947 */ /* 0x000fea000383ffff */
[----:B------:R-:W-:Y:S05]  /*14b0*/  BSYNC.RECONVERGENT B1 ;  /* 0x0000000000017941 */ /* 0x000fea0003800200 */
.L_x_198:
[----:B------:R-:W-:-:S04]  /*14c0*/  IMAD.HI.U32 R5, R2, 0x3, RZ ;  /* 0x0000000302057827 */ /* 0x000fc800078e00ff */
[----:B------:R-:W-:-:S05]  /*14d0*/  IMAD.IADD R0, R2, 0x1, -R5 ;  /* 0x0000000102007824 */ /* 0x000fca00078e0a05 */
[----:B------:R-:W-:-:S04]  /*14e0*/  LEA.HI R0, R0, R5, RZ, 0x1f ;  /* 0x0000000500007211 */ /* 0x000fc800078ff8ff */
[----:B------:R-:W-:-:S05]  /*14f0*/  SHF.R.U32.HI R5, RZ, 0x1e, R0 ;  /* 0x0000001eff057819 */ /* 0x000fca0000011600 */
[----:B------:R-:W-:-:S07]  /*1500*/  IMAD R2, R5, -0x7fffffff, R2 ;  /* 0x8000000105027824 */ /* 0x000fce00078e0202 */
.L_x_197:
[----:B------:R-:W-:Y:S05]  /*1510*/  BSYNC.RECONVERGENT B0 ;  /* 0x0000000000007941 */ /* 0x000fea0003800200 */
.L_x_196:
        /* <DEDUP_REMOVED lines=29> */
[----:B------:R-:W-:-:S07]  /*16f0*/  MOV R0, 0x1710 ;  /* 0x0000171000007802 */ /* 0x000fce0000000f00 */
[----:B------:R-:W-:Y:S05]  /*1700*/  CALL.REL.NOINC `($__internal_2_$__cuda_sm20_div_rn_f64_full) ;  /* 0x0000000800007944 */ /* 0x000fea0003c00000 */
.L_x_203:
[----:B------:R-:W-:Y:S05]  /*1710*/  BSYNC.RECONVERGENT B0 ;  /* 0x0000000000007941 */ /* 0x000fea0003800200 */
.L_x_202:
        /* <DEDUP_REMOVED lines=37> */
.L_x_205:
[----:B------:R-:W-:Y:S05]  /*1970*/  BSYNC.RECONVERGENT B0 ;  /* 0x0000000000007941 */ /* 0x000fea0003800200 */
.L_x_204:
        /* <DEDUP_REMOVED lines=36> */
.L_x_207:
[----:B------:R-:W-:Y:S05]  /*1bc0*/  BSYNC.RECONVERGENT B0 ;  /* 0x0000000000007941 */ /* 0x000fea0003800200 */
.L_x_206:
        /* <DEDUP_REMOVED lines=37> */
.L_x_209:
[----:B------:R-:W-:Y:S05]  /*1e20*/  BSYNC.RECONVERGENT B0 ;  /* 0x0000000000007941 */ /* 0x000fea0003800200 */
.L_x_208:
[----:B------:R-:W4:Y:S01]  /*1e30*/  LDCU UR10, c[0x0][0x388] ;  /* 0x00007100ff0a77ac */ /* 0x000f220008000800 */
[----:B------:R-:W-:Y:S02]  /*1e40*/  IMAD.MOV.U32 R6, RZ, RZ, 0x0 ;  /* 0x00000000ff067424 */ /* 0x000fe400078e00ff */
[----:B------:R-:W-:Y:S01]  /*1e50*/  IMAD.MOV.U32 R7, RZ, RZ, 0x40100000 ;  /* 0x40100000ff077424 */ /* 0x000fe200078e00ff */
[----:B------:R-:W-:-:S05]  /*1e60*/  UIADD3 UR8, UPT, UPT, UR4, 0x1, URZ ;  /* 0x0000000104087890 */ /* 0x000fca000fffe0ff */
[----:B------:R-:W-:Y:S01]  /*1e70*/  DFMA R4, R4, R6, -2 ;  /* 0xc00000000404742b */ /* 0x000fe20000000006 */
[----:B------:R-:W-:-:S05]  /*1e80*/  MOV R6, 0x10 ;  /* 0x0000001000067802 */ /* 0x000fca0000000f00 */
[----:B0-----:R-:W1:Y:S01]  /*1e90*/  F2I.F64.TRUNC R11, R4 ;  /* 0x00000004000b7311 */ /* 0x001e62000030d100 */
[----:B------:R-:W-:Y:S01]  /*1ea0*/  IMAD.WIDE R6, R25, R6, UR6 ;  /* 0x0000000619067e25 */ /* 0x000fe2000f8e0206 */
[----:B----4-:R-:W-:-:S06]  /*1eb0*/  UISETP.NE.AND UP0, UPT, UR8, UR10, UPT ;  /* 0x0000000a0800728c */ /* 0x010fcc000bf05270 */
[----:B------:R-:W-:Y:S01]  /*1ec0*/  PLOP3.LUT P0, PT, PT, PT, UP0, 0x80, 0x8 ;  /* 0x000000000008781c */ /* 0x000fe20003f0f008 */
[----:B-123--:R0:W-:-:S12]  /*1ed0*/  STG.E.128 desc[UR14][R6.64], R8 ;  /* 0x0000000806007986 */ /* 0x00e1d8000c101d0e */
[----:B------:R-:W-:Y:S05]  /*1ee0*/  @!P0 EXIT ;  /* 0x000000000000894d */ /* 0x000fea0003800000 */
[----:B------:R-:W-:Y:S01]  /*1ef0*/  UMOV UR4, UR8 ;  /* 0x0000000800047c82 */ /* 0x000fe20008000000 */
[----:B------:R-:W-:Y:S05]  /*1f00*/  BRA `(.L_x_210) ;  /* 0xfffffff000687947 */ /* 0x000fea000383ffff */
        .weak           $__internal_2_$__cuda_sm20_div_rn_f64_full
        .type           $__internal_2_$__cuda_sm20_div_rn_f64_full,@function
        .size           $__internal_2_$__cuda_sm20_div_rn_f64_full,(.L_x_313 - $__internal_2_$__cuda_sm20_div_rn_f64_full)
$__internal_2_$__cuda_sm20_div_rn_f64_full:
[C---:B------:R-:W-:Y:S01]  /*1f10*/  FSETP.GEU.AND P0, PT, |R3|.reuse, 1.469367938527859385e-39, PT ;  /* 0x001000000300780b */ /* 0x040fe20003f0e200 */
[----:B------:R-:W-:Y:S01]  /*1f20*/  IMAD.U32 R6, RZ, RZ, UR9 ;  /* 0x00000009ff067e24 */ /* 0x000fe2000f8e00ff */
[----:B------:R-:W-:Y:S01]  /*1f30*/  MOV R7, R3 ;  /* 0x0000000300077202 */ /* 0x000fe20000000f00 */
[----:B------:R-:W-:Y:S01]  /*1f40*/  IMAD.U32 R12, RZ, RZ, UR9 ;  /* 0x00000009ff0c7e24 */ /* 0x000fe2000f8e00ff */
[C---:B------:R-:W-:Y:S01]  /*1f50*/  LOP3.LUT R2, R3.reuse, 0x800fffff, RZ, 0xc0, !PT ;  /* 0x800fffff03027812 */ /* 0x040fe200078ec0ff */
[----:B------:R-:W-:Y:S01]  /*1f60*/  IMAD.MOV.U32 R5, RZ, RZ, R11 ;  /* 0x000000ffff057224 */ /* 0x000fe200078e000b */
[----:B------:R-:W-:Y:S01]  /*1f70*/  LOP3.LUT R23, R3, 0x7ff00000, RZ, 0xc0, !PT ;  /* 0x7ff0000003177812 */ /* 0x000fe200078ec0ff */
[----:B------:R-:W-:Y:S01]  /*1f80*/  IMAD.MOV.U32 R14, RZ, RZ, 0x1 ;  /* 0x00000001ff0e7424 */ /* 0x000fe200078e00ff */
[----:B------:R-:W-:Y:S01]  /*1f90*/  LOP3.LUT R13, R2, 0x3ff00000, RZ, 0xfc, !PT ;  /* 0x3ff00000020d7812 */ /* 0x000fe200078efcff */
[----:B------:R-:W-:Y:S01]  /*1fa0*/  BSSY.RECONVERGENT B2, `(.L_x_211) ;  /* 0x0000051000027945 */ /* 0x000fe20003800200 */
[----:B------:R-:W-:-:S02]  /*1fb0*/  FSETP.GEU.AND P2, PT, |R5|, 1.469367938527859385e-39, PT ;  /* 0x001000000500780b */ /* 0x000fc40003f4e200 */
[----:B------:R-:W-:Y:S01]  /*1fc0*/  LOP3.LUT R2, R5, 0x7ff00000, RZ, 0xc0, !PT ;  /* 0x7ff0000005027812 */ /* 0x000fe200078ec0ff */
[----:B------:R-:W-:-:S03]  /*1fd0*/  @!P0 DMUL R12, R6, 8.98846567431157953865e+307 ;  /* 0x7fe00000060c8828 */ /* 0x000fc60000000000 */
[C---:B------:R-:W-:Y:S02]  /*1fe0*/  ISETP.GE.U32.AND P1, PT, R2.reuse, R23, PT ;  /* 0x000000170200720c */ /* 0x040fe40003f26070 */
[----:B------:R-:W-:Y:S01]  /*1ff0*/  MOV R22, R2 ;  /* 0x0000000200167202 */ /* 0x000fe20000000f00 */
[----:B------:R-:W0:Y:S04]  /*2000*/  MUFU.RCP64H R15, R13 ;  /* 0x0000000d000f7308 */ /* 0x000e280000001800 */
[----:B------:R-:W-:Y:S01]  /*2010*/  @!P2 LOP3.LUT R11, R7, 0x7ff00000, RZ, 0xc0, !PT ;  /* 0x7ff00000070ba812 */ /* 0x000fe200078ec0ff */
[----:B------:R-:W-:Y:S01]  /*2020*/  @!P2 IMAD.MOV.U32 R20, RZ, RZ, RZ ;  /* 0x000000ffff14a224 */ /* 0x000fe200078e00ff */
[----:B------:R-:W-:Y:S02]  /*2030*/  @!P0 LOP3.LUT R23, R13, 0x7ff00000, RZ, 0xc0, !PT ;  /* 0x7ff000000d178812 */ /* 0x000fe400078ec0ff */
[----:B------:R-:W-:-:S02]  /*2040*/  @!P2 ISETP.GE.U32.AND P3, PT, R2, R11, PT ;  /* 0x0000000b0200a20c */ /* 0x000fc40003f66070 */
        /* <DEDUP_REMOVED lines=8> */
[----:B------:R-:W-:Y:S01]  /*20d0*/  IMAD.MOV.U32 R14, RZ, RZ, R4 ;  /* 0x000000ffff0e7224 */ /* 0x000fe200078e0004 */
[----:B------:R-:W-:Y:S01]  /*20e0*/  LOP3.LUT R15, R15, 0x800fffff, R5, 0xf8, !PT ;  /* 0x800fffff0f0f7812 */ /* 0x000fe200078ef805 */
[----:B------:R-:W-:-:S05]  /*20f0*/  DFMA R16, R18, -R12, 1 ;  /* 0x3ff000001210742b */ /* 0x000fca000000080c */
[----:B------:R-:W-:-:S03]  /*2100*/  @!P2 DFMA R14, R14, 2, -R20 ;  /* 0x400000000e0ea82b */ /* 0x000fc60000000814 */
[----:B------:R-:W-:-:S07]  /*2110*/  DFMA R16, R18, R16, R18 ;  /* 0x000000101210722b */ /* 0x000fce0000000012 */
[----:B------:R-:W-:Y:S01]  /*2120*/  @!P2 LOP3.LUT R22, R15, 0x7ff00000, RZ, 0xc0, !PT ;  /* 0x7ff000000f16a812 */ /* 0x000fe200078ec0ff */
[----:B------:R-:W-:-:S04]  /*2130*/  DMUL R18, R16, R14 ;  /* 0x0000000e10127228 */ /* 0x000fc80000000000 */
[----:B------:R-:W-:-:S04]  /*2140*/  VIADD R24, R22, 0xffffffff ;  /* 0xffffffff16187836 */ /* 0x000fc80000000000 */
[----:B------:R-:W-:Y:S01]  /*2150*/  DFMA R20, R18, -R12, R14 ;  /* 0x8000000c1214722b */ /* 0x000fe2000000000e */
[----:B------:R-:W-:Y:S01]  /*2160*/  ISETP.GT.U32.AND P0, PT, R24, 0x7feffffe, PT ;  /* 0x7feffffe1800780c */ /* 0x000fe20003f04070 */
[----:B------:R-:W-:-:S05]  /*2170*/  VIADD R24, R23, 0xffffffff ;  /* 0xffffffff17187836 */ /* 0x000fca0000000000 */
[----:B------:R-:W-:Y:S01]  /*2180*/  ISETP.GT.U32.OR P0, PT, R24, 0x7feffffe, P0 ;  /* 0x7feffffe1800780c */ /* 0x000fe20000704470 */
[----:B------:R-:W-:-:S12]  /*2190*/  DFMA R20, R16, R20, R18 ;  /* 0x000000141014722b */ /* 0x000fd80000000012 */
        /* <DEDUP_REMOVED lines=12> */
[----:B------:R-:W-:-:S06]  /*2260*/  DFMA R12, R20, -R12, R14 ;  /* 0x8000000c140c722b */ /* 0x000fcc000000000e */
[----:B------:R-:W-:-:S04]  /*2270*/  MOV R12, RZ ;  /* 0x000000ff000c7202 */ /* 0x000fc80000000f00 */
        /* <DEDUP_REMOVED lines=14> */
.L_x_212:
        /* <DEDUP_REMOVED lines=12> */
[----:B------:R-:W-:Y:S01]  /*2420*/  @!P0 IMAD.MOV.U32 R16, RZ, RZ, RZ ;  /* 0x000000ffff108224 */ /* 0x000fe200078e00ff */
[----:B------:R-:W-:-:S03]  /*2430*/  @P0 MOV R16, RZ ;  /* 0x000000ff00100202 */ /* 0x000fc60000000f00 */
[----:B------:R-:W-:Y:S01]  /*2440*/  @P0 IMAD.MOV.U32 R17, RZ, RZ, R2 ;  /* 0x000000ffff110224 */ /* 0x000fe200078e0002 */
[----:B------:R-:W-:Y:S06]  /*2450*/  BRA `(.L_x_213) ;  /* 0x0000000000147947 */ /* 0x000fec0003800000 */
.L_x_215:
[----:B------:R-:W-:Y:S01]  /*2460*/  LOP3.LUT R17, R7, 0x80000, RZ, 0xfc, !PT ;  /* 0x0008000007117812 */ /* 0x000fe200078efcff */
[----:B------:R-:W-:Y:S01]  /*2470*/  IMAD.MOV.U32 R16, RZ, RZ, R6 ;  /* 0x000000ffff107224 */ /* 0x000fe200078e0006 */
[----:B------:R-:W-:Y:S06]  /*2480*/  BRA `(.L_x_213) ;  /* 0x0000000000087947 */ /* 0x000fec0003800000 */
.L_x_214:
[----:B------:R-:W-:Y:S02]  /*2490*/  LOP3.LUT R17, R5, 0x80000, RZ, 0xfc, !PT ;  /* 0x0008000005117812 */ /* 0x000fe400078efcff */
[----:B------:R-:W-:-:S07]  /*24a0*/  MOV R16, R4 ;  /* 0x0000000400107202 */ /* 0x000fce0000000f00 */
.L_x_213:
[----:B------:R-:W-:Y:S05]  /*24b0*/  BSYNC.RECONVERGENT B2 ;  /* 0x0000000000027941 */ /* 0x000fea0003800200 */
.L_x_211:
[----:B------:R-:W-:Y:S01]  /*24c0*/  MOV R4, R0 ;  /* 0x0000000000047202 */ /* 0x000fe20000000f00 */
[----:B------:R-:W-:Y:S02]  /*24d0*/  IMAD.MOV.U32 R5, RZ, RZ, 0x0 ;  /* 0x00000000ff057424 */ /* 0x000fe400078e00ff */
[----:B------:R-:W-:Y:S02]  /*24e0*/  IMAD.MOV.U32 R6, RZ, RZ, R16 ;  /* 0x000000ffff067224 */ /* 0x000fe400078e0010 */
[----:B------:R-:W-:Y:S01]  /*24f0*/  IMAD.MOV.U32 R7, RZ, RZ, R17 ;  /* 0x000000ffff077224 */ /* 0x000fe200078e0011 */
[----:B------:R-:W-:Y:S06]  /*2500*/  RET.REL.NODEC R4 `(_ZN3cub18CUB_300001_SM_10006detail9transform16transform_kernelINS2_10policy_hubILb1EN4cuda3std3__45tupleIJN6thrust24THRUST_300001_SM_1000_NS17counting_iteratorIiNSA_11use_defaultESC_SC_EEEEEE10policy1000El7int4prgNSA_6detail15normal_iteratorINSA_10device_ptrI4int4EEEEJSD_EEEvT0_iT1_T2_DpNS2_10kernel_argIT3_EE) ;  /* 0xffffffd804bc7950 */ /* 0x000fec0003c3ffff */
.L_x_216:
        /* <DEDUP_REMOVED lines=15> */
.L_x_313:


//--------------------- .text._ZN3cub18CUB_300001_SM_10006detail9transform16transform_kernelINS2_10policy_hubILb1EN4cuda3std3__45tupleIJN6thrust24THRUST_300001_SM_1000_NS17counting_iteratorIiNSA_11use_defaultESC_SC_EEEEEE10policy1000Ei7int4prgNSA_6detail15normal_iteratorINSA_10device_ptrI4int4EEEEJSD_EEEvT0_iT1_T2_DpNS2_10kernel_argIT3_EE --------------------------
	.section	.text._ZN3cub18CUB_300001_SM_10006detail9transform16transform_kernelINS2_10policy_hubILb1EN4cuda3std3__45tupleIJN6thrust24THRUST_300001_SM_1000_NS17counting_iteratorIiNSA_11use_defaultESC_SC_EEEEEE10policy1000Ei7int4prgNSA_6detail15normal_iteratorINSA_10device_ptrI4int4EEEEJSD_EEEvT0_iT1_T2_DpNS2_10kernel_argIT3_EE,"ax",@progbits
	.align	128
        .global         _ZN3cub18CUB_300001_SM_10006detail9transform16transform_kernelINS2_10policy_hubILb1EN4cuda3std3__45tupleIJN6thrust24THRUST_300001_SM_1000_NS17counting_iteratorIiNSA_11use_defaultESC_SC_EEEEEE10policy1000Ei7int4prgNSA_6detail15normal_iteratorINSA_10device_ptrI4int4EEEEJSD_EEEvT0_iT1_T2_DpNS2_10kernel_argIT3_EE
        .type           _ZN3cub18CUB_300001_SM_10006detail9transform16transform_kernelINS2_10policy_hubILb1EN4cuda3std3__45tupleIJN6thrust24THRUST_300001_SM_1000_NS17counting_iteratorIiNSA_11use_defaultESC_SC_EEEEEE10policy1000Ei7int4prgNSA_6detail15normal_iteratorINSA_10device_ptrI4int4EEEEJSD_EEEvT0_iT1_T2_DpNS2_10kernel_argIT3_EE,@function
        .size           _ZN3cub18CUB_300001_SM_10006detail9transform16transform_kernelINS2_10policy_hubILb1EN4cuda3std3__45tupleIJN6thrust24THRUST_300001_SM_1000_NS17counting_iteratorIiNSA_11use_defaultESC_SC_EEEEEE10policy1000Ei7int4prgNSA_6detail15normal_iteratorINSA_10device_ptrI4int4EEEEJSD_EEEvT0_iT1_T2_DpNS2_10kernel_argIT3_EE,(.L_x_314 - _ZN3cub18CUB_300001_SM_10006detail9transform16transform_kernelINS2_10policy_hubILb1EN4cuda3std3__45tupleIJN6thrust24THRUST_300001_SM_1000_NS17counting_iteratorIiNSA_11use_defaultESC_SC_EEEEEE10policy1000Ei7int4prgNSA_6detail15normal_iteratorINSA_10device_ptrI4int4EEEEJSD_EEEvT0_iT1_T2_DpNS2_10kernel_argIT3_EE)
        .other          _ZN3cub18CUB_300001_SM_10006detail9transform16transform_kernelINS2_10policy_hubILb1EN4cuda3std3__45tupleIJN6thrust24THRUST_300001_SM_1000_NS17counting_iteratorIiNSA_11use_defaultESC_SC_EEEEEE10policy1000Ei7int4prgNSA_6detail15normal_iteratorINSA_10device_ptrI4int4EEEEJSD_EEEvT0_iT1_T2_DpNS2_10kernel_argIT3_EE,@"STO_CUDA_ENTRY STV_DEFAULT"
_ZN3cub18CUB_300001_SM_10006detail9transform16transform_kernelINS2_10policy_hubILb1EN4cuda3std3__45tupleIJN6thrust24THRUST_300001_SM_1000_NS17counting_iteratorIiNSA_11use_defaultESC_SC_EEEEEE10policy1000Ei7int4prgNSA_6detail15normal_iteratorINSA_10device_ptrI4int4EEEEJSD_EEEvT0_iT1_T2_DpNS2_10kernel_argIT3_EE:
.text._ZN3cub18CUB_300001_SM_10006detail9transform16transform_kernelINS2_10policy_hubILb1EN4cuda3std3__45tupleIJN6thrust24THRUST_300001_SM_1000_NS17counting_iteratorIiNSA_11use_defaultESC_SC_EEEEEE10policy1000Ei7int4prgNSA_6detail15normal_iteratorINSA_10device_ptrI4int4EEEEJSD_EEEvT0_iT1_T2_DpNS2_10kernel_argIT3_EE:
[----:B------:R-:W-:Y:S08]  /*0000*/  LDC R1, c[0x0][0x37c] ;  /* 0x0000df00ff017b82 */ /* 0x000ff00000000800 */
[----:B------:R-:W0:Y:S01]  /*0010*/  S2UR UR4, SR_CTAID.X ;  /* 0x00000000000479c3 */ /* 0x000e220000002500 */
[----:B------:R-:W1:Y:S01]  /*0020*/  LDCU.64 UR8, c[0x0][0x380] ;  /* 0x00007000ff0877ac */ /* 0x000e620008000a00 */
[----:B------:R-:W-:Y:S01]  /*0030*/  IMAD.MOV.U32 R3, RZ, RZ, 0x41dfffff ;  /* 0x41dfffffff037424 */ /* 0x000fe200078e00ff */
[----:B------:R-:W2:Y:S01]  /*0040*/  LDCU UR10, c[0x0][0x398] ;  /* 0x00007300ff0a77ac */ /* 0x000ea20008000800 */
[----:B------:R-:W3:Y:S01]  /*0050*/  LDCU.64 UR6, c[0x0][0x390] ;  /* 0x00007200ff0677ac */ /* 0x000ee20008000a00 */
[----:B------:R-:W4:Y:S01]  /*0060*/  LDCU.64 UR12, c[0x0][0x358] ;  /* 0x00006b00ff0c77ac */ /* 0x000f220008000a00 */
[----:B-1----:R-:W-:-:S04]  /*0070*/  USHF.L.U32 UR11, UR9, 0x7, URZ ;  /* 0x00000007090b7899 */ /* 0x002fc800080006ff */
[----:B0-----:R-:W-:-:S04]  /*0080*/  UIMAD UR4, UR11, UR4, URZ ;  /* 0x000000040b0472a4 */ /* 0x001fc8000f8e02ff */
[----:B------:R-:W-:Y:S02]  /*0090*/  UIADD3 UR5, UPT, UPT, -UR4, UR8, URZ ;  /* 0x0000000804057290 */ /* 0x000fe4000fffe1ff */
[----:B--2---:R-:W-:Y:S02]  /*00a0*/  UIADD3 UR8, UPT, UPT, UR4, UR10, URZ ;  /* 0x0000000a04087290 */ /* 0x004fe4000fffe0ff */
[----:B------:R-:W-:Y:S02]  /*00b0*/  UISETP.LT.AND UP0, UPT, UR11, UR5, UPT ;  /* 0x000000050b00728c */ /* 0x000fe4000bf01270 */
[----:B---3--:R-:W-:Y:S02]  /*00c0*/  UIMAD.WIDE UR6, UR4, 0x10, UR6 ;  /* 0x00000010040678a5 */ /* 0x008fe4000f8e0206 */
[----:B------:R-:W-:Y:S02]  /*00d0*/  USEL UR10, UR11, UR5, UP0 ;  /* 0x000000050b0a7287 */ /* 0x000fe40008000000 */
[----:B------:R-:W-:-:S03]  /*00e0*/  UISETP.GT.AND UP0, UPT, UR11, UR5, UPT ;  /* 0x000000050b00728c */ /* 0x000fc6000bf04270 */
[----:B------:R-:W-:-:S06]  /*00f0*/  UMOV UR5, 0xff800000 ;  /* 0xff80000000057882 */ /* 0x000fcc0000000000 */
[----:B----4-:R-:W-:Y:S05]  /*0100*/  BRA.U UP0, `(.L_x_217) ;  /* 0x0000000d009c7547 */ /* 0x010fea000b800000 */
[----:B------:R-:W-:-:S06]  /*0110*/  UISETP.GE.AND UP0, UPT, UR9, 0x1, UPT ;  /* 0x000000010900788c */ /* 0x000fcc000bf06270 */
[----:B------:R-:W-:-:S13]  /*0120*/  PLOP3.LUT P0, PT, PT, PT, UP0, 0x80, 0x8 ;  /* 0x000000000008781c */ /* 0x000fda0003f0f008 */
[----:B------:R-:W-:Y:S05]  /*0130*/  @!P0 EXIT ;  /* 0x000000000000894d */ /* 0x000fea0003800000 */
[----:B------:R-:W0:Y:S01]  /*0140*/  S2R R25, SR_TID.X ;  /* 0x0000000000197919 */ /* 0x000e220000002100 */
[----:B------:R-:W-:-:S07]  /*0150*/  IMAD.MOV.U32 R26, RZ, RZ, RZ ;  /* 0x000000ffff1a7224 */ /* 0x000fce00078e00ff */
.L_x_232:
[----:B0-----:R-:W-:Y:S01]  /*0160*/  IMAD R27, R26, 0x80, R25 ;  /* 0x000000801a1b7824 */ /* 0x001fe200078e0219 */
[----:B------:R-:W-:Y:S01]  /*0170*/  BSSY.RECONVERGENT B0, `(.L_x_218) ;  /* 0x0000043000007945 */ /* 0x000fe20003800200 */
[----:B------:R-:W-:-:S03]  /*0180*/  IMAD.MOV.U32 R14, RZ, RZ, 0x1 ;  /* 0x00000001ff0e7424 */ /* 0x000fc600078e00ff */
[----:B------:R-:W-:-:S04]  /*0190*/  IADD3 R13, PT, PT, R27, UR8, RZ ;  /* 0x000000081b0d7c10 */ /* 0x000fc8000fffe0ff */
        /* <DEDUP_REMOVED lines=8> */
.L_x_223:
[-C--:B------:R-:W-:Y:S01]  /*0220*/  IMAD R2, R12, R17.reuse, RZ ;  /* 0x000000110c027224 */ /* 0x080fe200078e02ff */
[----:B------:R-:W-:Y:S01]  /*0230*/  BSSY.RECONVERGENT B2, `(.L_x_221) ;  /* 0x000002a000027945 */ /* 0x000fe20003800200 */
[----:B------:R-:W-:-:S04]  /*0240*/  IMAD.WIDE.U32 R4, R17, R17, RZ ;  /* 0x0000001111047225 */ /* 0x000fc800078e00ff */
[----:B------:R-:W-:Y:S01]  /*0250*/  IMAD R7, R17, R12, R2 ;  /* 0x0000000c11077224 */ /* 0x000fe200078e0202 */
[----:B------:R-:W-:Y:S01]  /*0260*/  LOP3.LUT R2, R13, 0x1, RZ, 0xc0, !PT ;  /* 0x000000010d027812 */ /* 0x000fe200078ec0ff */
[----:B------:R-:W-:-:S03]  /*0270*/  IMAD.WIDE.U32 R8, R4, 0x3, RZ ;  /* 0x0000000304087825 */ /* 0x000fc600078e00ff */
[----:B------:R-:W-:Y:S01]  /*0280*/  ISETP.NE.U32.AND P1, PT, R2, 0x1, PT ;  /* 0x000000010200780c */ /* 0x000fe20003f25070 */
[----:B------:R-:W-:-:S03]  /*0290*/  IMAD.IADD R5, R5, 0x1, R7 ;  /* 0x0000000105057824 */ /* 0x000fc600078e0207 */
[----:B------:R-:W-:Y:S01]  /*02a0*/  ISETP.NE.U32.AND.EX P1, PT, RZ, RZ, PT, P1 ;  /* 0x000000ffff00720c */ /* 0x000fe20003f25110 */
[----:B------:R-:W-:-:S04]  /*02b0*/  IMAD.WIDE.U32 R6, R5, 0x3, RZ ;  /* 0x0000000305067825 */ /* 0x000fc800078e00ff */
        /* <DEDUP_REMOVED lines=33> */
.L_x_222:
[----:B------:R-:W-:Y:S05]  /*04d0*/  BSYNC.RECONVERGENT B2 ;  /* 0x0000000000027941 */ /* 0x000fea0003800200 */
.L_x_221:
[----:B------:R-:W-:Y:S01]  /*04e0*/  ISETP.GT.U32.AND.EX P0, PT, R0, RZ, PT, P0 ;  /* 0x000000ff0000720c */ /* 0x000fe20003f04100 */
[----:B------:R-:W-:Y:S01]  /*04f0*/  IMAD.MOV.U32 R17, RZ, RZ, R4 ;  /* 0x000000ffff117224 */ /* 0x000fe200078e0004 */
[--C-:B------:R-:W-:Y:S02]  /*0500*/  SHF.R.U64 R13, R13, 0x1, R0.reuse ;  /* 0x000000010d0d7819 */ /* 0x100fe40000001200 */
[----:B------:R-:W-:Y:S02]  /*0510*/  SHF.R.U32.HI R0, RZ, 0x1, R0 ;  /* 0x00000001ff007819 */ /* 0x000fe40000011600 */
[----:B------:R-:W-:-:S07]  /*0520*/  IADD3 R12, PT, PT, R5, -R9, R2 ;  /* 0x80000009050c7210 */ /* 0x000fce0007ffe002 */
[----:B------:R-:W-:Y:S05]  /*0530*/  @P0 BRA `(.L_x_223) ;  /* 0xfffffffc00380947 */ /* 0x000fea000383ffff */
[----:B------:R-:W-:Y:S05]  /*0540*/  BSYNC.RECONVERGENT B1 ;  /* 0x0000000000017941 */ /* 0x000fea0003800200 */
.L_x_220:
[----:B------:R-:W-:-:S04]  /*0550*/  IMAD.HI.U32 R5, R14, 0x3, RZ ;  /* 0x000000030e057827 */ /* 0x000fc800078e00ff */
[----:B------:R-:W-:-:S05]  /*0560*/  IMAD.IADD R0, R14, 0x1, -R5 ;  /* 0x000000010e007824 */ /* 0x000fca00078e0a05 */
[----:B------:R-:W-:-:S04]  /*0570*/  LEA.HI R0, R0, R5, RZ, 0x1f ;  /* 0x0000000500007211 */ /* 0x000fc800078ff8ff */
[----:B------:R-:W-:-:S05]  /*0580*/  SHF.R.U32.HI R5, RZ, 0x1e, R0 ;  /* 0x0000001eff057819 */ /* 0x000fca0000011600 */
[----:B------:R-:W-:-:S07]  /*0590*/  IMAD R14, R5, -0x7fffffff, R14 ;  /* 0x80000001050e7824 */ /* 0x000fce00078e020e */
.L_x_219:
[----:B------:R-:W-:Y:S05]  /*05a0*/  BSYNC.RECONVERGENT B0 ;  /* 0x0000000000007941 */ /* 0x000fea0003800200 */
.L_x_218:
[----:B------:R-:W-:Y:S01]  /*05b0*/  IMAD.HI.U32 R0, R14, -0x4370ec6f, RZ ;  /* 0xbc8f13910e007827 */ /* 0x000fe200078e00ff */
[----:B------:R-:W0:Y:S01]  /*05c0*/  MUFU.RCP64H R7, 2.14748262400000000000e+09 ;  /* 0x41dfffff00077908 */ /* 0x000e220000001800 */
[----:B------:R-:W-:Y:S01]  /*05d0*/  MOV R4, 0xff800000 ;  /* 0xff80000000047802 */ /* 0x000fe20000000f00 */
[----:B------:R-:W-:Y:S01]  /*05e0*/  BSSY.RECONVERGENT B0, `(.L_x_224) ;  /* 0x000001c000007945 */ /* 0x000fe20003800200 */
[----:B------:R-:W-:Y:S01]  /*05f0*/  IMAD.MOV.U32 R5, RZ, RZ, 0x41dfffff ;  /* 0x41dfffffff057424 */ /* 0x000fe200078e00ff */
        /* <DEDUP_REMOVED lines=25> */
[----:B------:R-:W-:Y:S05]  /*0790*/  CALL.REL.NOINC `($__internal_3_$__cuda_sm20_div_rn_f64_full) ;  /* 0x0000001400ac7944 */ /* 0x000fea0003c00000 */
.L_x_225:
[----:B------:R-:W-:Y:S05]  /*07a0*/  BSYNC.RECONVERGENT B0 ;  /* 0x0000000000007941 */ /* 0x000fea0003800200 */
.L_x_224:
        /* <DEDUP_REMOVED lines=16> */
[----:B------:R-:W-:-:S05]  /*08b0*/  IADD3 R9, PT, PT, R0, R15, RZ ;  /* 0x0000000f00097210 */ /* 0x000fca0007ffe0ff */
[----:B------:R-:W-:Y:S02]  /*08c0*/  VIADD R10, R9, 0xffffffff ;  /* 0xffffffff090a7836 */ /* 0x000fe40000000000 */
[----:B------:R-:W-:-:S04]  /*08d0*/  DFMA R14, R12, -R4, 1 ;  /* 0x3ff000000c0e742b */ /* 0x000fc80000000804 */
[----:B------:R-:W0:Y:S04]  /*08e0*/  I2F.F64.U32 R10, R10 ;  /* 0x0000000a000a7312 */ /* 0x000e280000201800 */
        /* <DEDUP_REMOVED lines=10> */
[----:B------:R0:W1:-:S12]  /*0990*/  F2I.F64.TRUNC R8, R6 ;  /* 0x0000000600087311 */ /* 0x000058000030d100 */
[----:B0-----:R-:W-:Y:S05]  /*09a0*/  @P0 BRA P1, `(.L_x_227) ;  /* 0x0000000000140947 */ /* 0x001fea0000800000 */
[----:B------:R-:W-:Y:S01]  /*09b0*/  IMAD.MOV.U32 R4, RZ, RZ, R10 ;  /* 0x000000ffff047224 */ /* 0x000fe200078e000a */
[----:B------:R-:W-:-:S07]  /*09c0*/  MOV R0, 0x9e0 ;  /* 0x000009e000007802 */ /* 0x000fce0000000f00 */
[----:B-1----:R-:W-:Y:S05]  /*09d0*/  CALL.REL.NOINC `($__internal_3_$__cuda_sm20_div_rn_f64_full) ;  /* 0x00000014001c7944 */ /* 0x002fea0003c00000 */
[----:B------:R-:W-:Y:S01]  /*09e0*/  IMAD.MOV.U32 R4, RZ, RZ, R6 ;  /* 0x000000ffff047224 */ /* 0x000fe200078e0006 */
[----:B------:R-:W-:-:S07]  /*09f0*/  MOV R5, R7 ;  /* 0x0000000700057202 */ /* 0x000fce0000000f00 */
.L_x_227:
[----:B------:R-:W-:Y:S05]  /*0a00*/  BSYNC.RECONVERGENT B0 ;  /* 0x0000000000007941 */ /* 0x000fea0003800200 */
.L_x_226:
        /* <DEDUP_REMOVED lines=24> */
[----:B------:R-:W-:Y:S01]  /*0b90*/  DFMA R6, R16, R6, R14 ;  /* 0x000000061006722b */ /* 0x000fe2000000000e */
[----:B------:R-:W-:Y:S02]  /*0ba0*/  IMAD.MOV.U32 R14, RZ, RZ, 0x0 ;  /* 0x00000000ff0e7424 */ /* 0x000fe400078e00ff */
[----:B------:R-:W-:-:S07]  /*0bb0*/  IMAD.MOV.U32 R15, RZ, RZ, 0x40100000 ;  /* 0x40100000ff0f7424 */ /* 0x000fce00078e00ff */
[----:B------:R-:W-:Y:S01]  /*0bc0*/  FFMA R0, RZ, 27.999998092651367188, R7 ;  /* 0x41dfffffff007823 */ /* 0x000fe20000000007 */
[----:B------:R-:W-:-:S04]  /*0bd0*/  DFMA R4, R4, R14, -2 ;  /* 0xc00000000404742b */ /* 0x000fc8000000000e */
[----:B------:R-:W-:Y:S02]  /*0be0*/  FSETP.GT.AND P0, PT, |R0|, 1.469367938527859385e-39, PT ;  /* 0x001000000000780b */ /* 0x000fe40003f04200 */
[----:B------:R0:W2:Y:S11]  /*0bf0*/  F2I.F64.TRUNC R9, R4 ;  /* 0x0000000400097311 */ /* 0x0000b6000030d100 */
[----:B0-----:R-:W-:Y:S05]  /*0c00*/  @P0 BRA P1, `(.L_x_229) ;  /* 0x0000000000100947 */ /* 0x001fea0000800000 */
[----:B------:R-:W-:Y:S01]  /*0c10*/  MOV R4, R12 ;  /* 0x0000000c00047202 */ /* 0x000fe20000000f00 */
[----:B------:R-:W-:Y:S01]  /*0c20*/  IMAD.MOV.U32 R11, RZ, RZ, R13 ;  /* 0x000000ffff0b7224 */ /* 0x000fe200078e000d */
[----:B------:R-:W-:-:S07]  /*0c30*/  MOV R0, 0xc50 ;  /* 0x00000c5000007802 */ /* 0x000fce0000000f00 */
[----:B-12---:R-:W-:Y:S05]  /*0c40*/  CALL.REL.NOINC `($__internal_3_$__cuda_sm20_div_rn_f64_full) ;  /* 0x0000001000807944 */ /* 0x006fea0003c00000 */
.L_x_229:
[----:B------:R-:W-:Y:S05]  /*0c50*/  BSYNC.RECONVERGENT B0 ;  /* 0x0000000000007941 */ /* 0x000fea0003800200 */
.L_x_228:
[----:B------:R-:W-:Y:S01]  /*0c60*/  IMAD.HI.U32 R0, R10, -0x4370ec6f, RZ ;  /* 0xbc8f13910a007827 */ /* 0x000fe200078e00ff */
[----:B------:R-:W0:Y:S01]  /*0c70*/  MUFU.RCP64H R11, 2.14748262400000000000e+09 ;  /* 0x41dfffff000b7908 */ /* 0x000e220000001800 */
[----:B------:R-:W-:Y:S01]  /*0c80*/  MOV R5, 0x41dfffff ;  /* 0x41dfffff00057802 */ /* 0x000fe20000000f00 */
[----:B------:R-:W-:Y:S01]  /*0c90*/  BSSY.RECONVERGENT B0, `(.L_x_230) ;  /* 0x0000022000007945 */ /* 0x000fe20003800200 */
[----:B------:R-:W-:Y:S01]  /*0ca0*/  IMAD.MOV.U32 R4, RZ, RZ, -0x800000 ;  /* 0xff800000ff047424 */ /* 0x000fe200078e00ff */
        /* <DEDUP_REMOVED lines=24> */
[----:B------:R0:W3:Y:S10]  /*0e30*/  F2I.F64.TRUNC R10, R10 ;  /* 0x0000000a000a7311 */ /* 0x0000f4000030d100 */
[----:B0-----:R-:W-:Y:S05]  /*0e40*/  @P0 BRA P1, `(.L_x_231) ;  /* 0x0000000000180947 */ /* 0x001fea0000800000 */
[----:B------:R-:W-:Y:S01]  /*0e50*/  IMAD.MOV.U32 R4, RZ, RZ, R12 ;  /* 0x000000ffff047224 */ /* 0x000fe200078e000c */
[----:B------:R-:W-:Y:S02]  /*0e60*/  MOV R11, R13 ;  /* 0x0000000d000b7202 */ /* 0x000fe40000000f00 */
[----:B------:R-:W-:-:S07]  /*0e70*/  MOV R0, 0xe90 ;  /* 0x00000e9000007802 */ /* 0x000fce0000000f00 */
[----:B-123--:R-:W-:Y:S05]  /*0e80*/  CALL.REL.NOINC `($__internal_3_$__cuda_sm20_div_rn_f64_full) ;  /* 0x0000000c00f07944 */ /* 0x00efea0003c00000 */
[----:B------:R-:W-:Y:S02]  /*0e90*/  IMAD.MOV.U32 R4, RZ, RZ, R6 ;  /* 0x000000ffff047224 */ /* 0x000fe400078e0006 */
[----:B------:R-:W-:-:S07]  /*0ea0*/  IMAD.MOV.U32 R5, RZ, RZ, R7 ;  /* 0x000000ffff057224 */ /* 0x000fce00078e0007 */
.L_x_231:
[----:B------:R-:W-:Y:S05]  /*0eb0*/  BSYNC.RECONVERGENT B0 ;  /* 0x0000000000007941 */ /* 0x000fea0003800200 */
.L_x_230:
[----:B------:R-:W0:Y:S01]  /*0ec0*/  LDCU UR4, c[0x0][0x384] ;  /* 0x00007080ff0477ac */ /* 0x000e220008000800 */
[----:B------:R-:W-:Y:S01]  /*0ed0*/  MOV R6, 0x0 ;  /* 0x0000000000067802 */ /* 0x000fe20000000f00 */
[----:B------:R-:W-:Y:S01]  /*0ee0*/  IMAD.MOV.U32 R7, RZ, RZ, 0x40100000 ;  /* 0x40100000ff077424 */ /* 0x000fe200078e00ff */
[----:B------:R-:W-:-:S05]  /*0ef0*/  IADD3 R26, PT, PT, R26, 0x1, RZ ;  /* 0x000000011a1a7810 */ /* 0x000fca0007ffe0ff */
[----:B------:R-:W-:Y:S01]  /*0f00*/  DFMA R4, R4, R6, -2 ;  /* 0xc00000000404742b */ /* 0x000fe20000000006 */
[----:B------:R-:W-:-:S05]  /*0f10*/  IMAD.MOV.U32 R6, RZ, RZ, 0x10 ;  /* 0x00000010ff067424 */ /* 0x000fca00078e00ff */
[----:B------:R-:W1:Y:S01]  /*0f20*/  F2I.F64.TRUNC R11, R4 ;  /* 0x00000004000b7311 */ /* 0x000e62000030d100 */
[----:B------:R-:W-:Y:S01]  /*0f30*/  IMAD.WIDE R6, R27, R6, UR6 ;  /* 0x000000061b067e25 */ /* 0x000fe2000f8e0206 */
[----:B0-----:R-:W-:-:S04]  /*0f40*/  ISETP.NE.AND P0, PT, R26, UR4, PT ;  /* 0x000000041a007c0c */ /* 0x001fc8000bf05270 */
[----:B-123--:R0:W-:Y:S09]  /*0f50*/  STG.E.128 desc[UR12][R6.64], R8 ;  /* 0x0000000806007986 */ /* 0x00e1f2000c101d0c */
[----:B------:R-:W-:Y:S05]  /*0f60*/  @!P0 EXIT ;  /* 0x000000000000894d */ /* 0x000fea0003800000 */
[----:B------:R-:W-:Y:S05]  /*0f70*/  BRA `(.L_x_232) ;  /* 0xfffffff000787947 */ /* 0x000fea000383ffff */
.L_x_217:
[----:B------:R-:W-:-:S06]  /*0f80*/  UISETP.GE.AND UP0, UPT, UR9, 0x1, UPT ;  /* 0x000000010900788c */ /* 0x000fcc000bf06270 */
[----:B------:R-:W-:-:S13]  /*0f90*/  PLOP3.LUT P0, PT, PT, PT, UP0, 0x80, 0x8 ;  /* 0x000000000008781c */ /* 0x000fda0003f0f008 */
[----:B------:R-:W-:Y:S05]  /*0fa0*/  @!P0 EXIT ;  /* 0x000000000000894d */ /* 0x000fea0003800000 */
[----:B------:R-:W0:Y:S01]  /*0fb0*/  S2R R26, SR_TID.X ;  /* 0x00000000001a7919 */ /* 0x000e220000002100 */
[----:B------:R-:W-:-:S05]  /*0fc0*/  UMOV UR4, URZ ;  /* 0x000000ff00047c82 */ /* 0x000fca0008000000 */
.L_x_249:
        /* <DEDUP_REMOVED lines=19> */
.L_x_240:
        /* <DEDUP_REMOVED lines=44> */
.L_x_239:
[----:B------:R-:W-:Y:S05]  /*13c0*/  BSYNC.RECONVERGENT B3 ;  /* 0x0000000000037941 */ /* 0x000fea0003800200 */
.L_x_238:
[----:B------:R-:W-:Y:S02]  /*13d0*/  ISETP.GT.U32.AND.EX P0, PT, R0, RZ, PT, P0 ;  /* 0x000000ff0000720c */ /* 0x000fe40003f04100 */
[--C-:B------:R-:W-:Y:S02]  /*13e0*/  SHF.R.U64 R7, R7, 0x1, R0.reuse ;  /* 0x0000000107077819 */ /* 0x100fe40000001200 */
[----:B------:R-:W-:Y:S02]  /*13f0*/  SHF.R.U32.HI R0, RZ, 0x1, R0 ;  /* 0x00000001ff007819 */ /* 0x000fe40000011600 */
[----:B------:R-:W-:Y:S02]  /*1400*/  IADD3 R13, PT, PT, R5, -R11, R10 ;  /* 0x8000000b050d7210 */ /* 0x000fe40007ffe00a */
[----:B------:R-:W-:-:S05]  /*1410*/  MOV R8, R4 ;  /* 0x0000000400087202 */ /* 0x000fca0000000f00 */
[----:B------:R-:W-:Y:S05]  /*1420*/  @P0 BRA `(.L_x_240) ;  /* 0xfffffffc00340947 */ /* 0x000fea000383ffff */
[----:B------:R-:W-:Y:S05]  /*1430*/  BSYNC.RECONVERGENT B2 ;  /* 0x0000000000027941 */ /* 0x000fea0003800200 */
.L_x_237:
[----:B------:R-:W-:-:S04]  /*1440*/  IMAD.HI.U32 R5, R2, 0x3, RZ ;  /* 0x0000000302057827 */ /* 0x000fc800078e00ff */
[----:B------:R-:W-:-:S05]  /*1450*/  IMAD.IADD R0, R2, 0x1, -R5 ;  /* 0x0000000102007824 */ /* 0x000fca00078e0a05 */
[----:B------:R-:W-:-:S04]  /*1460*/  LEA.HI R0, R0, R5, RZ, 0x1f ;  /* 0x0000000500007211 */ /* 0x000fc800078ff8ff */
[----:B------:R-:W-:-:S05]  /*1470*/  SHF.R.U32.HI R5, RZ, 0x1e, R0 ;  /* 0x0000001eff057819 */ /* 0x000fca0000011600 */
[----:B------:R-:W-:-:S07]  /*1480*/  IMAD R2, R5, -0x7fffffff, R2 ;  /* 0x8000000105027824 */ /* 0x000fce00078e0202 */
.L_x_236:
[----:B------:R-:W-:Y:S05]  /*1490*/  BSYNC.RECONVERGENT B1 ;  /* 0x0000000000017941 */ /* 0x000fea0003800200 */
.L_x_235:
        /* <DEDUP_REMOVED lines=31> */
.L_x_242:
[----:B------:R-:W-:Y:S05]  /*1690*/  BSYNC.RECONVERGENT B1 ;  /* 0x0000000000017941 */ /* 0x000fea0003800200 */
.L_x_241:
        /* <DEDUP_REMOVED lines=35> */
[----:B------:R-:W-:Y:S01]  /*18d0*/  MOV R4, R6 ;  /* 0x0000000600047202 */ /* 0x000fe20000000f00 */
[----:B------:R-:W-:-:S07]  /*18e0*/  IMAD.MOV.U32 R5, RZ, RZ, R7 ;  /* 0x000000ffff057224 */ /* 0x000fce00078e0007 */
.L_x_244:
[----:B------:R-:W-:Y:S05]  /*18f0*/  BSYNC.RECONVERGENT B1 ;  /* 0x0000000000017941 */ /* 0x000fea0003800200 */
.L_x_243:
        /* <DEDUP_REMOVED lines=35> */
[----:B-12---:R-:W-:Y:S05]  /*1b30*/  CALL.REL.NOINC `($__internal_3_$__cuda_sm20_div_rn_f64_full) ;  /* 0x0000000000c47944 */ /* 0x006fea0003c00000 */
.L_x_246:
[----:B------:R-:W-:Y:S05]  /*1b40*/  BSYNC.RECONVERGENT B1 ;  /* 0x0000000000017941 */ /* 0x000fea0003800200 */
.L_x_245:
        /* <DEDUP_REMOVED lines=34> */
[----:B-123--:R-:W-:Y:S05]  /*1d70*/  CALL.REL.NOINC `($__internal_3_$__cuda_sm20_div_rn_f64_full) ;  /* 0x0000000000347944 */ /* 0x00efea0003c00000 */
[----:B------:R-:W-:Y:S01]  /*1d80*/  IMAD.MOV.U32 R4, RZ, RZ, R6 ;  /* 0x000000ffff047224 */ /* 0x000fe200078e0006 */
[----:B------:R-:W-:-:S07]  /*1d90*/  MOV R5, R7 ;  /* 0x0000000700057202 */ /* 0x000fce0000000f00 */
.L_x_248:
[----:B------:R-:W-:Y:S05]  /*1da0*/  BSYNC.RECONVERGENT B1 ;  /* 0x0000000000017941 */ /* 0x000fea0003800200 */
.L_x_247:
[----:B------:R-:W-:Y:S02]  /*1db0*/  IMAD.MOV.U32 R6, RZ, RZ, 0x0 ;  /* 0x00000000ff067424 */ /* 0x000fe400078e00ff */
[----:B------:R-:W-:-:S06]  /*1dc0*/  IMAD.MOV.U32 R7, RZ, RZ, 0x40100000 ;  /* 0x40100000ff077424 */ /* 0x000fcc00078e00ff */
[----:B------:R-:W-:Y:S01]  /*1dd0*/  DFMA R4, R4, R6, -2 ;  /* 0xc00000000404742b */ /* 0x000fe20000000006 */
[----:B------:R-:W-:-:S05]  /*1de0*/  MOV R6, 0x10 ;  /* 0x0000001000067802 */ /* 0x000fca0000000f00 */
[----:B0-----:R-:W1:Y:S01]  /*1df0*/  F2I.F64.TRUNC R11, R4 ;  /* 0x00000004000b7311 */ /* 0x001e62000030d100 */
[----:B------:R-:W-:-:S05]  /*1e00*/  IMAD.WIDE R6, R25, R6, UR6 ;  /* 0x0000000619067e25 */ /* 0x000fca000f8e0206 */
[----:B-123--:R0:W-:Y:S02]  /*1e10*/  STG.E.128 desc[UR12][R6.64], R8 ;  /* 0x0000000806007986 */ /* 0x00e1e4000c101d0c */
.L_x_234:
[----:B------:R-:W-:Y:S05]  /*1e20*/  BSYNC.RECONVERGENT B0 ;  /* 0x0000000000007941 */ /* 0x000fea0003800200 */
.L_x_233:
[----:B------:R-:W-:Y:S05]  /*1e30*/  BRA.U UP0, `(.L_x_249) ;  /* 0xfffffff100647547 */ /* 0x000fea000b83ffff */
[----:B------:R-:W-:Y:S05]  /*1e40*/  EXIT ;  /* 0x000000000000794d */ /* 0x000fea0003800000 */
        .weak           $__internal_3_$__cuda_sm20_div_rn_f64_full
        .type           $__internal_3_$__cuda_sm20_div_rn_f64_full,@function
        .size           $__internal_3_$__cuda_sm20_div_rn_f64_full,(.L_x_314 - $__internal_3_$__cuda_sm20_div_rn_f64_full)
$__internal_3_$__cuda_sm20_div_rn_f64_full:
        /* <DEDUP_REMOVED lines=20> */
[----:B------:R-:W-:Y:S01]  /*1f90*/  MOV R11, 0x1ca00000 ;  /* 0x1ca00000000b7802 */ /* 0x000fe20000000f00 */
[----:B------:R-:W-:-:S03]  /*1fa0*/  VIADD R24, R23, 0xffffffff ;  /* 0xffffffff17187836 */ /* 0x000fc60000000000 */
        /* <DEDUP_REMOVED lines=14> */
[----:B------:R-:W-:-:S05]  /*2090*/  VIADD R20, R22, 0xffffffff ;  /* 0xffffffff16147836 */ /* 0x000fca0000000000 */
[----:B------:R-:W-:Y:S01]  /*20a0*/  ISETP.GT.U32.AND P0, PT, R20, 0x7feffffe, PT ;  /* 0x7feffffe1400780c */ /* 0x000fe20003f04070 */
[----:B------:R-:W-:-:S03]  /*20b0*/  DFMA R20, R18, -R12, R14 ;  /* 0x8000000c1214722b */ /* 0x000fc6000000000e */
[----:B------:R-:W-:-:S05]  /*20c0*/  ISETP.GT.U32.OR P0, PT, R24, 0x7feffffe, P0 ;  /* 0x7feffffe1800780c */ /* 0x000fca0000704470 */
[----:B------:R-:W-:-:S08]  /*20d0*/  DFMA R20, R16, R20, R18 ;  /* 0x000000141014722b */ /* 0x000fd00000000012 */
        /* <DEDUP_REMOVED lines=28> */
.L_x_251:
        /* <DEDUP_REMOVED lines=16> */
.L_x_254:
[----:B------:R-:W-:Y:S01]  /*23a0*/  LOP3.LUT R17, R7, 0x80000, RZ, 0xfc, !PT ;  /* 0x0008000007117812 */ /* 0x000fe200078efcff */
[----:B------:R-:W-:Y:S01]  /*23b0*/  IMAD.MOV.U32 R16, RZ, RZ, R6 ;  /* 0x000000ffff107224 */ /* 0x000fe200078e0006 */
[----:B------:R-:W-:Y:S06]  /*23c0*/  BRA `(.L_x_252) ;  /* 0x0000000000087947 */ /* 0x000fec0003800000 */
.L_x_253:
[----:B------:R-:W-:Y:S02]  /*23d0*/  LOP3.LUT R17, R5, 0x80000, RZ, 0xfc, !PT ;  /* 0x0008000005117812 */ /* 0x000fe400078efcff */
[----:B------:R-:W-:-:S07]  /*23e0*/  MOV R16, R4 ;  /* 0x0000000400107202 */ /* 0x000fce0000000f00 */
.L_x_252:
[----:B------:R-:W-:Y:S05]  /*23f0*/  BSYNC.RECONVERGENT B2 ;  /* 0x0000000000027941 */ /* 0x000fea0003800200 */
.L_x_250:
[----:B------:R-:W-:Y:S01]  /*2400*/  MOV R4, R0 ;  /* 0x0000000000047202 */ /* 0x000fe20000000f00 */
[----:B------:R-:W-:Y:S02]  /*2410*/  IMAD.MOV.U32 R5, RZ, RZ, 0x0 ;  /* 0x00000000ff057424 */ /* 0x000fe400078e00ff */
[----:B------:R-:W-:Y:S02]  /*2420*/  IMAD.MOV.U32 R6, RZ, RZ, R16 ;  /* 0x000000ffff067224 */ /* 0x000fe400078e0010 */
[----:B------:R-:W-:Y:S01]  /*2430*/  IMAD.MOV.U32 R7, RZ, RZ, R17 ;  /* 0x000000ffff077224 */ /* 0x000fe200078e0011 */
[----:B------:R-:W-:Y:S06]  /*2440*/  RET.REL.NODEC R4 `(_ZN3cub18CUB_300001_SM_10006detail9transform16transform_kernelINS2_10policy_hubILb1EN4cuda3std3__45tupleIJN6thrust24THRUST_300001_SM_1000_NS17counting_iteratorIiNSA_11use_defaultESC_SC_EEEEEE10policy1000Ei7int4prgNSA_6detail15normal_iteratorINSA_10device_ptrI4int4EEEEJSD_EEEvT0_iT1_T2_DpNS2_10kernel_argIT3_EE) ;  /* 0xffffffd804ec7950 */ /* 0x000fec0003c3ffff */
.L_x_255:
        /* <DEDUP_REMOVED lines=11> */
.L_x_314:


//--------------------- .text._ZN3cub18CUB_300001_SM_10006detail8for_each13static_kernelINS2_12policy_hub_t12policy_500_tEmN6thrust24THRUST_300001_SM_1000_NS8cuda_cub20__uninitialized_fill7functorINS7_10device_ptrIbEEbEEEEvT0_T1_ --------------------------
	.section	.text._ZN3cub18CUB_300001_SM_10006detail8for_each13static_kernelINS2_12policy_hub_t12policy_500_tEmN6thrust24THRUST_300001_SM_1000_NS8cuda_cub20__uninitialized_fill7functorINS7_10device_ptrIbEEbEEEEvT0_T1_,"ax",@progbits
	.align	128
        .global         _ZN3cub18CUB_300001_SM_10006detail8for_each13static_kernelINS2_12policy_hub_t12policy_500_tEmN6thrust24THRUST_300001_SM_1000_NS8cuda_cub20__uninitialized_fill7functorINS7_10device_ptrIbEEbEEEEvT0_T1_
        .type           _ZN3cub18CUB_300001_SM_10006detail8for_each13static_kernelINS2_12policy_hub_t12policy_500_tEmN6thrust24THRUST_300001_SM_1000_NS8cuda_cub20__uninitialized_fill7functorINS7_10device_ptrIbEEbEEEEvT0_T1_,@function
        .size           _ZN3cub18CUB_300001_SM_10006detail8for_each13static_kernelINS2_12policy_hub_t12policy_500_tEmN6thrust24THRUST_300001_SM_1000_NS8cuda_cub20__uninitialized_fill7functorINS7_10device_ptrIbEEbEEEEvT0_T1_,(.L_x_324 - _ZN3cub18CUB_300001_SM_10006detail8for_each13static_kernelINS2_12policy_hub_t12policy_500_tEmN6thrust24THRUST_300001_SM_1000_NS8cuda_cub20__uninitialized_fill7functorINS7_10device_ptrIbEEbEEEEvT0_T1_)
        .other          _ZN3cub18CUB_300001_SM_10006detail8for_each13static_kernelINS2_12policy_hub_t12policy_500_tEmN6thrust24THRUST_300001_SM_1000_NS8cuda_cub20__uninitialized_fill7functorINS7_10device_ptrIbEEbEEEEvT0_T1_,@"STO_CUDA_ENTRY STV_DEFAULT"
_ZN3cub18CUB_300001_SM_10006detail8for_each13static_kernelINS2_12policy_hub_t12policy_500_tEmN6thrust24THRUST_300001_SM_1000_NS8cuda_cub20__uninitialized_fill7functorINS7_10device_ptrIbEEbEEEEvT0_T1_:
.text._ZN3cub18CUB_300001_SM_10006detail8for_each13static_kernelINS2_12policy_hub_t12policy_500_tEmN6thrust24THRUST_300001_SM_1000_NS8cuda_cub20__uninitialized_fill7functorINS7_10device_ptrIbEEbEEEEvT0_T1_:
[----:B------:R-:W-:Y:S08]  /*0000*/  LDC R1, c[0x0][0x37c] ;  /* 0x0000df00ff017b82 */ /* 0x000ff00000000800 */
[----:B------:R-:W0:Y:S01]  /*0010*/  S2UR UR4, SR_CTAID.X ;  /* 0x00000000000479c3 */ /* 0x000e220000002500 */
[----:B------:R-:W1:Y:S01]  /*0020*/  LDCU.64 UR6, c[0x0][0x380] ;  /* 0x00007000ff0677ac */ /* 0x000e620008000a00 */
[----:B------:R-:W2:Y:S06]  /*0030*/  LDCU.64 UR8, c[0x0][0x358] ;  /* 0x00006b00ff0877ac */ /* 0x000eac0008000a00 */
[----:B------:R-:W3:Y:S01]  /*0040*/  LDC R5, c[0x0][0x390] ;  /* 0x0000e400ff057b82 */ /* 0x000ee20000000800 */
[----:B0-----:R-:W-:-:S04]  /*0050*/  UIMAD.WIDE.U32 UR4, UR4, 0x200, URZ ;  /* 0x00000200040478a5 */ /* 0x001fc8000f8e00ff */
[----:B-1----:R-:W-:-:S04]  /*0060*/  UIADD3 UR6, UP0, UPT, -UR4, UR6, URZ ;  /* 0x0000000604067290 */ /* 0x002fc8000ff1e1ff */
[----:B------:R-:W-:Y:S01]  /*0070*/  UIADD3.X UR7, UPT, UPT, ~UR5, UR7, URZ, UP0, !UPT ;  /* 0x0000000705077290 */ /* 0x000fe200087fe5ff */
[----:B---3--:R-:W-:Y:S01]  /*0080*/  PRMT R5, R5, 0x7770, RZ ;  /* 0x0000777005057816 */ /* 0x008fe200000000ff */
[----:B------:R-:W-:-:S04]  /*0090*/  UISETP.GE.U32.AND UP0, UPT, UR6, 0x200, UPT ;  /* 0x000002000600788c */ /* 0x000fc8000bf06070 */
[----:B------:R-:W-:-:S09]  /*00a0*/  UISETP.GE.U32.AND.EX UP0, UPT, UR7, URZ, UPT, UP0 ;  /* 0x000000ff0700728c */ /* 0x000fd2000bf06100 */
[----:B--2---:R-:W-:Y:S05]  /*00b0*/  BRA.U !UP0, `(.L_x_256) ;  /* 0x00000001081c7547 */ /* 0x004fea000b800000 */
[----:B------:R-:W0:Y:S01]  /*00c0*/  S2R R3, SR_TID.X ;  /* 0x0000000000037919 */ /* 0x000e220000002100 */
[----:B------:R-:W0:Y:S02]  /*00d0*/  LDC.64 R6, c[0x0][0x388] ;  /* 0x0000e200ff067b82 */ /* 0x000e240000000a00 */
[----:B0-----:R-:W-:-:S04]  /*00e0*/  IADD3 R2, P0, P1, R6, UR4, R3 ;  /* 0x0000000406027c10 */ /* 0x001fc8000f91e003 */
[----:B------:R-:W-:-:S05]  /*00f0*/  IADD3.X R3, PT, PT, R7, UR5, RZ, P0, P1 ;  /* 0x0000000507037c10 */ /* 0x000fca00087e24ff */
[----:B------:R-:W-:Y:S04]  /*0100*/  STG.E.U8 desc[UR8][R2.64], R5 ;  /* 0x0000000502007986 */ /* 0x000fe8000c101108 */
[----:B------:R-:W-:Y:S01]  /*0110*/  STG.E.U8 desc[UR8][R2.64+0x100], R5 ;  /* 0x0001000502007986 */ /* 0x000fe2000c101108 */
[----:B------:R-:W-:Y:S05]  /*0120*/  EXIT ;  /* 0x000000000000794d */ /* 0x000fea0003800000 */
.L_x_256:
[----:B------:R-:W0:Y:S01]  /*0130*/  S2R R3, SR_TID.X ;  /* 0x0000000000037919 */ /* 0x000e220000002100 */
[----:B------:R-:W1:Y:S01]  /*0140*/  LDC.64 R6, c[0x0][0x388] ;  /* 0x0000e200ff067b82 */ /* 0x000e620000000a00 */
[----:B------:R-:W-:Y:S02]  /*0150*/  IMAD.U32 R2, RZ, RZ, UR7 ;  /* 0x00000007ff027e24 */ /* 0x000fe4000f8e00ff */
[C---:B0-----:R-:W-:Y:S01]  /*0160*/  VIADD R0, R3.reuse, 0x100 ;  /* 0x0000010003007836 */ /* 0x041fe20000000000 */
[----:B------:R-:W-:-:S04]  /*0170*/  ISETP.LT.U32.AND P0, PT, R3, UR6, PT ;  /* 0x0000000603007c0c */ /* 0x000fc8000bf01070 */
[----:B------:R-:W-:Y:S01]  /*0180*/  ISETP.LT.U32.AND P1, PT, R0, UR6, PT ;  /* 0x0000000600007c0c */ /* 0x000fe2000bf21070 */
[----:B------:R-:W-:Y:S01]  /*0190*/  IMAD.U32 R0, RZ, RZ, UR7 ;  /* 0x00000007ff007e24 */ /* 0x000fe2000f8e00ff */
[----:B------:R-:W-:Y:S02]  /*01a0*/  ISETP.GT.U32.AND.EX P0, PT, R2, RZ, PT, P0 ;  /* 0x000000ff0200720c */ /* 0x000fe40003f04100 */
[----:B-1----:R-:W-:Y:S02]  /*01b0*/  IADD3 R2, P2, P3, R6, UR4, R3 ;  /* 0x0000000406027c10 */ /* 0x002fe4000fb5e003 */
[----:B------:R-:W-:Y:S02]  /*01c0*/  ISETP.GT.U32.AND.EX P1, PT, R0, RZ, PT, P1 ;  /* 0x000000ff0000720c */ /* 0x000fe40003f24110 */
[----:B------:R-:W-:-:S07]  /*01d0*/  IADD3.X R3, PT, PT, R7, UR5, RZ, P2, P3 ;  /* 0x0000000507037c10 */ /* 0x000fce00097e64ff */
[----:B------:R0:W-:Y:S04]  /*01e0*/  @P0 STG.E.U8 desc[UR8][R2.64], R5 ;  /* 0x0000000502000986 */ /* 0x0001e8000c101108 */
[----:B------:R-:W-:Y:S05]  /*01f0*/  @!P1 EXIT ;  /* 0x000000000000994d */ /* 0x000fea0003800000 */
[----:B------:R-:W-:Y:S01]  /*0200*/  STG.E.U8 desc[UR8][R2.64+0x100], R5 ;  /* 0x0001000502007986 */ /* 0x000fe2000c101108 */
[----:B------:R-:W-:Y:S05]  /*0210*/  EXIT ;  /* 0x000000000000794d */ /* 0x000fea0003800000 */
.L_x_257:
        /* <DEDUP_REMOVED lines=14> */
.L_x_324:


//--------------------- .text._ZN3cub18CUB_300001_SM_10006detail8for_each13static_kernelINS2_12policy_hub_t12policy_500_tEmN6thrust24THRUST_300001_SM_1000_NS8cuda_cub20__uninitialized_fill7functorINS7_10device_ptrI6float2EESC_EEEEvT0_T1_ --------------------------
	.section	.text._ZN3cub18CUB_300001_SM_10006detail8for_each13static_kernelINS2_12policy_hub_t12policy_500_tEmN6thrust24THRUST_300001_SM_1000_NS8cuda_cub20__uninitialized_fill7functorINS7_10device_ptrI6float2EESC_EEEEvT0_T1_,"ax",@progbits
	.align	128
        .global         _ZN3cub18CUB_300001_SM_10006detail8for_each13static_kernelINS2_12policy_hub_t12policy_500_tEmN6thrust24THRUST_300001_SM_1000_NS8cuda_cub20__uninitialized_fill7functorINS7_10device_ptrI6float2EESC_EEEEvT0_T1_
        .type           _ZN3cub18CUB_300001_SM_10006detail8for_each13static_kernelINS2_12policy_hub_t12policy_500_tEmN6thrust24THRUST_300001_SM_1000_NS8cuda_cub20__uninitialized_fill7functorINS7_10device_ptrI6float2EESC_EEEEvT0_T1_,@function
        .size           _ZN3cub18CUB_300001_SM_10006detail8for_each13static_kernelINS2_12policy_hub_t12policy_500_tEmN6thrust24THRUST_300001_SM_1000_NS8cuda_cub20__uninitialized_fill7functorINS7_10device_ptrI6float2EESC_EEEEvT0_T1_,(.L_x_325 - _ZN3cub18CUB_300001_SM_10006detail8for_each13static_kernelINS2_12policy_hub_t12policy_500_tEmN6thrust24THRUST_300001_SM_1000_NS8cuda_cub20__uninitialized_fill7functorINS7_10device_ptrI6float2EESC_EEEEvT0_T1_)
        .other          _ZN3cub18CUB_300001_SM_10006detail8for_each13static_kernelINS2_12policy_hub_t12policy_500_tEmN6thrust24THRUST_300001_SM_1000_NS8cuda_cub20__uninitialized_fill7functorINS7_10device_ptrI6float2EESC_EEEEvT0_T1_,@"STO_CUDA_ENTRY STV_DEFAULT"
_ZN3cub18CUB_300001_SM_10006detail8for_each13static_kernelINS2_12policy_hub_t12policy_500_tEmN6thrust24THRUST_300001_SM_1000_NS8cuda_cub20__uninitialized_fill7functorINS7_10device_ptrI6float2EESC_EEEEvT0_T1_:
.text._ZN3cub18CUB_300001_SM_10006detail8for_each13static_kernelINS2_12policy_hub_t12policy_500_tEmN6thrust24THRUST_300001_SM_1000_NS8cuda_cub20__uninitialized_fill7functorINS7_10device_ptrI6float2EESC_EEEEvT0_T1_:
[----:B------:R-:W-:Y:S08]  /*0000*/  LDC R1, c[0x0][0x37c] ;  /* 0x0000df00ff017b82 */ /* 0x000ff00000000800 */
[----:B------:R-:W0:Y:S01]  /*0010*/  S2UR UR4, SR_CTAID.X ;  /* 0x00000000000479c3 */ /* 0x000e220000002500 */
[----:B------:R-:W1:Y:S01]  /*0020*/  LDCU.64 UR6, c[0x0][0x380] ;  /* 0x00007000ff0677ac */ /* 0x000e620008000a00 */
[----:B------:R-:W2:Y:S01]  /*0030*/  LDCU.64 UR8, c[0x0][0x358] ;  /* 0x00006b00ff0877ac */ /* 0x000ea20008000a00 */
[----:B0-----:R-:W-:-:S04]  /*0040*/  UIMAD.WIDE.U32 UR4, UR4, 0x200, URZ ;  /* 0x00000200040478a5 */ /* 0x001fc8000f8e00ff */
[----:B-1----:R-:W-:-:S04]  /*0050*/  UIADD3 UR6, UP0, UPT, -UR4, UR6, URZ ;  /* 0x0000000604067290 */ /* 0x002fc8000ff1e1ff */
[----:B------:R-:W-:Y:S02]  /*0060*/  UIADD3.X UR7, UPT, UPT, ~UR5, UR7, URZ, UP0, !UPT ;  /* 0x0000000705077290 */ /* 0x000fe400087fe5ff */
[----:B------:R-:W-:-:S04]  /*0070*/  UISETP.GE.U32.AND UP0, UPT, UR6, 0x200, UPT ;  /* 0x000002000600788c */ /* 0x000fc8000bf06070 */
[----:B------:R-:W-:-:S09]  /*0080*/  UISETP.GE.U32.AND.EX UP0, UPT, UR7, URZ, UPT, UP0 ;  /* 0x000000ff0700728c */ /* 0x000fd2000bf06100 */
[----:B--2---:R-:W-:Y:S05]  /*0090*/  BRA.U !UP0, `(.L_x_258) ;  /* 0x0000000108287547 */ /* 0x004fea000b800000 */
[----:B------:R-:W0:Y:S01]  /*00a0*/  S2R R0, SR_TID.X ;  /* 0x0000000000007919 */ /* 0x000e220000002100 */
[----:B------:R-:W1:Y:S01]  /*00b0*/  LDCU.64 UR6, c[0x0][0x388] ;  /* 0x00007100ff0677ac */ /* 0x000e620008000a00 */
[----:B------:R-:W2:Y:S01]  /*00c0*/  LDC.64 R4, c[0x0][0x390] ;  /* 0x0000e400ff047b82 */ /* 0x000ea20000000a00 */
[----:B0-----:R-:W-:-:S05]  /*00d0*/  IADD3 R0, P0, PT, R0, UR4, RZ ;  /* 0x0000000400007c10 */ /* 0x001fca000ff1e0ff */
[----:B------:R-:W-:Y:S01]  /*00e0*/  IMAD.X R3, RZ, RZ, UR5, P0 ;  /* 0x00000005ff037e24 */ /* 0x000fe200080e06ff */
[----:B-1----:R-:W-:-:S04]  /*00f0*/  LEA R2, P0, R0, UR6, 0x3 ;  /* 0x0000000600027c11 */ /* 0x002fc8000f8018ff */
[----:B------:R-:W-:-:S05]  /*0100*/  LEA.HI.X R3, R0, UR7, R3, 0x3, P0 ;  /* 0x0000000700037c11 */ /* 0x000fca00080f1c03 */
[----:B--2---:R-:W-:Y:S04]  /*0110*/  STG.E.64 desc[UR8][R2.64], R4 ;  /* 0x0000000402007986 */ /* 0x004fe8000c101b08 */
[----:B------:R-:W-:Y:S01]  /*0120*/  STG.E.64 desc[UR8][R2.64+0x800], R4 ;  /* 0x0008000402007986 */ /* 0x000fe2000c101b08 */
[----:B------:R-:W-:Y:S05]  /*0130*/  EXIT ;  /* 0x000000000000794d */ /* 0x000fea0003800000 */
.L_x_258:
[----:B------:R-:W0:Y:S01]  /*0140*/  S2R R0, SR_TID.X ;  /* 0x0000000000007919 */ /* 0x000e220000002100 */
[----:B------:R-:W-:Y:S01]  /*0150*/  IMAD.U32 R2, RZ, RZ, UR7 ;  /* 0x00000007ff027e24 */ /* 0x000fe2000f8e00ff */
[----:B------:R-:W1:Y:S01]  /*0160*/  LDCU.64 UR10, c[0x0][0x388] ;  /* 0x00007100ff0a77ac */ /* 0x000e620008000a00 */
[----:B------:R-:W-:Y:S01]  /*0170*/  IMAD.U32 R6, RZ, RZ, UR7 ;  /* 0x00000007ff067e24 */ /* 0x000fe2000f8e00ff */
[----:B0-----:R-:W-:-:S04]  /*0180*/  ISETP.LT.U32.AND P0, PT, R0, UR6, PT ;  /* 0x0000000600007c0c */ /* 0x001fc8000bf01070 */
[----:B------:R-:W-:Y:S01]  /*0190*/  ISETP.GT.U32.AND.EX P0, PT, R2, RZ, PT, P0 ;  /* 0x000000ff0200720c */ /* 0x000fe20003f04100 */
[C---:B------:R-:W-:Y:S01]  /*01a0*/  VIADD R2, R0.reuse, 0x100 ;  /* 0x0000010000027836 */ /* 0x040fe20000000000 */
[----:B------:R-:W-:-:S04]  /*01b0*/  IADD3 R0, P2, PT, R0, UR4, RZ ;  /* 0x0000000400007c10 */ /* 0x000fc8000ff5e0ff */
[----:B------:R-:W-:Y:S01]  /*01c0*/  ISETP.LT.U32.AND P1, PT, R2, UR6, PT ;  /* 0x0000000602007c0c */ /* 0x000fe2000bf21070 */
[----:B------:R-:W-:Y:S01]  /*01d0*/  IMAD.X R3, RZ, RZ, UR5, P2 ;  /* 0x00000005ff037e24 */ /* 0x000fe200090e06ff */
[----:B-1----:R-:W-:Y:S02]  /*01e0*/  LEA R2, P2, R0, UR10, 0x3 ;  /* 0x0000000a00027c11 */ /* 0x002fe4000f8418ff */
[----:B------:R-:W-:Y:S02]  /*01f0*/  ISETP.GT.U32.AND.EX P1, PT, R6, RZ, PT, P1 ;  /* 0x000000ff0600720c */ /* 0x000fe40003f24110 */
[----:B------:R-:W-:Y:S01]  /*0200*/  LEA.HI.X R3, R0, UR11, R3, 0x3, P2 ;  /* 0x0000000b00037c11 */ /* 0x000fe200090f1c03 */
[----:B------:R-:W0:Y:S04]  /*0210*/  @P0 LDC.64 R4, c[0x0][0x390] ;  /* 0x0000e400ff040b82 */ /* 0x000e280000000a00 */
[----:B0-----:R0:W-:Y:S06]  /*0220*/  @P0 STG.E.64 desc[UR8][R2.64], R4 ;  /* 0x0000000402000986 */ /* 0x0011ec000c101b08 */
[----:B------:R-:W-:Y:S05]  /*0230*/  @!P1 EXIT ;  /* 0x000000000000994d */ /* 0x000fea0003800000 */
[----:B0-----:R-:W0:Y:S02]  /*0240*/  LDC.64 R4, c[0x0][0x390] ;  /* 0x0000e400ff047b82 */ /* 0x001e240000000a00 */
[----:B0-----:R-:W-:Y:S01]  /*0250*/  STG.E.64 desc[UR8][R2.64+0x800], R4 ;  /* 0x0008000402007986 */ /* 0x001fe2000c101b08 */
[----:B------:R-:W-:Y:S05]  /*0260*/  EXIT ;  /* 0x000000000000794d */ /* 0x000fea0003800000 */
.L_x_259:
        /* <DEDUP_REMOVED lines=9> */
.L_x_325:


//--------------------- .text._ZN3cub18CUB_300001_SM_10006detail8for_each13static_kernelINS2_12policy_hub_t12policy_500_tEmN6thrust24THRUST_300001_SM_1000_NS8cuda_cub20__uninitialized_fill7functorINS7_10device_ptrI6float4EESC_EEEEvT0_T1_ --------------------------
	.section	.text._ZN3cub18CUB_300001_SM_10006detail8for_each13static_kernelINS2_12policy_hub_t12policy_500_tEmN6thrust24THRUST_300001_SM_1000_NS8cuda_cub20__uninitialized_fill7functorINS7_10device_ptrI6float4EESC_EEEEvT0_T1_,"ax",@progbits
	.align	128
        .global         _ZN3cub18CUB_300001_SM_10006detail8for_each13static_kernelINS2_12policy_hub_t12policy_500_tEmN6thrust24THRUST_300001_SM_1000_NS8cuda_cub20__uninitialized_fill7functorINS7_10device_ptrI6float4EESC_EEEEvT0_T1_
        .type           _ZN3cub18CUB_300001_SM_10006detail8for_each13static_kernelINS2_12policy_hub_t12policy_500_tEmN6thrust24THRUST_300001_SM_1000_NS8cuda_cub20__uninitialized_fill7functorINS7_10device_ptrI6float4EESC_EEEEvT0_T1_,@function
        .size           _ZN3cub18CUB_300001_SM_10006detail8for_each13static_kernelINS2_12policy_hub_t12policy_500_tEmN6thrust24THRUST_300001_SM_1000_NS8cuda_cub20__uninitialized_fill7functorINS7_10device_ptrI6float4EESC_EEEEvT0_T1_,(.L_x_326 - _ZN3cub18CUB_300001_SM_10006detail8for_each13static_kernelINS2_12policy_hub_t12policy_500_tEmN6thrust24THRUST_300001_SM_1000_NS8cuda_cub20__uninitialized_fill7functorINS7_10device_ptrI6float4EESC_EEEEvT0_T1_)
        .other          _ZN3cub18CUB_300001_SM_10006detail8for_each13static_kernelINS2_12policy_hub_t12policy_500_tEmN6thrust24THRUST_300001_SM_1000_NS8cuda_cub20__uninitialized_fill7functorINS7_10device_ptrI6float4EESC_EEEEvT0_T1_,@"STO_CUDA_ENTRY STV_DEFAULT"
_ZN3cub18CUB_300001_SM_10006detail8for_each13static_kernelINS2_12policy_hub_t12policy_500_tEmN6thrust24THRUST_300001_SM_1000_NS8cuda_cub20__uninitialized_fill7functorINS7_10device_ptrI6float4EESC_EEEEvT0_T1_:
.text._ZN3cub18CUB_300001_SM_10006detail8for_each13static_kernelINS2_12policy_hub_t12policy_500_tEmN6thrust24THRUST_300001_SM_1000_NS8cuda_cub20__uninitialized_fill7functorINS7_10device_ptrI6float4EESC_EEEEvT0_T1_:
        /* <DEDUP_REMOVED lines=12> */
[----:B------:R-:W2:Y:S08]  /*00c0*/  LDC.64 R4, c[0x0][0x3a0] ;  /* 0x0000e800ff047b82 */ /* 0x000eb00000000a00 */
[----:B------:R-:W2:Y:S01]  /*00d0*/  LDC.64 R6, c[0x0][0x3a8] ;  /* 0x0000ea00ff067b82 */ /* 0x000ea20000000a00 */
[----:B0-----:R-:W-:-:S05]  /*00e0*/  IADD3 R0, P0, PT, R0, UR4, RZ ;  /* 0x0000000400007c10 */ /* 0x001fca000ff1e0ff */
[----:B------:R-:W-:Y:S01]  /*00f0*/  IMAD.X R3, RZ, RZ, UR5, P0 ;  /* 0x00000005ff037e24 */ /* 0x000fe200080e06ff */
[----:B-1----:R-:W-:-:S04]  /*0100*/  LEA R2, P0, R0, UR6, 0x4 ;  /* 0x0000000600027c11 */ /* 0x002fc8000f8020ff */
[----:B------:R-:W-:-:S05]  /*0110*/  LEA.HI.X R3, R0, UR7, R3, 0x4, P0 ;  /* 0x0000000700037c11 */ /* 0x000fca00080f2403 */
[----:B--2---:R-:W-:Y:S04]  /*0120*/  STG.E.128 desc[UR8][R2.64], R4 ;  /* 0x0000000402007986 */ /* 0x004fe8000c101d08 */
[----:B------:R-:W-:Y:S01]  /*0130*/  STG.E.128 desc[UR8][R2.64+0x1000], R4 ;  /* 0x0010000402007986 */ /* 0x000fe2000c101d08 */
[----:B------:R-:W-:Y:S05]  /*0140*/  EXIT ;  /* 0x000000000000794d */ /* 0x000fea0003800000 */
.L_x_260:
[----:B------:R-:W0:Y:S01]  /*0150*/  S2R R0, SR_TID.X ;  /* 0x0000000000007919 */ /* 0x000e220000002100 */
[----:B------:R-:W1:Y:S01]  /*0160*/  LDCU.64 UR10, c[0x0][0x390] ;  /* 0x00007200ff0a77ac */ /* 0x000e620008000a00 */
[----:B------:R-:W2:Y:S01]  /*0170*/  LDC.64 R4, c[0x0][0x3a0] ;  /* 0x0000e800ff047b82 */ /* 0x000ea20000000a00 */
[----:B------:R-:W-:Y:S02]  /*0180*/  IMAD.U32 R3, RZ, RZ, UR7 ;  /* 0x00000007ff037e24 */ /* 0x000fe4000f8e00ff */
[----:B------:R-:W-:-:S05]  /*0190*/  IMAD.U32 R8, RZ, RZ, UR7 ;  /* 0x00000007ff087e24 */ /* 0x000fca000f8e00ff */
[----:B------:R-:W2:Y:S01]  /*01a0*/  LDC.64 R6, c[0x0][0x3a8] ;  /* 0x0000ea00ff067b82 */ /* 0x000ea20000000a00 */
[C---:B0-----:R-:W-:Y:S01]  /*01b0*/  VIADD R2, R0.reuse, 0x100 ;  /* 0x0000010000027836 */ /* 0x041fe20000000000 */
[C---:B------:R-:W-:Y:S02]  /*01c0*/  ISETP.LT.U32.AND P0, PT, R0.reuse, UR6, PT ;  /* 0x0000000600007c0c */ /* 0x040fe4000bf01070 */
[----:B------:R-:W-:Y:S02]  /*01d0*/  IADD3 R0, P2, PT, R0, UR4, RZ ;  /* 0x0000000400007c10 */ /* 0x000fe4000ff5e0ff */
[----:B------:R-:W-:Y:S02]  /*01e0*/  ISETP.LT.U32.AND P1, PT, R2, UR6, PT ;  /* 0x0000000602007c0c */ /* 0x000fe4000bf21070 */
[----:B------:R-:W-:Y:S01]  /*01f0*/  ISETP.GT.U32.AND.EX P0, PT, R3, RZ, PT, P0 ;  /* 0x000000ff0300720c */ /* 0x000fe20003f04100 */
[----:B------:R-:W-:Y:S01]  /*0200*/  IMAD.X R3, RZ, RZ, UR5, P2 ;  /* 0x00000005ff037e24 */ /* 0x000fe200090e06ff */
[----:B------:R-:W-:-:S02]  /*0210*/  ISETP.GT.U32.AND.EX P1, PT, R8, RZ, PT, P1 ;  /* 0x000000ff0800720c */ /* 0x000fc40003f24110 */
[----:B-1----:R-:W-:-:S04]  /*0220*/  LEA R2, P2, R0, UR10, 0x4 ;  /* 0x0000000a00027c11 */ /* 0x002fc8000f8420ff */
[----:B------:R-:W-:-:S05]  /*0230*/  LEA.HI.X R3, R0, UR11, R3, 0x4, P2 ;  /* 0x0000000b00037c11 */ /* 0x000fca00090f2403 */
[----:B--2---:R0:W-:Y:S02]  /*0240*/  @P0 STG.E.128 desc[UR8][R2.64], R4 ;  /* 0x0000000402000986 */ /* 0x0041e4000c101d08 */
[----:B------:R-:W-:Y:S05]  /*0250*/  @!P1 EXIT ;  /* 0x000000000000994d */ /* 0x000fea0003800000 */
[----:B0-----:R-:W0:Y:S08]  /*0260*/  LDC.64 R4, c[0x0][0x3a0] ;  /* 0x0000e800ff047b82 */ /* 0x001e300000000a00 */
[----:B------:R-:W0:Y:S02]  /*0270*/  LDC.64 R6, c[0x0][0x3a8] ;  /* 0x0000ea00ff067b82 */ /* 0x000e240000000a00 */
[----:B0-----:R-:W-:Y:S01]  /*0280*/  STG.E.128 desc[UR8][R2.64+0x1000], R4 ;  /* 0x0010000402007986 */ /* 0x001fe2000c101d08 */
[----:B------:R-:W-:Y:S05]  /*0290*/  EXIT ;  /* 0x000000000000794d */ /* 0x000fea0003800000 */
.L_x_261:
        /* <DEDUP_REMOVED lines=14> */
.L_x_326:


//--------------------- .text._ZN3cub18CUB_300001_SM_10006detail8for_each13static_kernelINS2_12policy_hub_t12policy_500_tEmN6thrust24THRUST_300001_SM_1000_NS8cuda_cub20__uninitialized_fill7functorINS7_10device_ptrI4int2EESC_EEEEvT0_T1_ --------------------------
	.section	.text._ZN3cub18CUB_300001_SM_10006detail8for_each13static_kernelINS2_12policy_hub_t12policy_500_tEmN6thrust24THRUST_300001_SM_1000_NS8cuda_cub20__uninitialized_fill7functorINS7_10device_ptrI4int2EESC_EEEEvT0_T1_,"ax",@progbits
	.align	128
        .global         _ZN3cub18CUB_300001_SM_10006detail8for_each13static_kernelINS2_12policy_hub_t12policy_500_tEmN6thrust24THRUST_300001_SM_1000_NS8cuda_cub20__uninitialized_fill7functorINS7_10device_ptrI4int2EESC_EEEEvT0_T1_
        .type           _ZN3cub18CUB_300001_SM_10006detail8for_each13static_kernelINS2_12policy_hub_t12policy_500_tEmN6thrust24THRUST_300001_SM_1000_NS8cuda_cub20__uninitialized_fill7functorINS7_10device_ptrI4int2EESC_EEEEvT0_T1_,@function
        .size           _ZN3cub18CUB_300001_SM_10006detail8for_each13static_kernelINS2_12policy_hub_t12policy_500_tEmN6thrust24THRUST_300001_SM_1000_NS8cuda_cub20__uninitialized_fill7functorINS7_10device_ptrI4int2EESC_EEEEvT0_T1_,(.L_x_327 - _ZN3cub18CUB_300001_SM_10006detail8for_each13static_kernelINS2_12policy_hub_t12policy_500_tEmN6thrust24THRUST_300001_SM_1000_NS8cuda_cub20__uninitialized_fill7functorINS7_10device_ptrI4int2EESC_EEEEvT0_T1_)
        .other          _ZN3cub18CUB_300001_SM_10006detail8for_each13static_kernelINS2_12policy_hub_t12policy_500_tEmN6thrust24THRUST_300001_SM_1000_NS8cuda_cub20__uninitialized_fill7functorINS7_10device_ptrI4int2EESC_EEEEvT0_T1_,@"STO_CUDA_ENTRY STV_DEFAULT"
_ZN3cub18CUB_300001_SM_10006detail8for_each13static_kernelINS2_12policy_hub_t12policy_500_tEmN6thrust24THRUST_300001_SM_1000_NS8cuda_cub20__uninitialized_fill7functorINS7_10device_ptrI4int2EESC_EEEEvT0_T1_:
.text._ZN3cub18CUB_300001_SM_10006detail8for_each13static_kernelINS2_12policy_hub_t12policy_500_tEmN6thrust24THRUST_300001_SM_1000_NS8cuda_cub20__uninitialized_fill7functorINS7_10device_ptrI4int2EESC_EEEEvT0_T1_:
        /* <DEDUP_REMOVED lines=20> */
.L_x_262:
        /* <DEDUP_REMOVED lines=19> */
.L_x_263:
        /* <DEDUP_REMOVED lines=9> */
.L_x_327:


//--------------------- .text._ZN3cub18CUB_300001_SM_10006detail8for_each13static_kernelINS2_12policy_hub_t12policy_500_tEmN6thrust24THRUST_300001_SM_1000_NS8cuda_cub20__uninitialized_fill7functorINS7_10device_ptrI4int4EESC_EEEEvT0_T1_ --------------------------
	.section	.text._ZN3cub18CUB_300001_SM_10006detail8for_each13static_kernelINS2_12policy_hub_t12policy_500_tEmN6thrust24THRUST_300001_SM_1000_NS8cuda_cub20__uninitialized_fill7functorINS7_10device_ptrI4int4EESC_EEEEvT0_T1_,"ax",@progbits
	.align	128
        .global         _ZN3cub18CUB_300001_SM_10006detail8for_each13static_kernelINS2_12policy_hub_t12policy_500_tEmN6thrust24THRUST_300001_SM_1000_NS8cuda_cub20__uninitialized_fill7functorINS7_10device_ptrI4int4EESC_EEEEvT0_T1_
        .type           _ZN3cub18CUB_300001_SM_10006detail8for_each13static_kernelINS2_12policy_hub_t12policy_500_tEmN6thrust24THRUST_300001_SM_1000_NS8cuda_cub20__uninitialized_fill7functorINS7_10device_ptrI4int4EESC_EEEEvT0_T1_,@function
        .size           _ZN3cub18CUB_300001_SM_10006detail8for_each13static_kernelINS2_12policy_hub_t12policy_500_tEmN6thrust24THRUST_300001_SM_1000_NS8cuda_cub20__uninitialized_fill7functorINS7_10device_ptrI4int4EESC_EEEEvT0_T1_,(.L_x_328 - _ZN3cub18CUB_300001_SM_10006detail8for_each13static_kernelINS2_12policy_hub_t12policy_500_tEmN6thrust24THRUST_300001_SM_1000_NS8cuda_cub20__uninitialized_fill7functorINS7_10device_ptrI4int4EESC_EEEEvT0_T1_)
        .other          _ZN3cub18CUB_300001_SM_10006detail8for_each13static_kernelINS2_12policy_hub_t12policy_500_tEmN6thrust24THRUST_300001_SM_1000_NS8cuda_cub20__uninitialized_fill7functorINS7_10device_ptrI4int4EESC_EEEEvT0_T1_,@"STO_CUDA_ENTRY STV_DEFAULT"
_ZN3cub18CUB_300001_SM_10006detail8for_each13static_kernelINS2_12policy_hub_t12policy_500_tEmN6thrust24THRUST_300001_SM_1000_NS8cuda_cub20__uninitialized_fill7functorINS7_10device_ptrI4int4EESC_EEEEvT0_T1_:
.text._ZN3cub18CUB_300001_SM_10006detail8for_each13static_kernelINS2_12policy_hub_t12policy_500_tEmN6thrust24THRUST_300001_SM_1000_NS8cuda_cub20__uninitialized_fill7functorINS7_10device_ptrI4int4EESC_EEEEvT0_T1_:
        /* <DEDUP_REMOVED lines=21> */
.L_x_264:
        /* <DEDUP_REMOVED lines=21> */
.L_x_265:
        /* <DEDUP_REMOVED lines=14> */
.L_x_328:


//--------------------- .text._ZN3cub18CUB_300001_SM_10006detail11EmptyKernelIvEEvv --------------------------
	.section	.text._ZN3cub18CUB_300001_SM_10006detail11EmptyKernelIvEEvv,"ax",@progbits
	.align	128
        .global         _ZN3cub18CUB_300001_SM_10006detail11EmptyKernelIvEEvv
        .type           _ZN3cub18CUB_300001_SM_10006detail11EmptyKernelIvEEvv,@function
        .size           _ZN3cub18CUB_300001_SM_10006detail11EmptyKernelIvEEvv,(.L_x_329 - _ZN3cub18CUB_300001_SM_10006detail11EmptyKernelIvEEvv)
        .other          _ZN3cub18CUB_300001_SM_10006detail11EmptyKernelIvEEvv,@"STO_CUDA_ENTRY STV_DEFAULT"
_ZN3cub18CUB_300001_SM_10006detail11EmptyKernelIvEEvv:
.text._ZN3cub18CUB_300001_SM_10006detail11EmptyKernelIvEEvv:
[----:B------:R-:W-:Y:S01]  /*0000*/  LDC R1, c[0x0][0x37c] ;  /* 0x0000df00ff017b82 */ /* 0x000fe20000000800 */
[----:B------:R-:W-:Y:S05]  /*0010*/  EXIT ;  /* 0x000000000000794d */ /* 0x000fea0003800000 */
.L_x_266:
        /* <DEDUP_REMOVED lines=14> */
.L_x_329:


//--------------------- .text._Z10add_kernelP6float4P6float2P4int4P4int2PbS_S1_S1_S1_S1_S1_S1_S1_S1_ii --------------------------
	.section	.text._Z10add_kernelP6float4P6float2P4int4P4int2PbS_S1_S1_S1_S1_S1_S1_S1_S1_ii,"ax",@progbits
	.align	128
        .global         _Z10add_kernelP6float4P6float2P4int4P4int2PbS_S1_S1_S1_S1_S1_S1_S1_S1_ii
        .type           _Z10add_kernelP6float4P6float2P4int4P4int2PbS_S1_S1_S1_S1_S1_S1_S1_S1_ii,@function
        .size           _Z10add_kernelP6float4P6float2P4int4P4int2PbS_S1_S1_S1_S1_S1_S1_S1_S1_ii,(.L_x_317 - _Z10add_kernelP6float4P6float2P4int4P4int2PbS_S1_S1_S1_S1_S1_S1_S1_S1_ii)
        .other          _Z10add_kernelP6float4P6float2P4int4P4int2PbS_S1_S1_S1_S1_S1_S1_S1_S1_ii,@"STO_CUDA_ENTRY STV_DEFAULT"
_Z10add_kernelP6float4P6float2P4int4P4int2PbS_S1_S1_S1_S1_S1_S1_S1_S1_ii:
.text._Z10add_kernelP6float4P6float2P4int4P4int2PbS_S1_S1_S1_S1_S1_S1_S1_S1_ii:
[----:B------:R-:W-:Y:S01]  /*0000*/  LDC R1, c[0x0][0x37c] ;  /* 0x0000df00ff017b82 */ /* 0x000fe20000000800 */
[----:B------:R-:W0:Y:S01]  /*0010*/  S2R R15, SR_TID.X ;  /* 0x00000000000f7919 */ /* 0x000e220000002100 */
[----:B------:R-:W1:Y:S01]  /*0020*/  LDCU UR4, c[0x0][0x404] ;  /* 0x00008080ff0477ac */ /* 0x000e620008000800 */
[----:B------:R-:W0:Y:S02]  /*0030*/  S2R R0, SR_CTAID.X ;  /* 0x0000000000007919 */ /* 0x000e240000002500 */
[----:B0-----:R-:W-:-:S05]  /*0040*/  IMAD R15, R0, 0x100, R15 ;  /* 0x00000100000f7824 */ /* 0x001fca00078e020f */
[----:B-1----:R-:W-:-:S13]  /*0050*/  ISETP.GE.AND P0, PT, R15, UR4, PT ;  /* 0x000000040f007c0c */ /* 0x002fda000bf06270 */
[----:B------:R-:W-:Y:S05]  /*0060*/  @P0 EXIT ;  /* 0x000000000000094d */ /* 0x000fea0003800000 */
[----:B------:R-:W0:Y:S01]  /*0070*/  LDC.64 R12, c[0x0][0x380] ;  /* 0x0000e000ff0c7b82 */ /* 0x000e220000000a00 */
[----:B------:R-:W1:Y:S01]  /*0080*/  LDCU UR4, c[0x0][0x400] ;  /* 0x00008000ff0477ac */ /* 0x000e620008000800 */
[----:B------:R-:W2:Y:S06]  /*0090*/  LDCU.64 UR6, c[0x0][0x358] ;  /* 0x00006b00ff0677ac */ /* 0x000eac0008000a00 */
[----:B------:R-:W3:Y:S08]  /*00a0*/  LDC.64 R10, c[0x0][0x388] ;  /* 0x0000e200ff0a7b82 */ /* 0x000ef00000000a00 */
[----:B------:R-:W4:Y:S01]  /*00b0*/  LDC.64 R18, c[0x0][0x3f8] ;  /* 0x0000fe00ff127b82 */ /* 0x000f220000000a00 */
[----:B-1----:R-:W-:-:S04]  /*00c0*/  VIADD R14, R15, UR4 ;  /* 0x000000040f0e7c36 */ /* 0x002fc80008000000 */
[----:B0-----:R-:W-:-:S05]  /*00d0*/  IMAD.WIDE R12, R14, 0x10, R12 ;  /* 0x000000100e0c7825 */ /* 0x001fca00078e020c */
[----:B--2---:R-:W2:Y:S01]  /*00e0*/  LDG.E.128 R4, desc[UR6][R12.64] ;  /* 0x000000060c047981 */ /* 0x004ea2000c1e1d00 */
[----:B---3--:R-:W-:-:S05]  /*00f0*/  IMAD.WIDE R10, R14, 0x8, R10 ;  /* 0x000000080e0a7825 */ /* 0x008fca00078e020a */
[----:B------:R0:W5:Y:S01]  /*0100*/  LDG.E.64 R8, desc[UR6][R10.64] ;  /* 0x000000060a087981 */ /* 0x000162000c1e1b00 */
[----:B------:R-:W-:Y:S01]  /*0110*/  BSSY.RECONVERGENT B0, `(.L_x_267) ;  /* 0x000006e000007945 */ /* 0x000fe20003800200 */
[C---:B--2---:R-:W-:Y:S01]  /*0120*/  FMUL R23, R7.reuse, 0.63661974668502807617 ;  /* 0x3f22f98307177820 */ /* 0x044fe20000400000 */
[----:B------:R-:W-:-:S04]  /*0130*/  FSETP.GE.AND P0, PT, |R7|, 105615, PT ;  /* 0x47ce47800700780b */ /* 0x000fc80003f06200 */
[----:B------:R-:W-:Y:S01]  /*0140*/  P2R R0, PR, RZ, 0x1 ;  /* 0x00000001ff007803 */ /* 0x000fe20000000000 */
[----:B------:R-:W1:Y:S02]  /*0150*/  F2I.NTZ R23, R23 ;  /* 0x0000001700177305 */ /* 0x000e640000203100 */
[----:B-1----:R-:W-:-:S05]  /*0160*/  I2FP.F32.S32 R2, R23 ;  /* 0x0000001700027245 */ /* 0x002fca0000201400 */
[----:B------:R-:W-:-:S04]  /*0170*/  FFMA R3, R2, -1.5707962512969970703, R7 ;  /* 0xbfc90fda02037823 */ /* 0x000fc80000000007 */
[----:B------:R-:W-:Y:S01]  /*0180*/  FFMA R17, R2, -7.5497894158615963534e-08, R3 ;  /* 0xb3a2216802117823 */ /* 0x000fe20000000003 */
[----:B----4-:R-:W-:-:S03]  /*0190*/  FMUL R3, R19, R19 ;  /* 0x0000001313037220 */ /* 0x010fc60000400000 */
[----:B------:R-:W-:Y:S01]  /*01a0*/  FFMA R2, R2, -5.3903029534742383927e-15, R17 ;  /* 0xa7c234c502027823 */ /* 0x000fe20000000011 */
[----:B------:R-:W-:Y:S01]  /*01b0*/  FFMA R3, R18, R18, R3 ;  /* 0x0000001212037223 */ /* 0x000fe20000000003 */
[----:B------:R-:W-:Y:S02]  /*01c0*/  IMAD.MOV.U32 R18, RZ, RZ, R23 ;  /* 0x000000ffff127224 */ /* 0x000fe400078e0017 */
[----:B------:R-:W-:Y:S01]  /*01d0*/  IMAD.MOV.U32 R16, RZ, RZ, R2 ;  /* 0x000000ffff107224 */ /* 0x000fe200078e0002 */
[----:B0-----:R-:W-:Y:S06]  /*01e0*/  @!P0 BRA `(.L_x_268) ;  /* 0x0000000400808947 */ /* 0x001fec0003800000 */
[----:B------:R-:W-:-:S13]  /*01f0*/  FSETP.NEU.AND P0, PT, |R7|, +INF , PT ;  /* 0x7f8000000700780b */ /* 0x000fda0003f0d200 */
[----:B------:R-:W-:Y:S01]  /*0200*/  @!P0 FMUL R16, RZ, R7 ;  /* 0x00000007ff108220 */ /* 0x000fe20000400000 */
[----:B------:R-:W-:Y:S01]  /*0210*/  @!P0 IMAD.MOV.U32 R23, RZ, RZ, RZ ;  /* 0x000000ffff178224 */ /* 0x000fe200078e00ff */
[----:B------:R-:W-:Y:S06]  /*0220*/  @!P0 BRA `(.L_x_268) ;  /* 0x0000000400708947 */ /* 0x000fec0003800000 */
[----:B------:R-:W-:Y:S01]  /*0230*/  SHF.L.U32 R0, R7, 0x8, RZ ;  /* 0x0000000807007819 */ /* 0x000fe200000006ff */
[----:B------:R-:W-:Y:S01]  /*0240*/  IMAD.MOV.U32 R23, RZ, RZ, RZ ;  /* 0x000000ffff177224 */ /* 0x000fe200078e00ff */
[----:B------:R-:W0:Y:S01]  /*0250*/  LDCU.64 UR8, c[0x4][0x158] ;  /* 0x01002b00ff0877ac */ /* 0x000e220008000a00 */
[----:B------:R-:W-:Y:S01]  /*0260*/  IMAD.MOV.U32 R28, RZ, RZ, RZ ;  /* 0x000000ffff1c7224 */ /* 0x000fe200078e00ff */
[----:B------:R-:W-:Y:S01]  /*0270*/  LOP3.LUT R0, R0, 0x80000000, RZ, 0xfc, !PT ;  /* 0x8000000000007812 */ /* 0x000fe200078efcff */
[----:B------:R-:W-:Y:S01]  /*0280*/  UMOV UR5, URZ ;  /* 0x000000ff00057c82 */ /* 0x000fe20008000000 */
[----:B------:R-:W-:-:S05]  /*0290*/  UMOV UR4, URZ ;  /* 0x000000ff00047c82 */ /* 0x000fca0008000000 */
.L_x_269:
[----:B0-----:R-:W-:Y:S02]  /*02a0*/  IMAD.U32 R17, RZ, RZ, UR9 ;  /* 0x00000009ff117e24 */ /* 0x001fe4000f8e00ff */
[----:B------:R-:W-:-:S05]  /*02b0*/  IMAD.U32 R16, RZ, RZ, UR8 ;  /* 0x00000008ff107e24 */ /* 0x000fca000f8e00ff */
[----:B------:R-:W2:Y:S01]  /*02c0*/  LDG.E.CONSTANT R17, desc[UR6][R16.64] ;  /* 0x0000000610117981 */ /* 0x000ea2000c1e9900 */
[----:B------:R-:W-:Y:S01]  /*02d0*/  UIADD3 UR4, UPT, UPT, UR4, 0x1, URZ ;  /* 0x0000000104047890 */ /* 0x000fe2000fffe0ff */
[C---:B------:R-:W-:Y:S01]  /*02e0*/  ISETP.EQ.AND P1, PT, R28.reuse, 0x4, PT ;  /* 0x000000041c00780c */ /* 0x040fe20003f22270 */
[----:B------:R-:W-:Y:S01]  /*02f0*/  UIADD3 UR8, UP1, UPT, UR8, 0x4, URZ ;  /* 0x0000000408087890 */ /* 0x000fe2000ff3e0ff */
[C---:B------:R-:W-:Y:S01]  /*0300*/  ISETP.EQ.AND P2, PT, R28.reuse, 0x8, PT ;  /* 0x000000081c00780c */ /* 0x040fe20003f42270 */
[----:B------:R-:W-:Y:S01]  /*0310*/  UISETP.NE.AND UP0, UPT, UR4, 0x6, UPT ;  /* 0x000000060400788c */ /* 0x000fe2000bf05270 */
[C---:B------:R-:W-:Y:S01]  /*0320*/  ISETP.EQ.AND P3, PT, R28.reuse, 0xc, PT ;  /* 0x0000000c1c00780c */ /* 0x040fe20003f62270 */
[----:B------:R-:W-:Y:S01]  /*0330*/  UIADD3.X UR9, UPT, UPT, URZ, UR9, URZ, UP1, !UPT ;  /* 0x00000009ff097290 */ /* 0x000fe20008ffe4ff */
[C---:B------:R-:W-:Y:S02]  /*0340*/  ISETP.EQ.AND P4, PT, R28.reuse, 0x10, PT ;  /* 0x000000101c00780c */ /* 0x040fe40003f82270 */
[----:B------:R-:W-:Y:S01]  /*0350*/  ISETP.EQ.AND P5, PT, R28, 0x14, PT ;  /* 0x000000141c00780c */ /* 0x000fe20003fa2270 */
[----:B--2---:R-:W-:-:S03]  /*0360*/  IMAD.WIDE.U32 R20, R17, R0, RZ ;  /* 0x0000000011147225 */ /* 0x004fc600078e00ff */
[----:B------:R-:W-:-:S04]  /*0370*/  IADD3 R20, P0, PT, R20, R23, RZ ;  /* 0x0000001714147210 */ /* 0x000fc80007f1e0ff */
[----:B------:R-:W-:Y:S01]  /*0380*/  IADD3.X R23, PT, PT, R21, UR5, RZ, P0, !PT ;  /* 0x0000000515177c10 */ /* 0x000fe200087fe4ff */
[--C-:B------:R-:W-:Y:S01]  /*0390*/  @P1 IMAD.MOV.U32 R24, RZ, RZ, R20.reuse ;  /* 0x000000ffff181224 */ /* 0x100fe200078e0014 */
[C---:B------:R-:W-:Y:S01]  /*03a0*/  ISETP.EQ.AND P0, PT, R28.reuse, RZ, PT ;  /* 0x000000ff1c00720c */ /* 0x040fe20003f02270 */
[--C-:B------:R-:W-:Y:S02]  /*03b0*/  @P2 IMAD.MOV.U32 R25, RZ, RZ, R20.reuse ;  /* 0x000000ffff192224 */ /* 0x100fe400078e0014 */
[----:B------:R-:W-:Y:S01]  /*03c0*/  @P5 MOV R22, R20 ;  /* 0x0000001400165202 */ /* 0x000fe20000000f00 */
[--C-:B------:R-:W-:Y:S02]  /*03d0*/  @P3 IMAD.MOV.U32 R26, RZ, RZ, R20.reuse ;  /* 0x000000ffff1a3224 */ /* 0x100fe400078e0014 */
[----:B------:R-:W-:Y:S02]  /*03e0*/  @P4 IMAD.MOV.U32 R27, RZ, RZ, R20 ;  /* 0x000000ffff1b4224 */ /* 0x000fe400078e0014 */
[----:B------:R-:W-:-:S05]  /*03f0*/  VIADD R28, R28, 0x4 ;  /* 0x000000041c1c7836 */ /* 0x000fca0000000000 */
[----:B------:R-:W-:Y:S01]  /*0400*/  @P0 MOV R19, R20 ;  /* 0x0000001400130202 */ /* 0x000fe20000000f00 */
[----:B------:R-:W-:Y:S06]  /*0410*/  BRA.U UP0, `(.L_x_269) ;  /* 0xfffffffd00a07547 */ /* 0x000fec000b83ffff */
[----:B------:R-:W-:Y:S01]  /*0420*/  SHF.R.U32.HI R16, RZ, 0x17, R7 ;  /* 0x00000017ff107819 */ /* 0x000fe20000011607 */
[----:B------:R-:W-:Y:S03]  /*0430*/  BSSY.RECONVERGENT B1, `(.L_x_270) ;  /* 0x0000029000017945 */ /* 0x000fe60003800200 */
[C---:B------:R-:W-:Y:S02]  /*0440*/  LOP3.LUT R0, R16.reuse, 0xe0, RZ, 0xc0, !PT ;  /* 0x000000e010007812 */ /* 0x040fe400078ec0ff */
[----:B------:R-:W-:-:S03]  /*0450*/  LOP3.LUT P6, RZ, R16, 0x1f, RZ, 0xc0, !PT ;  /* 0x0000001f10ff7812 */ /* 0x000fc600078cc0ff */
[----:B------:R-:W-:-:S05]  /*0460*/  VIADD R0, R0, 0xffffff80 ;  /* 0xffffff8000007836 */ /* 0x000fca0000000000 */
[----:B------:R-:W-:-:S05]  /*0470*/  SHF.R.U32.HI R0, RZ, 0x5, R0 ;  /* 0x00000005ff007819 */ /* 0x000fca0000011600 */
[----:B------:R-:W-:-:S05]  /*0480*/  IMAD.U32 R21, R0, -0x4, RZ ;  /* 0xfffffffc00157824 */ /* 0x000fca00078e00ff */
[C---:B------:R-:W-:Y:S02]  /*0490*/  ISETP.EQ.AND P0, PT, R21.reuse, -0x18, PT ;  /* 0xffffffe81500780c */ /* 0x040fe40003f02270 */
[C---:B------:R-:W-:Y:S02]  /*04a0*/  ISETP.EQ.AND P1, PT, R21.reuse, -0x14, PT ;  /* 0xffffffec1500780c */ /* 0x040fe40003f22270 */
[C---:B------:R-:W-:Y:S02]  /*04b0*/  ISETP.EQ.AND P5, PT, R21.reuse, -0x10, PT ;  /* 0xfffffff01500780c */ /* 0x040fe40003fa2270 */
[C---:B------:R-:W-:Y:S02]  /*04c0*/  ISETP.EQ.AND P4, PT, R21.reuse, -0xc, PT ;  /* 0xfffffff41500780c */ /* 0x040fe40003f82270 */
[C---:B------:R-:W-:Y:S02]  /*04d0*/  ISETP.EQ.AND P3, PT, R21.reuse, -0x8, PT ;  /* 0xfffffff81500780c */ /* 0x040fe40003f62270 */
[----:B------:R-:W-:-:S03]  /*04e0*/  ISETP.EQ.AND P2, PT, R21, -0x4, PT ;  /* 0xfffffffc1500780c */ /* 0x000fc60003f42270 */
[----:B------:R-:W-:Y:S01]  /*04f0*/  @P0 IMAD.MOV.U32 R0, RZ, RZ, R19 ;  /* 0x000000ffff000224 */ /* 0x000fe200078e0013 */
[C---:B------:R-:W-:Y:S01]  /*0500*/  ISETP.EQ.AND P0, PT, R21.reuse, 0x4, PT ;  /* 0x000000041500780c */ /* 0x040fe20003f02270 */
[--C-:B------:R-:W-:Y:S01]  /*0510*/  @P1 IMAD.MOV.U32 R0, RZ, RZ, R24.reuse ;  /* 0x000000ffff001224 */ /* 0x100fe200078e0018 */
[----:B------:R-:W-:Y:S01]  /*0520*/  @P1 MOV R17, R19 ;  /* 0x0000001300111202 */ /* 0x000fe20000000f00 */
[----:B------:R-:W-:Y:S01]  /*0530*/  @P5 IMAD.MOV.U32 R17, RZ, RZ, R24 ;  /* 0x000000ffff115224 */ /* 0x000fe200078e0018 */
[----:B------:R-:W-:Y:S01]  /*0540*/  ISETP.EQ.AND P1, PT, R21, RZ, PT ;  /* 0x000000ff1500720c */ /* 0x000fe20003f22270 */
[----:B------:R-:W-:Y:S02]  /*0550*/  @P4 IMAD.MOV.U32 R17, RZ, RZ, R25 ;  /* 0x000000ffff114224 */ /* 0x000fe400078e0019 */
[----:B------:R-:W-:Y:S02]  /*0560*/  @P3 IMAD.MOV.U32 R17, RZ, RZ, R26 ;  /* 0x000000ffff113224 */ /* 0x000fe400078e001a */
[----:B------:R-:W-:-:S02]  /*0570*/  @P2 IMAD.MOV.U32 R17, RZ, RZ, R27 ;  /* 0x000000ffff112224 */ /* 0x000fc400078e001b */
[----:B------:R-:W-:Y:S01]  /*0580*/  @P5 IMAD.MOV.U32 R0, RZ, RZ, R25 ;  /* 0x000000ffff005224 */ /* 0x000fe200078e0019 */
[----:B------:R-:W-:Y:S01]  /*0590*/  @P4 MOV R0, R26 ;  /* 0x0000001a00004202 */ /* 0x000fe20000000f00 */
[----:B------:R-:W-:Y:S02]  /*05a0*/  @P3 IMAD.MOV.U32 R0, RZ, RZ, R27 ;  /* 0x000000ffff003224 */ /* 0x000fe400078e001b */
[----:B------:R-:W-:Y:S02]  /*05b0*/  @P2 IMAD.MOV.U32 R0, RZ, RZ, R22 ;  /* 0x000000ffff002224 */ /* 0x000fe400078e0016 */
[----:B------:R-:W-:Y:S01]  /*05c0*/  @P1 MOV R17, R22 ;  /* 0x0000001600111202 */ /* 0x000fe20000000f00 */
[--C-:B------:R-:W-:Y:S02]  /*05d0*/  @P0 IMAD.MOV.U32 R17, RZ, RZ, R23.reuse ;  /* 0x000000ffff110224 */ /* 0x100fe400078e0017 */
[----:B------:R-:W-:Y:S02]  /*05e0*/  @P1 IMAD.MOV.U32 R0, RZ, RZ, R23 ;  /* 0x000000ffff001224 */ /* 0x000fe400078e0017 */
[----:B------:R-:W-:Y:S01]  /*05f0*/  IMAD.MOV.U32 R20, RZ, RZ, R17 ;  /* 0x000000ffff147224 */ /* 0x000fe200078e0011 */
[----:B------:R-:W-:Y:S06]  /*0600*/  @!P6 BRA `(.L_x_271) ;  /* 0x00000000002ce947 */ /* 0x000fec0003800000 */
[----:B------:R-:W-:Y:S01]  /*0610*/  ISETP.EQ.AND P6, PT, R21, 0x8, PT ;  /* 0x000000081500780c */ /* 0x000fe20003fc2270 */
[----:B------:R-:W-:Y:S01]  /*0620*/  @P5 IMAD.MOV.U32 R21, RZ, RZ, R19 ;  /* 0x000000ffff155224 */ /* 0x000fe200078e0013 */
[----:B------:R-:W-:Y:S01]  /*0630*/  @P4 MOV R21, R24 ;  /* 0x0000001800154202 */ /* 0x000fe20000000f00 */
[----:B------:R-:W-:Y:S01]  /*0640*/  @P3 IMAD.MOV.U32 R21, RZ, RZ, R25 ;  /* 0x000000ffff153224 */ /* 0x000fe200078e0019 */
[----:B------:R-:W-:Y:S01]  /*0650*/  LOP3.LUT R17, R16, 0x1f, RZ, 0xc0, !PT ;  /* 0x0000001f10117812 */ /* 0x000fe200078ec0ff */
[----:B------:R-:W-:Y:S02]  /*0660*/  @P2 IMAD.MOV.U32 R21, RZ, RZ, R26 ;  /* 0x000000ffff152224 */ /* 0x000fe400078e001a */
[----:B------:R-:W-:Y:S01]  /*0670*/  @P1 IMAD.MOV.U32 R21, RZ, RZ, R27 ;  /* 0x000000ffff151224 */ /* 0x000fe200078e001b */
[----:B------:R-:W-:Y:S01]  /*0680*/  SHF.L.W.U32.HI R0, R20, R17, R0 ;  /* 0x0000001114007219 */ /* 0x000fe20000010e00 */
[----:B------:R-:W-:-:S04]  /*0690*/  @P0 IMAD.MOV.U32 R21, RZ, RZ, R22 ;  /* 0x000000ffff150224 */ /* 0x000fc800078e0016 */
[----:B------:R-:W-:-:S04]  /*06a0*/  @P6 MOV R21, R23 ;  /* 0x0000001700156202 */ /* 0x000fc80000000f00 */
[----:B------:R-:W-:-:S07]  /*06b0*/  SHF.L.W.U32.HI R20, R21, R17, R20 ;  /* 0x0000001115147219 */ /* 0x000fce0000010e14 */
.L_x_271:
[----:B------:R-:W-:Y:S05]  /*06c0*/  BSYNC.RECONVERGENT B1 ;  /* 0x0000000000017941 */ /* 0x000fea0003800200 */
.L_x_270:
[C---:B------:R-:W-:Y:S01]  /*06d0*/  SHF.L.W.U32.HI R28, R20.reuse, 0x2, R0 ;  /* 0x00000002141c7819 */ /* 0x040fe20000010e00 */
[----:B------:R-:W-:Y:S01]  /*06e0*/  IMAD.SHL.U32 R16, R20, 0x4, RZ ;  /* 0x0000000414107824 */ /* 0x000fe200078e00ff */
[----:B------:R-:W-:Y:S01]  /*06f0*/  UMOV UR4, 0x54442d19 ;  /* 0x54442d1900047882 */ /* 0x000fe20000000000 */
[----:B------:R-:W-:Y:S01]  /*0700*/  UMOV UR5, 0x3bf921fb ;  /* 0x3bf921fb00057882 */ /* 0x000fe20000000000 */
[----:B------:R-:W-:Y:S02]  /*0710*/  SHF.R.S32.HI R17, RZ, 0x1f, R28 ;  /* 0x0000001fff117819 */ /* 0x000fe4000001141c */
[----:B------:R-:W-:Y:S02]  /*0720*/  SHF.R.U32.HI R0, RZ, 0x1e, R0 ;  /* 0x0000001eff007819 */ /* 0x000fe40000011600 */
[C---:B------:R-:W-:Y:S02]  /*0730*/  LOP3.LUT R16, R17.reuse, R16, RZ, 0x3c, !PT ;  /* 0x0000001011107212 */ /* 0x040fe400078e3cff */
[----:B------:R-:W-:-:S02]  /*0740*/  LOP3.LUT R17, R17, R28, RZ, 0x3c, !PT ;  /* 0x0000001c11117212 */ /* 0x000fc400078e3cff */
[----:B------:R-:W-:Y:S02]  /*0750*/  ISETP.GE.AND P0, PT, R7, RZ, PT ;  /* 0x000000ff0700720c */ /* 0x000fe40003f06270 */
[C---:B------:R-:W-:Y:S02]  /*0760*/  LEA.HI R23, R28.reuse, R0, RZ, 0x1 ;  /* 0x000000001c177211 */ /* 0x040fe400078f08ff */
[----:B------:R-:W0:Y:S01]  /*0770*/  I2F.F64.S64 R16, R16 ;  /* 0x0000001000107312 */ /* 0x000e220000301c00 */
[----:B------:R-:W-:Y:S02]  /*0780*/  LOP3.LUT R28, R28, R7, RZ, 0x3c, !PT ;  /* 0x000000071c1c7212 */ /* 0x000fe400078e3cff */
[----:B------:R-:W-:Y:S02]  /*0790*/  IMAD.MOV R0, RZ, RZ, -R23 ;  /* 0x000000ffff007224 */ /* 0x000fe400078e0a17 */
[----:B------:R-:W-:-:S04]  /*07a0*/  ISETP.GE.AND P1, PT, R28, RZ, PT ;  /* 0x000000ff1c00720c */ /* 0x000fc80003f26270 */
[----:B------:R-:W-:Y:S01]  /*07b0*/  @!P0 IMAD.MOV.U32 R23, RZ, RZ, R0 ;  /* 0x000000ffff178224 */ /* 0x000fe200078e0000 */
[----:B0-----:R-:W-:-:S10]  /*07c0*/  DMUL R20, R16, UR4 ;  /* 0x0000000410147c28 */ /* 0x001fd40008000000 */
[----:B------:R-:W0:Y:S02]  /*07d0*/  F2F.F32.F64 R20, R20 ;  /* 0x0000001400147310 */ /* 0x000e240000301000 */
[----:B0-----:R-:W-:-:S07]  /*07e0*/  FSEL R16, -R20, R20, !P1 ;  /* 0x0000001414107208 */ /* 0x001fce0004800100 */
.L_x_268:
[----:B------:R-:W-:Y:S05]  /*07f0*/  BSYNC.RECONVERGENT B0 ;  /* 0x0000000000007941 */ /* 0x000fea0003800200 */
.L_x_267:
[----:B------:R-:W-:Y:S02]  /*0800*/  IMAD.MOV.U32 R17, RZ, RZ, 0x37cbac00 ;  /* 0x37cbac00ff117424 */ /* 0x000fe400078e00ff */
[----:B------:R-:W-:Y:S01]  /*0810*/  FMUL R0, R16, R16 ;  /* 0x0000001010007220 */ /* 0x000fe20000400000 */
[----:B------:R-:W-:Y:S02]  /*0820*/  LOP3.LUT R20, R23, 0x1, RZ, 0xc0, !PT ;  /* 0x0000000117147812 */ /* 0x000fe400078ec0ff */
[----:B------:R-:W-:Y:S01]  /*0830*/  MOV R21, 0x3d2aaabb ;  /* 0x3d2aaabb00157802 */ /* 0x000fe20000000f00 */
[----:B------:R-:W-:Y:S01]  /*0840*/  FFMA R17, R0, R17, -0.0013887860113754868507 ;  /* 0xbab607ed00117423 */ /* 0x000fe20000000011 */
[----:B------:R-:W-:Y:S01]  /*0850*/  ISETP.NE.U32.AND P0, PT, R20, 0x1, PT ;  /* 0x000000011400780c */ /* 0x000fe20003f05070 */
[----:B------:R-:W-:Y:S01]  /*0860*/  VIADD R20, R3, 0xf3000000 ;  /* 0xf300000003147836 */ /* 0x000fe20000000000 */
[----:B------:R-:W-:Y:S02]  /*0870*/  LOP3.LUT P1, RZ, R23, 0x2, RZ, 0xc0, !PT ;  /* 0x0000000217ff7812 */ /* 0x000fe4000782c0ff */
[----:B------:R-:W-:-:S02]  /*0880*/  FSEL R17, R17, -0.00019574658654164522886, !P0 ;  /* 0xb94d415311117808 */ /* 0x000fc40004000000 */
[----:B------:R-:W-:-:S05]  /*0890*/  FSEL R21, R21, 0.0083327032625675201416, !P0 ;  /* 0x3c0885e415157808 */ /* 0x000fca0004000000 */
[----:B------:R-:W-:Y:S01]  /*08a0*/  FFMA R17, R0, R17, R21 ;  /* 0x0000001100117223 */ /* 0x000fe20000000015 */
[----:B------:R-:W-:-:S05]  /*08b0*/  IMAD.MOV.U32 R21, RZ, RZ, 0x3effffff ;  /* 0x3effffffff157424 */ /* 0x000fca00078e00ff */
[----:B------:R-:W-:-:S05]  /*08c0*/  FSEL R21, -R21, -0.16666662693023681641, !P0 ;  /* 0xbe2aaaa815157808 */ /* 0x000fca0004000100 */
[----:B------:R-:W-:Y:S01]  /*08d0*/  FFMA R17, R0, R17, R21 ;  /* 0x0000001100117223 */ /* 0x000fe20000000015 */
[----:B------:R-:W-:Y:S02]  /*08e0*/  FSEL R21, R16, 1, P0 ;  /* 0x3f80000010157808 */ /* 0x000fe40000000000 */
[----:B------:R-:W-:Y:S01]  /*08f0*/  ISETP.GT.U32.AND P0, PT, R20, 0x727fffff, PT ;  /* 0x727fffff1400780c */ /* 0x000fe20003f04070 */
[----:B------:R0:W1:Y:S02]  /*0900*/  MUFU.RSQ R16, R3 ;  /* 0x0000000300107308 */ /* 0x0000640000001400 */
[----:B------:R-:W-:-:S04]  /*0910*/  FFMA R0, R0, R21, RZ ;  /* 0x0000001500007223 */ /* 0x000fc800000000ff */
[----:B------:R-:W-:-:S04]  /*0920*/  FFMA R21, R0, R17, R21 ;  /* 0x0000001100157223 */ /* 0x000fc80000000015 */
[----:B------:R-:W-:Y:S02]  /*0930*/  @P1 FADD R21, RZ, -R21 ;  /* 0x80000015ff151221 */ /* 0x000fe40000000000 */
[----:B0-----:R-:W-:Y:S05]  /*0940*/  @!P0 BRA `(.L_x_272) ;  /* 0x0000000000108947 */ /* 0x001fea0003800000 */
[----:B------:R-:W-:Y:S01]  /*0950*/  IMAD.MOV.U32 R0, RZ, RZ, R3 ;  /* 0x000000ffff007224 */ /* 0x000fe200078e0003 */
[----:B------:R-:W-:-:S07]  /*0960*/  MOV R20, 0x980 ;  /* 0x0000098000147802 */ /* 0x000fce0000000f00 */
[----:B-1---5:R-:W-:Y:S05]  /*0970*/  CALL.REL.NOINC `($__internal_5_$__cuda_sm20_sqrt_rn_f32_slowpath) ;  /* 0x0000001000e87944 */ /* 0x022fea0003c00000 */
[----:B------:R-:W-:Y:S05]  /*0980*/  BRA `(.L_x_273) ;  /* 0x0000000000107947 */ /* 0x000fea0003800000 */
.L_x_272:
[----:B-1----:R-:W-:Y:S01]  /*0990*/  FMUL.FTZ R0, R3, R16 ;  /* 0x0000001003007220 */ /* 0x002fe20000410000 */
[----:B------:R-:W-:-:S03]  /*09a0*/  FMUL.FTZ R16, R16, 0.5 ;  /* 0x3f00000010107820 */ /* 0x000fc60000410000 */
[----:B------:R-:W-:-:S04]  /*09b0*/  FFMA R3, -R0, R0, R3 ;  /* 0x0000000000037223 */ /* 0x000fc80000000103 */
[----:B------:R-:W-:-:S07]  /*09c0*/  FFMA R0, R3, R16, R0 ;  /* 0x0000001003007223 */ /* 0x000fce0000000000 */
.L_x_273:
[----:B------:R-:W0:Y:S01]  /*09d0*/  LDC.64 R16, c[0x0][0x390] ;  /* 0x0000e400ff107b82 */ /* 0x000e220000000a00 */
[----:B------:R-:W1:Y:S01]  /*09e0*/  LDCU.64 UR4, c[0x0][0x3b0] ;  /* 0x00007600ff0477ac */ /* 0x000e620008000a00 */
[----:B0-----:R-:W-:-:S05]  /*09f0*/  IMAD.WIDE R16, R15, 0x10, R16 ;  /* 0x000000100f107825 */ /* 0x001fca00078e0210 */
[----:B------:R-:W2:Y:S01]  /*0a00*/  LDG.E R3, desc[UR6][R16.64] ;  /* 0x0000000610037981 */ /* 0x000ea2000c1e1900 */
[----:B------:R-:W-:Y:S01]  /*0a10*/  FFMA R0, R21, R0, R6 ;  /* 0x0000000015007223 */ /* 0x000fe20000000006 */
[----:B--2---:R-:W-:-:S05]  /*0a20*/  I2FP.F32.S32 R3, R3 ;  /* 0x0000000300037245 */ /* 0x004fca0000201400 */
[----:B------:R-:W-:-:S04]  /*0a30*/  FMUL R3, R0, R3 ;  /* 0x0000000300037220 */ /* 0x000fc80000400000 */
[----:B-1----:R-:W-:Y:S01]  /*0a40*/  FFMA R21, R3, UR4, R4 ;  /* 0x0000000403157c23 */ /* 0x002fe20008000004 */
[----:B------:R-:W0:Y:S04]  /*0a50*/  LDCU UR4, c[0x0][0x3b8] ;  /* 0x00007700ff0477ac */ /* 0x000e280008000800 */
[----:B------:R1:W-:Y:S04]  /*0a60*/  STG.E desc[UR6][R12.64], R21 ;  /* 0x000000150c007986 */ /* 0x0003e8000c101906 */
[----:B------:R-:W2:Y:S02]  /*0a70*/  LDG.E R3, desc[UR6][R16.64+0x4] ;  /* 0x0000040610037981 */ /* 0x000ea4000c1e1900 */
[----:B--2---:R-:W-:-:S05]  /*0a80*/  I2FP.F32.S32 R3, R3 ;  /* 0x0000000300037245 */ /* 0x004fca0000201400 */
[----:B------:R-:W-:-:S04]  /*0a90*/  FMUL R0, R0, R3 ;  /* 0x0000000300007220 */ /* 0x000fc80000400000 */
[----:B------:R-:W-:-:S05]  /*0aa0*/  FFMA R5, R0, UR5, R5 ;  /* 0x0000000500057c23 */ /* 0x000fca0008000005 */
[----:B------:R2:W-:Y:S04]  /*0ab0*/  STG.E desc[UR6][R12.64+0x4], R5 ;  /* 0x000004050c007986 */ /* 0x0005e8000c101906 */
[----:B------:R-:W3:Y:S01]  /*0ac0*/  LDG.E R0, desc[UR6][R16.64+0x8] ;  /* 0x0000080610007981 */ /* 0x000ee2000c1e1900 */
[----:B------:R-:W-:Y:S01]  /*0ad0*/  BSSY.RECONVERGENT B0, `(.L_x_274) ;  /* 0x0000011000007945 */ /* 0x000fe20003800200 */
[----:B---3--:R-:W-:-:S05]  /*0ae0*/  I2FP.F32.S32 R0, R0 ;  /* 0x0000000000007245 */ /* 0x008fca0000201400 */
[----:B0-----:R-:W-:Y:S01]  /*0af0*/  FMUL R23, R0, UR4 ;  /* 0x0000000400177c20 */ /* 0x001fe20008400000 */
[----:B------:R-:W-:-:S03]  /*0b00*/  FMUL R0, R6, R6 ;  /* 0x0000000606007220 */ /* 0x000fc60000400000 */
[----:B------:R-:W-:Y:S01]  /*0b10*/  FFMA R3, -R6, R23, 1 ;  /* 0x3f80000006037423 */ /* 0x000fe20000000117 */
[----:B------:R-:W-:-:S03]  /*0b20*/  FMUL R0, R23, R0 ;  /* 0x0000000017007220 */ /* 0x000fc60000400000 */
[----:B------:R-:W1:Y:S08]  /*0b30*/  MUFU.RCP R4, R3 ;  /* 0x0000000300047308 */ /* 0x000e700000001000 */
[----:B------:R-:W0:Y:S01]  /*0b40*/  FCHK P0, R0, R3 ;  /* 0x0000000300007302 */ /* 0x000e220000000000 */
[----:B-1----:R-:W-:-:S04]  /*0b50*/  FFMA R21, -R3, R4, 1 ;  /* 0x3f80000003157423 */ /* 0x002fc80000000104 */
[----:B------:R-:W-:-:S04]  /*0b60*/  FFMA R21, R4, R21, R4 ;  /* 0x0000001504157223 */ /* 0x000fc80000000004 */
[----:B------:R-:W-:-:S04]  /*0b70*/  FFMA R4, R0, R21, RZ ;  /* 0x0000001500047223 */ /* 0x000fc800000000ff */
[----:B--2---:R-:W-:-:S04]  /*0b80*/  FFMA R5, -R3, R4, R0 ;  /* 0x0000000403057223 */ /* 0x004fc80000000100 */
[----:B------:R-:W-:Y:S01]  /*0b90*/  FFMA R5, R21, R5, R4 ;  /* 0x0000000515057223 */ /* 0x000fe20000000004 */
[----:B0-----:R-:W-:Y:S06]  /*0ba0*/  @!P0 BRA `(.L_x_275) ;  /* 0x00000000000c8947 */ /* 0x001fec0003800000 */
[----:B------:R-:W-:-:S07]  /*0bb0*/  MOV R4, 0xbd0 ;  /* 0x00000bd000047802 */ /* 0x000fce0000000f00 */
[----:B-----5:R-:W-:Y:S05]  /*0bc0*/  CALL.REL.NOINC `($__internal_6_$__cuda_sm3x_div_rn_noftz_f32_slowpath) ;  /* 0x0000001000b47944 */ /* 0x020fea0003c00000 */
[----:B------:R-:W-:-:S07]  /*0bd0*/  IMAD.MOV.U32 R5, RZ, RZ, R0 ;  /* 0x000000ffff057224 */ /* 0x000fce00078e0000 */
.L_x_275:
[----:B------:R-:W-:Y:S05]  /*0be0*/  BSYNC.RECONVERGENT B0 ;  /* 0x0000000000007941 */ /* 0x000fea0003800200 */
.L_x_274:
[----:B------:R-:W-:Y:S01]  /*0bf0*/  FADD R5, R6, R5 ;  /* 0x0000000506057221 */ /* 0x000fe20000000000 */
[----:B------:R-:W-:-:S04]  /*0c00*/  FSETP.GE.AND P0, PT, |R7|, 105615, PT ;  /* 0x47ce47800700780b */ /* 0x000fc80003f06200 */
[----:B------:R0:W-:Y:S04]  /*0c10*/  STG.E desc[UR6][R12.64+0x8], R5 ;  /* 0x000008050c007986 */ /* 0x0001e8000c101906 */
[----:B------:R0:W5:Y:S01]  /*0c20*/  LDG.E R16, desc[UR6][R16.64+0xc] ;  /* 0x00000c0610107981 */ /* 0x000162000c1e1900 */
[----:B------:R-:W-:Y:S04]  /*0c30*/  BSSY.RECONVERGENT B0, `(.L_x_276) ;  /* 0x0000060000007945 */ /* 0x000fe80003800200 */
[----:B------:R-:W-:Y:S05]  /*0c40*/  @!P0 BRA `(.L_x_277) ;  /* 0x0000000400788947 */ /* 0x000fea0003800000 */
[----:B------:R-:W-:-:S13]  /*0c50*/  FSETP.NEU.AND P0, PT, |R7|, +INF , PT ;  /* 0x7f8000000700780b */ /* 0x000fda0003f0d200 */
[----:B------:R-:W-:Y:S01]  /*0c60*/  @!P0 FMUL R2, RZ, R7 ;  /* 0x00000007ff028220 */ /* 0x000fe20000400000 */
[----:B------:R-:W-:Y:S01]  /*0c70*/  @!P0 MOV R18, RZ ;  /* 0x000000ff00128202 */ /* 0x000fe20000000f00 */
[----:B------:R-:W-:Y:S06]  /*0c80*/  @!P0 BRA `(.L_x_277) ;  /* 0x0000000400688947 */ /* 0x000fec0003800000 */
[----:B------:R-:W-:Y:S01]  /*0c90*/  IMAD.SHL.U32 R2, R7, 0x100, RZ ;  /* 0x0000010007027824 */ /* 0x000fe200078e00ff */
[----:B------:R-:W1:Y:S01]  /*0ca0*/  LDCU.64 UR8, c[0x4][0x158] ;  /* 0x01002b00ff0877ac */ /* 0x000e620008000a00 */
[----:B------:R-:W-:Y:S02]  /*0cb0*/  IMAD.MOV.U32 R0, RZ, RZ, RZ ;  /* 0x000000ffff007224 */ /* 0x000fe400078e00ff */
[----:B------:R-:W-:Y:S01]  /*0cc0*/  IMAD.MOV.U32 R6, RZ, RZ, RZ ;  /* 0x000000ffff067224 */ /* 0x000fe200078e00ff */
[----:B0-----:R-:W-:Y:S01]  /*0cd0*/  LOP3.LUT R17, R2, 0x80000000, RZ, 0xfc, !PT ;  /* 0x8000000002117812 */ /* 0x001fe200078efcff */
[----:B------:R-:W-:Y:S01]  /*0ce0*/  UMOV UR5, URZ ;  /* 0x000000ff00057c82 */ /* 0x000fe20008000000 */
[----:B------:R-:W-:-:S05]  /*0cf0*/  UMOV UR4, URZ ;  /* 0x000000ff00047c82 */ /* 0x000fca0008000000 */
.L_x_278:
[----:B-1----:R-:W-:Y:S01]  /*0d00*/  IMAD.U32 R20, RZ, RZ, UR8 ;  /* 0x00000008ff147e24 */ /* 0x002fe2000f8e00ff */
[----:B------:R-:W-:-:S05]  /*0d10*/  MOV R21, UR9 ;  /* 0x0000000900157c02 */ /* 0x000fca0008000f00 */
[----:B------:R-:W2:Y:S01]  /*0d20*/  LDG.E.CONSTANT R4, desc[UR6][R20.64] ;  /* 0x0000000614047981 */ /* 0x000ea2000c1e9900 */
[----:B------:R-:W-:Y:S01]  /*0d30*/  UIADD3 UR4, UPT, UPT, UR4, 0x1, URZ ;  /* 0x0000000104047890 */ /* 0x000fe2000fffe0ff */
[C---:B------:R-:W-:Y:S01]  /*0d40*/  ISETP.EQ.AND P0, PT, R6.reuse, RZ, PT ;  /* 0x000000ff0600720c */ /* 0x040fe20003f02270 */
[----:B------:R-:W-:Y:S01]  /*0d50*/  UIADD3 UR8, UP1, UPT, UR8, 0x4, URZ ;  /* 0x0000000408087890 */ /* 0x000fe2000ff3e0ff */
[C---:B------:R-:W-:Y:S01]  /*0d60*/  ISETP.EQ.AND P1, PT, R6.reuse, 0x4, PT ;  /* 0x000000040600780c */ /* 0x040fe20003f22270 */
[----:B------:R-:W-:Y:S01]  /*0d70*/  UISETP.NE.AND UP0, UPT, UR4, 0x6, UPT ;  /* 0x000000060400788c */ /* 0x000fe2000bf05270 */
[C---:B------:R-:W-:Y:S01]  /*0d80*/  ISETP.EQ.AND P2, PT, R6.reuse, 0x8, PT ;  /* 0x000000080600780c */ /* 0x040fe20003f42270 */
[----:B------:R-:W-:Y:S01]  /*0d90*/  UIADD3.X UR9, UPT, UPT, URZ, UR9, URZ, UP1, !UPT ;  /* 0x00000009ff097290 */ /* 0x000fe20008ffe4ff */
[C---:B------:R-:W-:Y:S02]  /*0da0*/  ISETP.EQ.AND P3, PT, R6.reuse, 0xc, PT ;  /* 0x0000000c0600780c */ /* 0x040fe40003f62270 */
[----:B------:R-:W-:-:S02]  /*0db0*/  ISETP.EQ.AND P4, PT, R6, 0x10, PT ;  /* 0x000000100600780c */ /* 0x000fc40003f82270 */
[C---:B------:R-:W-:Y:S01]  /*0dc0*/  ISETP.EQ.AND P5, PT, R6.reuse, 0x14, PT ;  /* 0x000000140600780c */ /* 0x040fe20003fa2270 */
[----:B------:R-:W-:Y:S02]  /*0dd0*/  VIADD R6, R6, 0x4 ;  /* 0x0000000406067836 */ /* 0x000fe40000000000 */
[----:B--2---:R-:W-:-:S03]  /*0de0*/  IMAD.WIDE.U32 R4, R4, R17, RZ ;  /* 0x0000001104047225 */ /* 0x004fc600078e00ff */
[----:B------:R-:W-:-:S04]  /*0df0*/  IADD3 R2, P6, PT, R4, R0, RZ ;  /* 0x0000000004027210 */ /* 0x000fc80007fde0ff */
[----:B------:R-:W-:Y:S01]  /*0e00*/  IADD3.X R0, PT, PT, R5, UR5, RZ, P6, !PT ;  /* 0x0000000505007c10 */ /* 0x000fe2000b7fe4ff */
[--C-:B------:R-:W-:Y:S01]  /*0e10*/  @P0 IMAD.MOV.U32 R19, RZ, RZ, R2.reuse ;  /* 0x000000ffff130224 */ /* 0x100fe200078e0002 */
[----:B------:R-:W-:Y:S01]  /*0e20*/  @P4 MOV R27, R2 ;  /* 0x00000002001b4202 */ /* 0x000fe20000000f00 */
[--C-:B------:R-:W-:Y:S02]  /*0e30*/  @P1 IMAD.MOV.U32 R24, RZ, RZ, R2.reuse ;  /* 0x000000ffff181224 */ /* 0x100fe400078e0002 */
[--C-:B------:R-:W-:Y:S02]  /*0e40*/  @P2 IMAD.MOV.U32 R25, RZ, RZ, R2.reuse ;  /* 0x000000ffff192224 */ /* 0x100fe400078e0002 */
[--C-:B------:R-:W-:Y:S02]  /*0e50*/  @P3 IMAD.MOV.U32 R26, RZ, RZ, R2.reuse ;  /* 0x000000ffff1a3224 */ /* 0x100fe400078e0002 */
[----:B------:R-:W-:Y:S01]  /*0e60*/  @P5 IMAD.MOV.U32 R22, RZ, RZ, R2 ;  /* 0x000000ffff165224 */ /* 0x000fe200078e0002 */
        /* <DEDUP_REMOVED lines=13> */
[----:B------:R-:W-:-:S03]  /*0f40*/  ISETP.EQ.AND P5, PT, R6, RZ, PT ;  /* 0x000000ff0600720c */ /* 0x000fc60003fa2270 */
[----:B------:R-:W-:Y:S02]  /*0f50*/  @P3 MOV R2, R19 ;  /* 0x0000001300023202 */ /* 0x000fe40000000f00 */
[C---:B------:R-:W-:Y:S01]  /*0f60*/  ISETP.EQ.AND P3, PT, R6.reuse, -0x4, PT ;  /* 0xfffffffc0600780c */ /* 0x040fe20003f62270 */
[----:B------:R-:W-:Y:S02]  /*0f70*/  @P4 IMAD.MOV.U32 R4, RZ, RZ, R19 ;  /* 0x000000ffff044224 */ /* 0x000fe400078e0013 */
[--C-:B------:R-:W-:Y:S01]  /*0f80*/  @P4 IMAD.MOV.U32 R2, RZ, RZ, R24.reuse ;  /* 0x000000ffff024224 */ /* 0x100fe200078e0018 */
[----:B------:R-:W-:Y:S01]  /*0f90*/  ISETP.EQ.AND P4, PT, R6, 0x4, PT ;  /* 0x000000040600780c */ /* 0x000fe20003f82270 */
[----:B------:R-:W-:Y:S01]  /*0fa0*/  @P2 IMAD.MOV.U32 R4, RZ, RZ, R24 ;  /* 0x000000ffff042224 */ /* 0x000fe200078e0018 */
[----:B------:R-:W-:Y:S01]  /*0fb0*/  @P1 MOV R4, R25 ;  /* 0x0000001900041202 */ /* 0x000fe20000000f00 */
[----:B------:R-:W-:Y:S02]  /*0fc0*/  @P2 IMAD.MOV.U32 R2, RZ, RZ, R25 ;  /* 0x000000ffff022224 */ /* 0x000fe400078e0019 */
[----:B------:R-:W-:-:S02]  /*0fd0*/  @P1 IMAD.MOV.U32 R2, RZ, RZ, R26 ;  /* 0x000000ffff021224 */ /* 0x000fc400078e001a */
[----:B------:R-:W-:Y:S02]  /*0fe0*/  @P0 IMAD.MOV.U32 R4, RZ, RZ, R26 ;  /* 0x000000ffff040224 */ /* 0x000fe400078e001a */
[--C-:B------:R-:W-:Y:S01]  /*0ff0*/  @P0 IMAD.MOV.U32 R2, RZ, RZ, R27.reuse ;  /* 0x000000ffff020224 */ /* 0x100fe200078e001b */
[----:B------:R-:W-:Y:S01]  /*1000*/  @P3 MOV R2, R22 ;  /* 0x0000001600023202 */ /* 0x000fe20000000f00 */
[----:B------:R-:W-:Y:S02]  /*1010*/  @P3 IMAD.MOV.U32 R4, RZ, RZ, R27 ;  /* 0x000000ffff043224 */ /* 0x000fe400078e001b */
[----:B------:R-:W-:Y:S02]  /*1020*/  @P5 IMAD.MOV.U32 R4, RZ, RZ, R22 ;  /* 0x000000ffff045224 */ /* 0x000fe400078e0016 */
[--C-:B------:R-:W-:Y:S02]  /*1030*/  @P5 IMAD.MOV.U32 R2, RZ, RZ, R0.reuse ;  /* 0x000000ffff025224 */ /* 0x100fe400078e0000 */
[----:B------:R-:W-:Y:S01]  /*1040*/  @P4 IMAD.MOV.U32 R4, RZ, RZ, R0 ;  /* 0x000000ffff044224 */ /* 0x000fe200078e0000 */
[----:B------:R-:W-:Y:S06]  /*1050*/  @!P6 BRA `(.L_x_280) ;  /* 0x000000000028e947 */ /* 0x000fec0003800000 */
[----:B------:R-:W-:Y:S01]  /*1060*/  @P1 IMAD.MOV.U32 R19, RZ, RZ, R24 ;  /* 0x000000ffff131224 */ /* 0x000fe200078e0018 */
[----:B------:R-:W-:Y:S01]  /*1070*/  @P0 MOV R19, R25 ;  /* 0x0000001900130202 */ /* 0x000fe20000000f00 */
[----:B------:R-:W-:Y:S01]  /*1080*/  @P3 IMAD.MOV.U32 R19, RZ, RZ, R26 ;  /* 0x000000ffff133224 */ /* 0x000fe200078e001a */
[----:B------:R-:W-:Y:S01]  /*1090*/  ISETP.EQ.AND P0, PT, R6, 0x8, PT ;  /* 0x000000080600780c */ /* 0x000fe20003f02270 */
[----:B------:R-:W-:Y:S01]  /*10a0*/  @P5 IMAD.MOV.U32 R19, RZ, RZ, R27 ;  /* 0x000000ffff135224 */ /* 0x000fe200078e001b */
[----:B------:R-:W-:Y:S01]  /*10b0*/  LOP3.LUT R5, R5, 0x1f, RZ, 0xc0, !PT ;  /* 0x0000001f05057812 */ /* 0x000fe200078ec0ff */
[----:B------:R-:W-:-:S03]  /*10c0*/  @P4 IMAD.MOV.U32 R19, RZ, RZ, R22 ;  /* 0x000000ffff134224 */ /* 0x000fc600078e0016 */
[----:B------:R-:W-:-:S07]  /*10d0*/  SHF.L.W.U32.HI R2, R4, R5, R2 ;  /* 0x0000000504027219 */ /* 0x000fce0000010e02 */
[----:B------:R-:W-:-:S05]  /*10e0*/  @P0 IMAD.MOV.U32 R19, RZ, RZ, R0 ;  /* 0x000000ffff130224 */ /* 0x000fca00078e0000 */
[----:B------:R-:W-:-:S07]  /*10f0*/  SHF.L.W.U32.HI R4, R19, R5, R4 ;  /* 0x0000000513047219 */ /* 0x000fce0000010e04 */
.L_x_280:
[----:B------:R-:W-:Y:S05]  /*1100*/  BSYNC.RECONVERGENT B1 ;  /* 0x0000000000017941 */ /* 0x000fea0003800200 */
.L_x_279:
[C---:B------:R-:W-:Y:S01]  /*1110*/  SHF.L.W.U32.HI R18, R4.reuse, 0x2, R2 ;  /* 0x0000000204127819 */ /* 0x040fe20000010e02 */
[----:B------:R-:W-:Y:S01]  /*1120*/  UMOV UR4, 0x54442d19 ;  /* 0x54442d1900047882 */ /* 0x000fe20000000000 */
[----:B------:R-:W-:Y:S01]  /*1130*/  SHF.L.U32 R4, R4, 0x2, RZ ;  /* 0x0000000204047819 */ /* 0x000fe200000006ff */
[----:B------:R-:W-:Y:S01]  /*1140*/  UMOV UR5, 0x3bf921fb ;  /* 0x3bf921fb00057882 */ /* 0x000fe20000000000 */
[----:B------:R-:W-:Y:S02]  /*1150*/  SHF.R.S32.HI R5, RZ, 0x1f, R18 ;  /* 0x0000001fff057819 */ /* 0x000fe40000011412 */
[----:B------:R-:W-:Y:S02]  /*1160*/  ISETP.GE.AND P1, PT, R7, RZ, PT ;  /* 0x000000ff0700720c */ /* 0x000fe40003f26270 */
[C---:B------:R-:W-:Y:S02]  /*1170*/  LOP3.LUT R20, R5.reuse, R4, RZ, 0x3c, !PT ;  /* 0x0000000405147212 */ /* 0x040fe400078e3cff */
[----:B------:R-:W-:-:S02]  /*1180*/  LOP3.LUT R21, R5, R18, RZ, 0x3c, !PT ;  /* 0x0000001205157212 */ /* 0x000fc400078e3cff */
[----:B------:R-:W-:Y:S02]  /*1190*/  SHF.R.U32.HI R2, RZ, 0x1e, R2 ;  /* 0x0000001eff027819 */ /* 0x000fe40000011602 */
[----:B------:R-:W0:Y:S01]  /*11a0*/  I2F.F64.S64 R4, R20 ;  /* 0x0000001400047312 */ /* 0x000e220000301c00 */
[C---:B------:R-:W-:Y:S02]  /*11b0*/  LOP3.LUT R0, R18.reuse, R7, RZ, 0x3c, !PT ;  /* 0x0000000712007212 */ /* 0x040fe400078e3cff */
[----:B------:R-:W-:Y:S02]  /*11c0*/  LEA.HI R18, R18, R2, RZ, 0x1 ;  /* 0x0000000212127211 */ /* 0x000fe400078f08ff */
[----:B------:R-:W-:-:S03]  /*11d0*/  ISETP.GE.AND P0, PT, R0, RZ, PT ;  /* 0x000000ff0000720c */ /* 0x000fc60003f06270 */
[----:B------:R-:W-:-:S04]  /*11e0*/  IMAD.MOV R0, RZ, RZ, -R18 ;  /* 0x000000ffff007224 */ /* 0x000fc800078e0a12 */
[----:B------:R-:W-:Y:S01]  /*11f0*/  @!P1 IMAD.MOV.U32 R18, RZ, RZ, R0 ;  /* 0x000000ffff129224 */ /* 0x000fe200078e0000 */
[----:B0-----:R-:W-:-:S10]  /*1200*/  DMUL R4, R4, UR4 ;  /* 0x0000000404047c28 */ /* 0x001fd40008000000 */
[----:B------:R-:W0:Y:S02]  /*1210*/  F2F.F32.F64 R4, R4 ;  /* 0x0000000400047310 */ /* 0x000e240000301000 */
[----:B0-----:R-:W-:-:S07]  /*1220*/  FSEL R2, -R4, R4, !P0 ;  /* 0x0000000404027208 */ /* 0x001fce0004000100 */
.L_x_277:
[----:B------:R-:W-:Y:S05]  /*1230*/  BSYNC.RECONVERGENT B0 ;  /* 0x0000000000007941 */ /* 0x000fea0003800200 */
.L_x_276:
[----:B------:R-:W-:Y:S02]  /*1240*/  IMAD.MOV.U32 R0, RZ, RZ, 0x37cbac00 ;  /* 0x37cbac00ff007424 */ /* 0x000fe400078e00ff */
[----:B0-----:R-:W-:Y:S01]  /*1250*/  FMUL R5, R2, R2 ;  /* 0x0000000202057220 */ /* 0x001fe20000400000 */
[----:B------:R-:W-:Y:S01]  /*1260*/  LOP3.LUT R4, R18, 0x1, RZ, 0xc0, !PT ;  /* 0x0000000112047812 */ /* 0x000fe200078ec0ff */
[----:B------:R-:W-:Y:S01]  /*1270*/  IMAD.MOV.U32 R6, RZ, RZ, 0x3d2aaabb ;  /* 0x3d2aaabbff067424 */ /* 0x000fe200078e00ff */
[----:B------:R-:W-:Y:S01]  /*1280*/  MOV R19, 0x3effffff ;  /* 0x3effffff00137802 */ /* 0x000fe20000000f00 */
[----:B------:R-:W-:Y:S01]  /*1290*/  FFMA R0, R5, R0, -0.0013887860113754868507 ;  /* 0xbab607ed05007423 */ /* 0x000fe20000000000 */
[----:B------:R-:W-:Y:S01]  /*12a0*/  ISETP.NE.U32.AND P0, PT, R4, 0x1, PT ;  /* 0x000000010400780c */ /* 0x000fe20003f05070 */
[----:B------:R-:W-:Y:S01]  /*12b0*/  BSSY.RECONVERGENT B0, `(.L_x_281) ;  /* 0x000001a000007945 */ /* 0x000fe20003800200 */
[----:B------:R-:W-:Y:S02]  /*12c0*/  LOP3.LUT P1, RZ, R18, 0x2, RZ, 0xc0, !PT ;  /* 0x0000000212ff7812 */ /* 0x000fe4000782c0ff */
[----:B------:R-:W-:-:S02]  /*12d0*/  FSEL R4, R0, -0.00019574658654164522886, !P0 ;  /* 0xb94d415300047808 */ /* 0x000fc40004000000 */
[----:B------:R-:W-:Y:S02]  /*12e0*/  FSEL R6, R6, 0.0083327032625675201416, !P0 ;  /* 0x3c0885e406067808 */ /* 0x000fe40004000000 */
[----:B------:R-:W-:Y:S02]  /*12f0*/  FSEL R0, R2, 1, P0 ;  /* 0x3f80000002007808 */ /* 0x000fe40000000000 */
[----:B------:R-:W-:Y:S01]  /*1300*/  FSEL R19, -R19, -0.16666662693023681641, !P0 ;  /* 0xbe2aaaa813137808 */ /* 0x000fe20004000100 */
[C---:B------:R-:W-:Y:S01]  /*1310*/  FFMA R4, R5.reuse, R4, R6 ;  /* 0x0000000405047223 */ /* 0x040fe20000000006 */
[----:B-----5:R-:W-:Y:S01]  /*1320*/  I2FP.F32.S32 R16, R16 ;  /* 0x0000001000107245 */ /* 0x020fe20000201400 */
[C---:B------:R-:W-:Y:S02]  /*1330*/  FFMA R17, R5.reuse, R0, RZ ;  /* 0x0000000005117223 */ /* 0x040fe400000000ff */
[----:B------:R-:W-:-:S04]  /*1340*/  FFMA R4, R5, R4, R19 ;  /* 0x0000000405047223 */ /* 0x000fc80000000013 */
[----:B------:R-:W-:-:S04]  /*1350*/  FFMA R0, R17, R4, R0 ;  /* 0x0000000411007223 */ /* 0x000fc80000000000 */
[----:B------:R-:W-:-:S04]  /*1360*/  @P1 FADD R0, RZ, -R0 ;  /* 0x80000000ff001221 */ /* 0x000fc80000000000 */
[----:B------:R-:W-:-:S04]  /*1370*/  FADD R2, -R0, 2 ;  /* 0x4000000000027421 */ /* 0x000fc80000000100 */
[----:B------:R-:W-:-:S05]  /*1380*/  VIADD R0, R2, 0x1800000 ;  /* 0x0180000002007836 */ /* 0x000fca0000000000 */
[----:B------:R-:W-:-:S04]  /*1390*/  LOP3.LUT R0, R0, 0x7f800000, RZ, 0xc0, !PT ;  /* 0x7f80000000007812 */ /* 0x000fc800078ec0ff */
[----:B------:R-:W-:-:S13]  /*13a0*/  ISETP.GT.U32.AND P0, PT, R0, 0x1ffffff, PT ;  /* 0x01ffffff0000780c */ /* 0x000fda0003f04070 */
[----:B------:R-:W-:Y:S05]  /*13b0*/  @P0 BRA `(.L_x_282) ;  /* 0x0000000000140947 */ /* 0x000fea0003800000 */
[----:B------:R-:W-:Y:S01]  /*13c0*/  IMAD.MOV.U32 R0, RZ, RZ, R2 ;  /* 0x000000ffff007224 */ /* 0x000fe200078e0002 */
[----:B------:R-:W-:-:S07]  /*13d0*/  MOV R4, 0x13f0 ;  /* 0x000013f000047802 */ /* 0x000fce0000000f00 */
[----:B------:R-:W-:Y:S05]  /*13e0*/  CALL.REL.NOINC `($__internal_4_$__cuda_sm20_rcp_rn_f32_slowpath) ;  /* 0x0000000400787944 */ /* 0x000fea0003c00000 */
[----:B------:R-:W-:Y:S01]  /*13f0*/  IMAD.MOV.U32 R5, RZ, RZ, R2 ;  /* 0x000000ffff057224 */ /* 0x000fe200078e0002 */
[----:B------:R-:W-:Y:S06]  /*1400*/  BRA `(.L_x_283) ;  /* 0x0000000000107947 */ /* 0x000fec0003800000 */
.L_x_282:
[----:B------:R-:W0:Y:S02]  /*1410*/  MUFU.RCP R5, R2 ;  /* 0x0000000200057308 */ /* 0x000e240000001000 */
[----:B0-----:R-:W-:-:S04]  /*1420*/  FFMA R0, R2, R5, -1 ;  /* 0xbf80000002007423 */ /* 0x001fc80000000005 */
[----:B------:R-:W-:-:S04]  /*1430*/  FADD.FTZ R0, -R0, -RZ ;  /* 0x800000ff00007221 */ /* 0x000fc80000010100 */
[----:B------:R-:W-:-:S07]  /*1440*/  FFMA R5, R5, R0, R5 ;  /* 0x0000000005057223 */ /* 0x000fce0000000005 */
.L_x_283:
[----:B------:R-:W-:Y:S05]  /*1450*/  BSYNC.RECONVERGENT B0 ;  /* 0x0000000000007941 */ /* 0x000fea0003800200 */
.L_x_281:
[----:B------:R-:W0:Y:S01]  /*1460*/  LDCU UR4, c[0x0][0x3bc] ;  /* 0x00007780ff0477ac */ /* 0x000e220008000800 */
[----:B------:R-:W-:Y:S01]  /*1470*/  BSSY.RECONVERGENT B0, `(.L_x_284) ;  /* 0x000000e000007945 */ /* 0x000fe20003800200 */
[----:B0-----:R-:W-:-:S04]  /*1480*/  FFMA R17, R16, UR4, R5 ;  /* 0x0000000410117c23 */ /* 0x001fc80008000005 */
[----:B------:R-:W-:-:S05]  /*1490*/  VIADD R0, R17, 0x1800000 ;  /* 0x0180000011007836 */ /* 0x000fca0000000000 */
[----:B------:R-:W-:-:S04]  /*14a0*/  LOP3.LUT R0, R0, 0x7f800000, RZ, 0xc0, !PT ;  /* 0x7f80000000007812 */ /* 0x000fc800078ec0ff */
[----:B------:R-:W-:-:S13]  /*14b0*/  ISETP.GT.U32.AND P0, PT, R0, 0x1ffffff, PT ;  /* 0x01ffffff0000780c */ /* 0x000fda0003f04070 */
[----:B------:R-:W-:Y:S05]  /*14c0*/  @P0 BRA `(.L_x_285) ;  /* 0x0000000000100947 */ /* 0x000fea0003800000 */
[----:B------:R-:W-:Y:S02]  /*14d0*/  MOV R0, R17 ;  /* 0x0000001100007202 */ /* 0x000fe40000000f00 */
[----:B------:R-:W-:-:S07]  /*14e0*/  MOV R4, 0x1500 ;  /* 0x0000150000047802 */ /* 0x000fce0000000f00 */
[----:B------:R-:W-:Y:S05]  /*14f0*/  CALL.REL.NOINC `($__internal_4_$__cuda_sm20_rcp_rn_f32_slowpath) ;  /* 0x0000000400347944 */ /* 0x000fea0003c00000 */
[----:B------:R-:W-:Y:S05]  /*1500*/  BRA `(.L_x_286) ;  /* 0x0000000000107947 */ /* 0x000fea0003800000 */
.L_x_285:
[----:B------:R-:W0:Y:S02]  /*1510*/  MUFU.RCP R2, R17 ;  /* 0x0000001100027308 */ /* 0x000e240000001000 */
[----:B0-----:R-:W-:-:S04]  /*1520*/  FFMA R0, R17, R2, -1 ;  /* 0xbf80000011007423 */ /* 0x001fc80000000002 */
[----:B------:R-:W-:-:S04]  /*1530*/  FADD.FTZ R5, -R0, -RZ ;  /* 0x800000ff00057221 */ /* 0x000fc80000010100 */
[----:B------:R-:W-:-:S07]  /*1540*/  FFMA R2, R2, R5, R2 ;  /* 0x0000000502027223 */ /* 0x000fce0000000002 */
.L_x_286:
[----:B------:R-:W-:Y:S05]  /*1550*/  BSYNC.RECONVERGENT B0 ;  /* 0x0000000000007941 */ /* 0x000fea0003800200 */
.L_x_284:
[----:B------:R-:W-:Y:S02]  /*1560*/  IMAD.MOV.U32 R5, RZ, RZ, 0x3f000000 ;  /* 0x3f000000ff057424 */ /* 0x000fe400078e00ff */
[----:B------:R-:W-:Y:S01]  /*1570*/  FADD R2, -R2, 2 ;  /* 0x4000000002027421 */ /* 0x000fe20000000100 */
[----:B------:R-:W-:Y:S01]  /*1580*/  IMAD.MOV.U32 R17, RZ, RZ, 0x3d4dd2f7 ;  /* 0x3d4dd2f7ff117424 */ /* 0x000fe200078e00ff */
[----:B------:R-:W0:Y:S01]  /*1590*/  LDC.64 R18, c[0x0][0x3d8] ;  /* 0x0000f600ff127b82 */ /* 0x000e220000000a00 */
[----:B------:R-:W-:Y:S01]  /*15a0*/  FMUL R16, R16, R16 ;  /* 0x0000001010107220 */ /* 0x000fe20000400000 */
[C---:B------:R-:W-:Y:S01]  /*15b0*/  FFMA R0, |R2|.reuse, -R5, 0.5 ;  /* 0x3f00000002007423 */ /* 0x040fe20000000a05 */
[C---:B------:R-:W-:Y:S02]  /*15c0*/  FSETP.NEU.AND P1, PT, |R2|.reuse, 1, PT ;  /* 0x3f8000000200780b */ /* 0x040fe40003f2d200 */
[----:B------:R-:W-:Y:S01]  /*15d0*/  FSETP.GT.AND P0, PT, |R2|, 0.56000000238418579102, PT ;  /* 0x3f0f5c290200780b */ /* 0x000fe20003f04200 */
[----:B------:R-:W1:Y:S02]  /*15e0*/  MUFU.RSQ R5, R0 ;  /* 0x0000000000057308 */ /* 0x000e640000001400 */
[----:B-1----:R-:W-:Y:S01]  /*15f0*/  FMUL R4, R0, R5 ;  /* 0x0000000500047220 */ /* 0x002fe20000400000 */
[----:B------:R-:W-:-:S04]  /*1600*/  FMUL R5, R5, -0.5 ;  /* 0xbf00000005057820 */ /* 0x000fc80000400000 */
[----:B------:R-:W-:-:S04]  /*1610*/  FFMA R5, R4, R5, 0.5 ;  /* 0x3f00000004057423 */ /* 0x000fc80000000005 */
[----:B------:R-:W-:-:S05]  /*1620*/  FFMA R5, R4, R5, R4 ;  /* 0x0000000504057223 */ /* 0x000fca0000000004 */
[----:B------:R-:W-:-:S04]  /*1630*/  FSEL R5, R5, RZ, P1 ;  /* 0x000000ff05057208 */ /* 0x000fc80000800000 */
[----:B------:R-:W-:-:S05]  /*1640*/  FSEL R5, R5, |R2|, P0 ;  /* 0x4000000205057208 */ /* 0x000fca0000000000 */
[----:B------:R-:W-:-:S04]  /*1650*/  FMUL R4, R5, R5 ;  /* 0x0000000505047220 */ /* 0x000fc80000400000 */
[----:B------:R-:W-:-:S04]  /*1660*/  FFMA R17, R4, R17, 0.018773360177874565125 ;  /* 0x3c99ca9704117423 */ /* 0x000fc80000000011 */
[----:B------:R-:W-:-:S04]  /*1670*/  FFMA R17, R4, R17, 0.046769052743911743164 ;  /* 0x3d3f90e804117423 */ /* 0x000fc80000000011 */
[----:B------:R-:W-:-:S04]  /*1680*/  FFMA R17, R4, R17, 0.074823014438152313232 ;  /* 0x3d993ccf04117423 */ /* 0x000fc80000000011 */
[----:B------:R-:W-:-:S04]  /*1690*/  FFMA R17, R4, R17, 0.16667181253433227539 ;  /* 0x3e2aac0404117423 */ /* 0x000fc80000000011 */
[----:B------:R-:W-:Y:S01]  /*16a0*/  FMUL R4, R4, R17 ;  /* 0x0000001104047220 */ /* 0x000fe20000400000 */
[----:B------:R-:W-:-:S03]  /*16b0*/  IMAD.MOV.U32 R17, RZ, RZ, 0x3fd774eb ;  /* 0x3fd774ebff117424 */ /* 0x000fc600078e00ff */
[----:B------:R-:W-:-:S04]  /*16c0*/  FFMA R5, R5, R4, R5 ;  /* 0x0000000405057223 */ /* 0x000fc80000000005 */
[----:B------:R-:W-:-:S04]  /*16d0*/  FMUL R0, R5, -2 ;  /* 0xc000000005007820 */ /* 0x000fc80000400000 */
[----:B------:R-:W-:-:S05]  /*16e0*/  @P0 FFMA R5, R17, 0.93318945169448852539, R0 ;  /* 0x3f6ee58111050823 */ /* 0x000fca0000000000 */
[C---:B------:R-:W-:Y:S02]  /*16f0*/  FSETP.NAN.AND P0, PT, R5.reuse, R5, PT ;  /* 0x000000050500720b */ /* 0x040fe40003f08000 */
[----:B------:R-:W-:-:S04]  /*1700*/  LOP3.LUT R0, R5, 0x80000000, R2, 0xb8, !PT ;  /* 0x8000000005007812 */ /* 0x000fc800078eb802 */
[----:B------:R-:W-:-:S05]  /*1710*/  FSEL R0, R0, R5, !P0 ;  /* 0x0000000500007208 */ /* 0x000fca0004000000 */
[----:B------:R-:W-:-:S04]  /*1720*/  FADD R0, -R7, R0 ;  /* 0x0000000007007221 */ /* 0x000fc80000000100 */
[----:B------:R-:W-:Y:S01]  /*1730*/  FFMA R7, R16, R0, R7 ;  /* 0x0000000010077223 */ /* 0x000fe20000000007 */
[----:B0-----:R-:W-:-:S04]  /*1740*/  FMUL R0, R18, R19 ;  /* 0x0000001312007220 */ /* 0x001fc80000400000 */
[----:B------:R0:W-:Y:S01]  /*1750*/  STG.E desc[UR6][R12.64+0xc], R7 ;  /* 0x00000c070c007986 */ /* 0x0001e2000c101906 */
[----:B------:R-:W-:Y:S01]  /*1760*/  VIADD R4, R0, 0xf3000000 ;  /* 0xf300000000047836 */ /* 0x000fe20000000000 */
[----:B------:R0:W1:Y:S04]  /*1770*/  MUFU.RSQ R5, R0 ;  /* 0x0000000000057308 */ /* 0x0000680000001400 */
[----:B------:R-:W-:-:S13]  /*1780*/  ISETP.GT.U32.AND P0, PT, R4, 0x727fffff, PT ;  /* 0x727fffff0400780c */ /* 0x000fda0003f04070 */
[----:B01----:R-:W-:Y:S05]  /*1790*/  @!P0 BRA `(.L_x_287) ;  /* 0x00000000000c8947 */ /* 0x003fea0003800000 */
[----:B------:R-:W-:-:S07]  /*17a0*/  MOV R20, 0x17c0 ;  /* 0x000017c000147802 */ /* 0x000fce0000000f00 */
[----:B------:R-:W-:Y:S05]  /*17b0*/  CALL.REL.NOINC `($__internal_5_$__cuda_sm20_sqrt_rn_f32_slowpath) ;  /* 0x0000000400587944 */ /* 0x000fea0003c00000 */
[----:B------:R-:W-:Y:S05]  /*17c0*/  BRA `(.L_x_288) ;  /* 0x0000000000107947 */ /* 0x000fea0003800000 */
.L_x_287:
[----:B------:R-:W-:Y:S01]  /*17d0*/  FMUL.FTZ R7, R0, R5 ;  /* 0x0000000500077220 */ /* 0x000fe20000410000 */
[----:B------:R-:W-:-:S03]  /*17e0*/  FMUL.FTZ R5, R5, 0.5 ;  /* 0x3f00000005057820 */ /* 0x000fc60000410000 */
[----:B------:R-:W-:-:S04]  /*17f0*/  FFMA R0, -R7, R7, R0 ;  /* 0x0000000707007223 */ /* 0x000fc80000000100 */
[----:B------:R-:W-:-:S07]  /*1800*/  FFMA R0, R0, R5, R7 ;  /* 0x0000000500007223 */ /* 0x000fce0000000007 */
.L_x_288:
[----:B------:R-:W0:Y:S01]  /*1810*/  LDC.64 R4, c[0x0][0x398] ;  /* 0x0000e600ff047b82 */ /* 0x000e220000000a00 */
[----:B------:R-:W1:Y:S01]  /*1820*/  LDCU.64 UR4, c[0x0][0x3c0] ;  /* 0x00007800ff0477ac */ /* 0x000e620008000a00 */
[----:B------:R-:W2:Y:S01]  /*1830*/  LDCU.64 UR10, c[0x0][0x3d8] ;  /* 0x00007b00ff0a77ac */ /* 0x000ea20008000a00 */
[----:B------:R-:W-:Y:S01]  /*1840*/  FSETP.GTU.AND P0, PT, |R2|, 1, PT ;  /* 0x3f8000000200780b */ /* 0x000fe20003f0c200 */
[----:B------:R-:W3:Y:S01]  /*1850*/  LDCU.64 UR8, c[0x0][0x3a0] ;  /* 0x00007400ff0877ac */ /* 0x000ee20008000a00 */
[----:B0-----:R-:W-:-:S05]  /*1860*/  IMAD.WIDE R4, R15, 0x8, R4 ;  /* 0x000000080f047825 */ /* 0x001fca00078e0204 */
[----:B------:R-:W4:Y:S02]  /*1870*/  LDG.E R6, desc[UR6][R4.64] ;  /* 0x0000000604067981 */ /* 0x000f24000c1e1900 */
[----:B----4-:R-:W-:-:S05]  /*1880*/  I2FP.F32.S32 R6, R6 ;  /* 0x0000000600067245 */ /* 0x010fca0000201400 */
[----:B-1----:R-:W-:-:S04]  /*1890*/  FMUL R7, R6, UR4 ;  /* 0x0000000406077c20 */ /* 0x002fc80008400000 */
[----:B------:R-:W-:-:S05]  /*18a0*/  FFMA R7, R7, R0, R8 ;  /* 0x0000000007077223 */ /* 0x000fca0000000008 */
[----:B------:R-:W-:Y:S04]  /*18b0*/  STG.E desc[UR6][R10.64], R7 ;  /* 0x000000070a007986 */ /* 0x000fe8000c101906 */
[----:B------:R-:W4:Y:S02]  /*18c0*/  LDG.E R6, desc[UR6][R4.64+0x4] ;  /* 0x0000040604067981 */ /* 0x000f24000c1e1900 */
[----:B----4-:R-:W-:-:S05]  /*18d0*/  I2FP.F32.S32 R6, R6 ;  /* 0x0000000600067245 */ /* 0x010fca0000201400 */
[----:B------:R-:W-:Y:S01]  /*18e0*/  FMUL R6, R6, UR5 ;  /* 0x0000000506067c20 */ /* 0x000fe20008400000 */
[----:B------:R-:W0:Y:S03]  /*18f0*/  LDCU.64 UR4, c[0x0][0x3e0] ;  /* 0x00007c00ff0477ac */ /* 0x000e260008000a00 */
[----:B------:R-:W-:-:S05]  /*1900*/  FFMA R9, R6, R0, R9 ;  /* 0x0000000006097223 */ /* 0x000fca0000000009 */
[----:B------:R-:W-:Y:S04]  /*1910*/  STG.E desc[UR6][R10.64+0x4], R9 ;  /* 0x000004090a007986 */ /* 0x000fe8000c101906 */
[----:B------:R-:W2:Y:S01]  /*1920*/  LDG.E.64 R12, desc[UR6][R12.64+0x8] ;  /* 0x000008060c0c7981 */ /* 0x000ea2000c1e1b00 */
[----:B------:R-:W-:Y:S02]  /*1930*/  FSETP.NEU.AND P0, PT, R3, RZ, !P0 ;  /* 0x000000ff0300720b */ /* 0x000fe4000470d000 */
[----:B---3--:R-:W-:-:S04]  /*1940*/  IADD3 R2, P1, PT, R14, UR8, RZ ;  /* 0x000000080e027c10 */ /* 0x008fc8000ff3e0ff */
[----:B------:R-:W-:Y:S02]  /*1950*/  LEA.HI.X.SX32 R3, R14, UR9, 0x1, P1 ;  /* 0x000000090e037c11 */ /* 0x000fe400088f0eff */
[----:B--2---:R-:W-:-:S04]  /*1960*/  FSETP.GE.AND P0, PT, R12, UR10, P0 ;  /* 0x0000000a0c007c0b */ /* 0x004fc80008706000 */
[----:B------:R-:W-:-:S04]  /*1970*/  FSETP.LE.AND P0, PT, R12, UR11, P0 ;  /* 0x0000000b0c007c0b */ /* 0x000fc80008703000 */
[----:B0-----:R-:W-:-:S04]  /*1980*/  FSETP.GE.AND P0, PT, R13, UR4, P0 ;  /* 0x000000040d007c0b */ /* 0x001fc80008706000 */
[----:B------:R-:W-:-:S04]  /*1990*/  FSETP.LE.AND P0, PT, R13, UR5, P0 ;  /* 0x000000050d007c0b */ /* 0x000fc80008703000 */
[----:B------:R-:W-:-:S05]  /*19a0*/  SEL R5, RZ, 0x1, !P0 ;  /* 0x00000001ff057807 */ /* 0x000fca0004000000 */
[----:B------:R-:W-:Y:S01]  /*19b0*/  STG.E.U8 desc[UR6][R2.64], R5 ;  /* 0x0000000502007986 */ /* 0x000fe2000c101106 */
[----:B------:R-:W-:Y:S05]  /*19c0*/  EXIT ;  /* 0x000000000000794d */ /* 0x000fea0003800000 */
        .weak           $__internal_4_$__cuda_sm20_rcp_rn_f32_slowpath
        .type           $__internal_4_$__cuda_sm20_rcp_rn_f32_slowpath,@function
        .size           $__internal_4_$__cuda_sm20_rcp_rn_f32_slowpath,($__internal_5_$__cuda_sm20_sqrt_rn_f32_slowpath - $__internal_4_$__cuda_sm20_rcp_rn_f32_slowpath)
$__internal_4_$__cuda_sm20_rcp_rn_f32_slowpath:
[----:B------:R-:W-:Y:S01]  /*19d0*/  SHF.L.U32 R2, R0, 0x1, RZ ;  /* 0x0000000100027819 */ /* 0x000fe200000006ff */
[----:B------:R-:W-:Y:S03]  /*19e0*/  BSSY.RECONVERGENT B1, `(.L_x_289) ;  /* 0x0000030000017945 */ /* 0x000fe60003800200 */
[----:B------:R-:W-:-:S04]  /*19f0*/  SHF.R.U32.HI R19, RZ, 0x18, R2 ;  /* 0x00000018ff137819 */ /* 0x000fc80000011602 */
[----:B------:R-:W-:-:S13]  /*1a00*/  ISETP.NE.U32.AND P0, PT, R19, RZ, PT ;  /* 0x000000ff1300720c */ /* 0x000fda0003f05070 */
[----:B------:R-:W-:Y:S05]  /*1a10*/  @P0 BRA `(.L_x_290) ;  /* 0x0000000000280947 */ /* 0x000fea0003800000 */
[----:B------:R-:W-:-:S05]  /*1a20*/  IMAD.SHL.U32 R2, R0, 0x2, RZ ;  /* 0x0000000200027824 */ /* 0x000fca00078e00ff */
[----:B------:R-:W-:-:S13]  /*1a30*/  ISETP.NE.AND P0, PT, R2, RZ, PT ;  /* 0x000000ff0200720c */ /* 0x000fda0003f05270 */
[----:B------:R-:W-:Y:S01]  /*1a40*/  @P0 FFMA R6, R0, 1.84467440737095516160e+19, RZ ;  /* 0x5f80000000060823 */ /* 0x000fe200000000ff */
[----:B------:R-:W-:Y:S08]  /*1a50*/  @!P0 MUFU.RCP R5, R0 ;  /* 0x0000000000058308 */ /* 0x000ff00000001000 */
[----:B------:R-:W0:Y:S02]  /*1a60*/  @P0 MUFU.RCP R17, R6 ;  /* 0x0000000600110308 */ /* 0x000e240000001000 */
[----:B0-----:R-:W-:-:S04]  /*1a70*/  @P0 FFMA R2, R6, R17, -1 ;  /* 0xbf80000006020423 */ /* 0x001fc80000000011 */
[----:B------:R-:W-:-:S04]  /*1a80*/  @P0 FADD.FTZ R2, -R2, -RZ ;  /* 0x800000ff02020221 */ /* 0x000fc80000010100 */
[----:B------:R-:W-:-:S04]  /*1a90*/  @P0 FFMA R2, R17, R2, R17 ;  /* 0x0000000211020223 */ /* 0x000fc80000000011 */
[----:B------:R-:W-:Y:S01]  /*1aa0*/  @P0 FFMA R5, R2, 1.84467440737095516160e+19, RZ ;  /* 0x5f80000002050823 */ /* 0x000fe200000000ff */
[----:B------:R-:W-:Y:S06]  /*1ab0*/  BRA `(.L_x_291) ;  /* 0x0000000000887947 */ /* 0x000fec0003800000 */
.L_x_290:
[----:B------:R-:W-:-:S05]  /*1ac0*/  VIADD R21, R19, 0xffffff03 ;  /* 0xffffff0313157836 */ /* 0x000fca0000000000 */
[----:B------:R-:W-:-:S13]  /*1ad0*/  ISETP.GT.U32.AND P0, PT, R21, 0x1, PT ;  /* 0x000000011500780c */ /* 0x000fda0003f04070 */
[----:B------:R-:W-:Y:S05]  /*1ae0*/  @P0 BRA `(.L_x_292) ;  /* 0x0000000000780947 */ /* 0x000fea0003800000 */
[----:B------:R-:W-:Y:S01]  /*1af0*/  LOP3.LUT R2, R0, 0x7fffff, RZ, 0xc0, !PT ;  /* 0x007fffff00027812 */ /* 0x000fe200078ec0ff */
[----:B------:R-:W-:-:S03]  /*1b00*/  IMAD.MOV.U32 R18, RZ, RZ, 0x3 ;  /* 0x00000003ff127424 */ /* 0x000fc600078e00ff */
[----:B------:R-:W-:Y:S02]  /*1b10*/  LOP3.LUT R2, R2, 0x3f800000, RZ, 0xfc, !PT ;  /* 0x3f80000002027812 */ /* 0x000fe400078efcff */
[----:B------:R-:W-:Y:S02]  /*1b20*/  SHF.L.U32 R18, R18, R21, RZ ;  /* 0x0000001512127219 */ /* 0x000fe400000006ff */
[----:B------:R-:W0:Y:S02]  /*1b30*/  MUFU.RCP R5, R2 ;  /* 0x0000000200057308 */ /* 0x000e240000001000 */
[----:B0-----:R-:W-:-:S04]  /*1b40*/  FFMA R6, R2, R5, -1 ;  /* 0xbf80000002067423 */ /* 0x001fc80000000005 */
[----:B------:R-:W-:-:S04]  /*1b50*/  FADD.FTZ R6, -R6, -RZ ;  /* 0x800000ff06067221 */ /* 0x000fc80000010100 */
[CCC-:B------:R-:W-:Y:S01]  /*1b60*/  FFMA.RM R17, R5.reuse, R6.reuse, R5.reuse ;  /* 0x0000000605117223 */ /* 0x1c0fe20000004005 */
[----:B------:R-:W-:-:S04]  /*1b70*/  FFMA.RP R6, R5, R6, R5 ;  /* 0x0000000605067223 */ /* 0x000fc80000008005 */
[C---:B------:R-:W-:Y:S02]  /*1b80*/  LOP3.LUT R5, R17.reuse, 0x7fffff, RZ, 0xc0, !PT ;  /* 0x007fffff11057812 */ /* 0x040fe400078ec0ff */
[----:B------:R-:W-:Y:S02]  /*1b90*/  FSETP.NEU.FTZ.AND P0, PT, R17, R6, PT ;  /* 0x000000061100720b */ /* 0x000fe40003f1d000 */
[----:B------:R-:W-:Y:S02]  /*1ba0*/  LOP3.LUT R5, R5, 0x800000, RZ, 0xfc, !PT ;  /* 0x0080000005057812 */ /* 0x000fe400078efcff */
[----:B------:R-:W-:Y:S02]  /*1bb0*/  SEL R6, RZ, 0xffffffff, !P0 ;  /* 0xffffffffff067807 */ /* 0x000fe40004000000 */
[----:B------:R-:W-:-:S03]  /*1bc0*/  LOP3.LUT R18, R18, R5, RZ, 0xc0, !PT ;  /* 0x0000000512127212 */ /* 0x000fc600078ec0ff */
[----:B------:R-:W-:Y:S01]  /*1bd0*/  IMAD.MOV R6, RZ, RZ, -R6 ;  /* 0x000000ffff067224 */ /* 0x000fe200078e0a06 */
[----:B------:R-:W-:-:S04]  /*1be0*/  SHF.R.U32.HI R18, RZ, R21, R18 ;  /* 0x00000015ff127219 */ /* 0x000fc80000011612 */
[----:B------:R-:W-:Y:S02]  /*1bf0*/  LOP3.LUT P1, RZ, R6, R21, R5, 0xf8, !PT ;  /* 0x0000001506ff7212 */ /* 0x000fe4000782f805 */
[C---:B------:R-:W-:Y:S02]  /*1c00*/  LOP3.LUT P0, RZ, R18.reuse, 0x1, RZ, 0xc0, !PT ;  /* 0x0000000112ff7812 */ /* 0x040fe4000780c0ff */
[----:B------:R-:W-:-:S04]  /*1c10*/  LOP3.LUT P2, RZ, R18, 0x2, RZ, 0xc0, !PT ;  /* 0x0000000212ff7812 */ /* 0x000fc8000784c0ff */
[----:B------:R-:W-:Y:S02]  /*1c20*/  PLOP3.LUT P0, PT, P0, P1, P2, 0xe0, 0x0 ;  /* 0x000000000000781c */ /* 0x000fe40000703c20 */
[----:B------:R-:W-:Y:S02]  /*1c30*/  LOP3.LUT P1, RZ, R0, 0x7fffff, RZ, 0xc0, !PT ;  /* 0x007fffff00ff7812 */ /* 0x000fe4000782c0ff */
[----:B------:R-:W-:-:S04]  /*1c40*/  SEL R2, RZ, 0x1, !P0 ;  /* 0x00000001ff027807 */ /* 0x000fc80004000000 */
[----:B------:R-:W-:-:S04]  /*1c50*/  IADD3 R2, PT, PT, -R2, RZ, RZ ;  /* 0x000000ff02027210 */ /* 0x000fc80007ffe1ff */
[----:B------:R-:W-:Y:S01]  /*1c60*/  ISETP.GE.AND P0, PT, R2, RZ, PT ;  /* 0x000000ff0200720c */ /* 0x000fe20003f06270 */
[----:B------:R-:W-:-:S05]  /*1c70*/  VIADD R2, R19, 0xffffff04 ;  /* 0xffffff0413027836 */ /* 0x000fca0000000000 */
[----:B------:R-:W-:-:S07]  /*1c80*/  SHF.R.U32.HI R5, RZ, R2, R5 ;  /* 0x00000002ff057219 */ /* 0x000fce0000011605 */
[----:B------:R-:W-:-:S04]  /*1c90*/  @!P0 VIADD R5, R5, 0x1 ;  /* 0x0000000105058836 */ /* 0x000fc80000000000 */
[----:B------:R-:W-:-:S05]  /*1ca0*/  @!P1 IMAD.SHL.U32 R5, R5, 0x2, RZ ;  /* 0x0000000205059824 */ /* 0x000fca00078e00ff */
[----:B------:R-:W-:Y:S01]  /*1cb0*/  LOP3.LUT R5, R5, 0x80000000, R0, 0xf8, !PT ;  /* 0x8000000005057812 */ /* 0x000fe200078ef800 */
[----:B------:R-:W-:Y:S06]  /*1cc0*/  BRA `(.L_x_291) ;  /* 0x0000000000047947 */ /* 0x000fec0003800000 */
.L_x_292:
[----:B------:R0:W1:Y:S02]  /*1cd0*/  MUFU.RCP R5, R0 ;  /* 0x0000000000057308 */ /* 0x0000640000001000 */
.L_x_291:
[----:B------:R-:W-:Y:S05]  /*1ce0*/  BSYNC.RECONVERGENT B1 ;  /* 0x0000000000017941 */ /* 0x000fea0003800200 */
.L_x_289:
[----:B-1----:R-:W-:Y:S02]  /*1cf0*/  IMAD.MOV.U32 R2, RZ, RZ, R5 ;  /* 0x000000ffff027224 */ /* 0x002fe400078e0005 */
[----:B------:R-:W-:-:S04]  /*1d00*/  HFMA2 R5, -RZ, RZ, 0, 0 ;  /* 0x00000000ff057431 */ /* 0x000fc800000001ff */
[----:B0-----:R-:W-:Y:S05]  /*1d10*/  RET.REL.NODEC R4 `(_Z10add_kernelP6float4P6float2P4int4P4int2PbS_S1_S1_S1_S1_S1_S1_S1_S1_ii) ;  /* 0xffffffe004b87950 */ /* 0x001fea0003c3ffff */
        .weak           $__internal_5_$__cuda_sm20_sqrt_rn_f32_slowpath
        .type           $__internal_5_$__cuda_sm20_sqrt_rn_f32_slowpath,@function
        .size           $__internal_5_$__cuda_sm20_sqrt_rn_f32_slowpath,($__internal_6_$__cuda_sm3x_div_rn_noftz_f32_slowpath - $__internal_5_$__cuda_sm20_sqrt_rn_f32_slowpath)
$__internal_5_$__cuda_sm20_sqrt_rn_f32_slowpath:
[----:B------:R-:W-:-:S13]  /*1d20*/  LOP3.LUT P0, RZ, R0, 0x7fffffff, RZ, 0xc0, !PT ;  /* 0x7fffffff00ff7812 */ /* 0x000fda000780c0ff */
[----:B------:R-:W-:Y:S01]  /*1d30*/  @!P0 IMAD.MOV.U32 R16, RZ, RZ, R0 ;  /* 0x000000ffff108224 */ /* 0x000fe200078e0000 */
[----:B------:R-:W-:Y:S06]  /*1d40*/  @!P0 BRA `(.L_x_293) ;  /* 0x0000000000448947 */ /* 0x000fec0003800000 */
[----:B------:R-:W-:-:S13]  /*1d50*/  FSETP.GEU.FTZ.AND P0, PT, R0, RZ, PT ;  /* 0x000000ff0000720b */ /* 0x000fda0003f1e000 */
[----:B------:R-:W-:Y:S01]  /*1d60*/  @!P0 IMAD.MOV.U32 R16, RZ, RZ, 0x7fffffff ;  /* 0x7fffffffff108424 */ /* 0x000fe200078e00ff */
[----:B------:R-:W-:Y:S06]  /*1d70*/  @!P0 BRA `(.L_x_293) ;  /* 0x0000000000388947 */ /* 0x000fec0003800000 */
[----:B------:R-:W-:-:S13]  /*1d80*/  FSETP.GTU.FTZ.AND P0, PT, |R0|, +INF , PT ;  /* 0x7f8000000000780b */ /* 0x000fda0003f1c200 */
[----:B------:R-:W-:Y:S01]  /*1d90*/  @P0 FADD.FTZ R16, R0, 1 ;  /* 0x3f80000000100421 */ /* 0x000fe20000010000 */
[----:B------:R-:W-:Y:S06]  /*1da0*/  @P0 BRA `(.L_x_293) ;  /* 0x00000000002c0947 */ /* 0x000fec0003800000 */
[----:B------:R-:W-:-:S13]  /*1db0*/  FSETP.NEU.FTZ.AND P0, PT, |R0|, +INF , PT ;  /* 0x7f8000000000780b */ /* 0x000fda0003f1d200 */
[----:B------:R-:W-:Y:S01]  /*1dc0*/  @!P0 IMAD.MOV.U32 R16, RZ, RZ, R0 ;  /* 0x000000ffff108224 */ /* 0x000fe200078e0000 */
[----:B------:R-:W-:Y:S06]  /*1dd0*/  @!P0 BRA `(.L_x_293) ;  /* 0x0000000000208947 */ /* 0x000fec0003800000 */
[----:B------:R-:W-:-:S04]  /*1de0*/  FFMA R0, R0, 1.84467440737095516160e+19, RZ ;  /* 0x5f80000000007823 */ /* 0x000fc800000000ff */
[----:B------:R-:W0:Y:S02]  /*1df0*/  MUFU.RSQ R17, R0 ;  /* 0x0000000000117308 */ /* 0x000e240000001400 */
[----:B0-----:R-:W-:Y:S01]  /*1e00*/  FMUL.FTZ R23, R0, R17 ;  /* 0x0000001100177220 */ /* 0x001fe20000410000 */
[----:B------:R-:W-:-:S03]  /*1e10*/  FMUL.FTZ R17, R17, 0.5 ;  /* 0x3f00000011117820 */ /* 0x000fc60000410000 */
[----:B------:R-:W-:-:S04]  /*1e20*/  FADD.FTZ R16, -R23, -RZ ;  /* 0x800000ff17107221 */ /* 0x000fc80000010100 */
[----:B------:R-:W-:-:S04]  /*1e30*/  FFMA R16, R23, R16, R0 ;  /* 0x0000001017107223 */ /* 0x000fc80000000000 */
[----:B------:R-:W-:-:S04]  /*1e40*/  FFMA R16, R16, R17, R23 ;  /* 0x0000001110107223 */ /* 0x000fc80000000017 */
[----:B------:R-:W-:-:S07]  /*1e50*/  FMUL.FTZ R16, R16, 2.3283064365386962891e-10 ;  /* 0x2f80000010107820 */ /* 0x000fce0000410000 */
.L_x_293:
[----:B------:R-:W-:Y:S01]  /*1e60*/  IMAD.MOV.U32 R0, RZ, RZ, R16 ;  /* 0x000000ffff007224 */ /* 0x000fe200078e0010 */
[----:B------:R-:W-:Y:S01]  /*1e70*/  MOV R16, R20 ;  /* 0x0000001400107202 */ /* 0x000fe20000000f00 */
[----:B------:R-:W-:-:S04]  /*1e80*/  IMAD.MOV.U32 R17, RZ, RZ, 0x0 ;  /* 0x00000000ff117424 */ /* 0x000fc800078e00ff */
[----:B------:R-:W-:Y:S05]  /*1e90*/  RET.REL.NODEC R16 `(_Z10add_kernelP6float4P6float2P4int4P4int2PbS_S1_S1_S1_S1_S1_S1_S1_S1_ii) ;  /* 0xffffffe010587950 */ /* 0x000fea0003c3ffff */
        .weak           $__internal_6_$__cuda_sm3x_div_rn_noftz_f32_slowpath
        .type           $__internal_6_$__cuda_sm3x_div_rn_noftz_f32_slowpath,@function
        .size           $__internal_6_$__cuda_sm3x_div_rn_noftz_f32_slowpath,(.L_x_317 - $__internal_6_$__cuda_sm3x_div_rn_noftz_f32_slowpath)
$__internal_6_$__cuda_sm3x_div_rn_noftz_f32_slowpath:
[----:B------:R-:W-:Y:S01]  /*1ea0*/  SHF.R.U32.HI R5, RZ, 0x17, R3 ;  /* 0x00000017ff057819 */ /* 0x000fe20000011603 */
[----:B------:R-:W-:Y:S01]  /*1eb0*/  BSSY.RECONVERGENT B1, `(.L_x_294) ;  /* 0x0000064000017945 */ /* 0x000fe20003800200 */
[--C-:B------:R-:W-:Y:S01]  /*1ec0*/  IMAD.MOV.U32 R21, RZ, RZ, R0.reuse ;  /* 0x000000ffff157224 */ /* 0x100fe200078e0000 */
[----:B------:R-:W-:Y:S02]  /*1ed0*/  MOV R28, R3 ;  /* 0x00000003001c7202 */ /* 0x000fe40000000f00 */
[----:B------:R-:W-:Y:S02]  /*1ee0*/  LOP3.LUT R20, R5, 0xff, RZ, 0xc0, !PT ;  /* 0x000000ff05147812 */ /* 0x000fe400078ec0ff */
[----:B------:R-:W-:-:S03]  /*1ef0*/  SHF.R.U32.HI R5, RZ, 0x17, R0 ;  /* 0x00000017ff057819 */ /* 0x000fc60000011600 */
[----:B------:R-:W-:Y:S01]  /*1f00*/  VIADD R30, R20, 0xffffffff ;  /* 0xffffffff141e7836 */ /* 0x000fe20000000000 */
[----:B------:R-:W-:-:S04]  /*1f10*/  LOP3.LUT R5, R5, 0xff, RZ, 0xc0, !PT ;  /* 0x000000ff05057812 */ /* 0x000fc800078ec0ff */
[----:B------:R-:W-:Y:S01]  /*1f20*/  ISETP.GT.U32.AND P0, PT, R30, 0xfd, PT ;  /* 0x000000fd1e00780c */ /* 0x000fe20003f04070 */
[----:B------:R-:W-:-:S05]  /*1f30*/  VIADD R29, R5, 0xffffffff ;  /* 0xffffffff051d7836 */ /* 0x000fca0000000000 */
[----:B------:R-:W-:-:S13]  /*1f40*/  ISETP.GT.U32.OR P0, PT, R29, 0xfd, P0 ;  /* 0x000000fd1d00780c */ /* 0x000fda0000704470 */
[----:B------:R-:W-:Y:S01]  /*1f50*/  @!P0 IMAD.MOV.U32 R23, RZ, RZ, RZ ;  /* 0x000000ffff178224 */ /* 0x000fe200078e00ff */
[----:B------:R-:W-:Y:S06]  /*1f60*/  @!P0 BRA `(.L_x_295) ;  /* 0x00000000005c8947 */ /* 0x000fec0003800000 */
[----:B------:R-:W-:Y:S02]  /*1f70*/  FSETP.GTU.FTZ.AND P1, PT, |R3|, +INF , PT ;  /* 0x7f8000000300780b */ /* 0x000fe40003f3c200 */
[----:B------:R-:W-:-:S04]  /*1f80*/  FSETP.GTU.FTZ.AND P0, PT, |R0|, +INF , PT ;  /* 0x7f8000000000780b */ /* 0x000fc80003f1c200 */
[----:B------:R-:W-:-:S13]  /*1f90*/  PLOP3.LUT P0, PT, P0, P1, PT, 0xf8, 0x8f ;  /* 0x00000000008f781c */ /* 0x000fda0000703f70 */
[----:B------:R-:W-:Y:S05]  /*1fa0*/  @P0 BRA `(.L_x_296) ;  /* 0x00000004004c0947 */ /* 0x000fea0003800000 */
[----:B------:R-:W-:-:S13]  /*1fb0*/  LOP3.LUT P0, RZ, R28, 0x7fffffff, R21, 0xc8, !PT ;  /* 0x7fffffff1cff7812 */ /* 0x000fda000780c815 */
[----:B------:R-:W-:Y:S05]  /*1fc0*/  @!P0 BRA `(.L_x_297) ;  /* 0x00000004003c8947 */ /* 0x000fea0003800000 */
[C---:B------:R-:W-:Y:S02]  /*1fd0*/  FSETP.NEU.FTZ.AND P2, PT, |R0|.reuse, +INF , PT ;  /* 0x7f8000000000780b */ /* 0x040fe40003f5d200 */
[----:B------:R-:W-:Y:S02]  /*1fe0*/  FSETP.NEU.FTZ.AND P0, PT, |R3|, +INF , PT ;  /* 0x7f8000000300780b */ /* 0x000fe40003f1d200 */
[----:B------:R-:W-:-:S11]  /*1ff0*/  FSETP.NEU.FTZ.AND P1, PT, |R0|, +INF , PT ;  /* 0x7f8000000000780b */ /* 0x000fd60003f3d200 */
[----:B------:R-:W-:Y:S05]  /*2000*/  @!P0 BRA !P2, `(.L_x_297) ;  /* 0x00000004002c8947 */ /* 0x000fea0005000000 */
[----:B------:R-:W-:-:S04]  /*2010*/  LOP3.LUT P2, RZ, R21, 0x7fffffff, RZ, 0xc0, !PT ;  /* 0x7fffffff15ff7812 */ /* 0x000fc8000784c0ff */
[----:B------:R-:W-:-:S13]  /*2020*/  PLOP3.LUT P0, PT, P0, P2, PT, 0x2f, 0xf2 ;  /* 0x0000000000f2781c */ /* 0x000fda0000704577 */
[----:B------:R-:W-:Y:S05]  /*2030*/  @P0 BRA `(.L_x_298) ;  /* 0x0000000400180947 */ /* 0x000fea0003800000 */
[----:B------:R-:W-:-:S04]  /*2040*/  LOP3.LUT P0, RZ, R28, 0x7fffffff, RZ, 0xc0, !PT ;  /* 0x7fffffff1cff7812 */ /* 0x000fc8000780c0ff */
[----:B------:R-:W-:-:S13]  /*2050*/  PLOP3.LUT P0, PT, P1, P0, PT, 0x2f, 0xf2 ;  /* 0x0000000000f2781c */ /* 0x000fda0000f00577 */
[----:B------:R-:W-:Y:S05]  /*2060*/  @P0 BRA `(.L_x_299) ;  /* 0x0000000400000947 */ /* 0x000fea0003800000 */
[----:B------:R-:W-:Y:S02]  /*2070*/  ISETP.GE.AND P0, PT, R29, RZ, PT ;  /* 0x000000ff1d00720c */ /* 0x000fe40003f06270 */
[----:B------:R-:W-:-:S11]  /*2080*/  ISETP.GE.AND P1, PT, R30, RZ, PT ;  /* 0x000000ff1e00720c */ /* 0x000fd60003f26270 */
[----:B------:R-:W-:Y:S02]  /*2090*/  @P0 IMAD.MOV.U32 R23, RZ, RZ, RZ ;  /* 0x000000ffff170224 */ /* 0x000fe400078e00ff */
[----:B------:R-:W-:Y:S01]  /*20a0*/  @!P0 FFMA R21, R0, 1.84467440737095516160e+19, RZ ;  /* 0x5f80000000158823 */ /* 0x000fe200000000ff */
[----:B------:R-:W-:Y:S02]  /*20b0*/  @!P0 IMAD.MOV.U32 R23, RZ, RZ, -0x40 ;  /* 0xffffffc0ff178424 */ /* 0x000fe400078e00ff */
[----:B------:R-:W-:-:S03]  /*20c0*/  @!P1 FFMA R28, R3, 1.84467440737095516160e+19, RZ ;  /* 0x5f800000031c9823 */ /* 0x000fc600000000ff */
[----:B------:R-:W-:-:S07]  /*20d0*/  @!P1 IADD3 R23, PT, PT, R23, 0x40, RZ ;  /* 0x0000004017179810 */ /* 0x000fce0007ffe0ff */
.L_x_295:
[----:B------:R-:W-:Y:S01]  /*20e0*/  LEA R29, R20, 0xc0800000, 0x17 ;  /* 0xc0800000141d7811 */ /* 0x000fe200078eb8ff */
[----:B------:R-:W-:Y:S01]  /*20f0*/  VIADD R5, R5, 0xffffff81 ;  /* 0xffffff8105057836 */ /* 0x000fe20000000000 */
[----:B------:R-:W-:Y:S03]  /*2100*/  BSSY.RECONVERGENT B2, `(.L_x_300) ;  /* 0x0000035000027945 */ /* 0x000fe60003800200 */
[----:B------:R-:W-:Y:S01]  /*2110*/  IMAD.IADD R29, R28, 0x1, -R29 ;  /* 0x000000011c1d7824 */ /* 0x000fe200078e0a1d */
[C---:B------:R-:W-:Y:S01]  /*2120*/  IADD3 R20, PT, PT, R5.reuse, 0x7f, -R20 ;  /* 0x0000007f05147810 */ /* 0x040fe20007ffe814 */
[----:B------:R-:W-:Y:S02]  /*2130*/  IMAD R0, R5, -0x800000, R21 ;  /* 0xff80000005007824 */ /* 0x000fe400078e0215 */
[----:B------:R-:W0:Y:S01]  /*2140*/  MUFU.RCP R5, R29 ;  /* 0x0000001d00057308 */ /* 0x000e220000001000 */
[----:B------:R-:W-:Y:S01]  /*2150*/  FADD.FTZ R21, -R29, -RZ ;  /* 0x800000ff1d157221 */ /* 0x000fe20000010100 */
[----:B------:R-:W-:-:S03]  /*2160*/  IMAD.IADD R31, R20, 0x1, R23 ;  /* 0x00000001141f7824 */ /* 0x000fc600078e0217 */
[----:B0-----:R-:W-:-:S04]  /*2170*/  FFMA R20, R5, R21, 1 ;  /* 0x3f80000005147423 */ /* 0x001fc80000000015 */
[----:B------:R-:W-:-:S04]  /*2180*/  FFMA R28, R5, R20, R5 ;  /* 0x00000014051c7223 */ /* 0x000fc80000000005 */
[----:B------:R-:W-:-:S04]  /*2190*/  FFMA R5, R0, R28, RZ ;  /* 0x0000001c00057223 */ /* 0x000fc800000000ff */
[----:B------:R-:W-:-:S04]  /*21a0*/  FFMA R20, R21, R5, R0 ;  /* 0x0000000515147223 */ /* 0x000fc80000000000 */
[----:B------:R-:W-:-:S04]  /*21b0*/  FFMA R23, R28, R20, R5 ;  /* 0x000000141c177223 */ /* 0x000fc80000000005 */
[----:B------:R-:W-:-:S04]  /*21c0*/  FFMA R30, R21, R23, R0 ;  /* 0x00000017151e7223 */ /* 0x000fc80000000000 */
[----:B------:R-:W-:-:S05]  /*21d0*/  FFMA R0, R28, R30, R23 ;  /* 0x0000001e1c007223 */ /* 0x000fca0000000017 */
[----:B------:R-:W-:-:S04]  /*21e0*/  SHF.R.U32.HI R5, RZ, 0x17, R0 ;  /* 0x00000017ff057819 */ /* 0x000fc80000011600 */
[----:B------:R-:W-:-:S04]  /*21f0*/  LOP3.LUT R5, R5, 0xff, RZ, 0xc0, !PT ;  /* 0x000000ff05057812 */ /* 0x000fc800078ec0ff */
[----:B------:R-:W-:-:S05]  /*2200*/  IADD3 R29, PT, PT, R5, R31, RZ ;  /* 0x0000001f051d7210 */ /* 0x000fca0007ffe0ff */
[----:B------:R-:W-:-:S05]  /*2210*/  VIADD R5, R29, 0xffffffff ;  /* 0xffffffff1d057836 */ /* 0x000fca0000000000 */
[----:B------:R-:W-:-:S13]  /*2220*/  ISETP.GE.U32.AND P0, PT, R5, 0xfe, PT ;  /* 0x000000fe0500780c */ /* 0x000fda0003f06070 */
[----:B------:R-:W-:Y:S05]  /*2230*/  @!P0 BRA `(.L_x_301) ;  /* 0x0000000000808947 */ /* 0x000fea0003800000 */
[----:B------:R-:W-:-:S13]  /*2240*/  ISETP.GT.AND P0, PT, R29, 0xfe, PT ;  /* 0x000000fe1d00780c */ /* 0x000fda0003f04270 */
[----:B------:R-:W-:Y:S05]  /*2250*/  @P0 BRA `(.L_x_302) ;  /* 0x00000000006c0947 */ /* 0x000fea0003800000 */
[----:B------:R-:W-:-:S13]  /*2260*/  ISETP.GE.AND P0, PT, R29, 0x1, PT ;  /* 0x000000011d00780c */ /* 0x000fda0003f06270 */
[----:B------:R-:W-:Y:S05]  /*2270*/  @P0 BRA `(.L_x_303) ;  /* 0x0000000000740947 */ /* 0x000fea0003800000 */
[----:B------:R-:W-:Y:S02]  /*2280*/  ISETP.GE.AND P0, PT, R29, -0x18, PT ;  /* 0xffffffe81d00780c */ /* 0x000fe40003f06270 */
[----:B------:R-:W-:-:S11]  /*2290*/  LOP3.LUT R0, R0, 0x80000000, RZ, 0xc0, !PT ;  /* 0x8000000000007812 */ /* 0x000fd600078ec0ff */
[----:B------:R-:W-:Y:S05]  /*22a0*/  @!P0 BRA `(.L_x_303) ;  /* 0x0000000000688947 */ /* 0x000fea0003800000 */
[CCC-:B------:R-:W-:Y:S01]  /*22b0*/  FFMA.RZ R21, R28.reuse, R30.reuse, R23.reuse ;  /* 0x0000001e1c157223 */ /* 0x1c0fe2000000c017 */
[CCC-:B------:R-:W-:Y:S01]  /*22c0*/  FFMA.RP R5, R28.reuse, R30.reuse, R23.reuse ;  /* 0x0000001e1c057223 */ /* 0x1c0fe20000008017 */
[----:B------:R-:W-:Y:S01]  /*22d0*/  FFMA.RM R20, R28, R30, R23 ;  /* 0x0000001e1c147223 */ /* 0x000fe20000004017 */
[----:B------:R-:W-:Y:S02]  /*22e0*/  ISETP.NE.AND P1, PT, R29, RZ, PT ;  /* 0x000000ff1d00720c */ /* 0x000fe40003f25270 */
[----:B------:R-:W-:Y:S02]  /*22f0*/  LOP3.LUT R21, R21, 0x7fffff, RZ, 0xc0, !PT ;  /* 0x007fffff15157812 */ /* 0x000fe400078ec0ff */
[----:B------:R-:W-:Y:S01]  /*2300*/  FSETP.NEU.FTZ.AND P0, PT, R5, R20, PT ;  /* 0x000000140500720b */ /* 0x000fe20003f1d000 */
[----:B------:R-:W-:Y:S01]  /*2310*/  VIADD R20, R29, 0x20 ;  /* 0x000000201d147836 */ /* 0x000fe20000000000 */
[----:B------:R-:W-:Y:S01]  /*2320*/  LOP3.LUT R21, R21, 0x800000, RZ, 0xfc, !PT ;  /* 0x0080000015157812 */ /* 0x000fe200078efcff */
[----:B------:R-:W-:Y:S01]  /*2330*/  IMAD.MOV R5, RZ, RZ, -R29 ;  /* 0x000000ffff057224 */ /* 0x000fe200078e0a1d */
[----:B------:R-:W-:-:S02]  /*2340*/  ISETP.NE.AND P2, PT, R29, RZ, PT ;  /* 0x000000ff1d00720c */ /* 0x000fc40003f45270 */
[----:B------:R-:W-:-:S04]  /*2350*/  SHF.L.U32 R20, R21, R20, RZ ;  /* 0x0000001415147219 */ /* 0x000fc800000006ff */
[----:B------:R-:W-:Y:S02]  /*2360*/  ISETP.NE.AND P1, PT, R20, RZ, P1 ;  /* 0x000000ff1400720c */ /* 0x000fe40000f25270 */
[----:B------:R-:W-:Y:S02]  /*2370*/  SEL R20, R5, RZ, P2 ;  /* 0x000000ff05147207 */ /* 0x000fe40001000000 */
[----:B------:R-:W-:Y:S02]  /*2380*/  PLOP3.LUT P0, PT, P0, P1, PT, 0xf8, 0x8f ;  /* 0x00000000008f781c */ /* 0x000fe40000703f70 */
[----:B------:R-:W-:Y:S02]  /*2390*/  SHF.R.U32.HI R20, RZ, R20, R21 ;  /* 0x00000014ff147219 */ /* 0x000fe40000011615 */
[----:B------:R-:W-:Y:S02]  /*23a0*/  SEL R5, RZ, 0x1, !P0 ;  /* 0x00000001ff057807 */ /* 0x000fe40004000000 */
[----:B------:R-:W-:-:S04]  /*23b0*/  SHF.R.U32.HI R28, RZ, 0x1, R20 ;  /* 0x00000001ff1c7819 */ /* 0x000fc80000011614 */
[----:B------:R-:W-:-:S04]  /*23c0*/  LOP3.LUT R5, R5, 0x1, R28, 0xf8, !PT ;  /* 0x0000000105057812 */ /* 0x000fc800078ef81c */
[----:B------:R-:W-:-:S04]  /*23d0*/  LOP3.LUT R5, R5, R20, RZ, 0xc0, !PT ;  /* 0x0000001405057212 */ /* 0x000fc800078ec0ff */
[----:B------:R-:W-:-:S04]  /*23e0*/  IADD3 R5, PT, PT, R28, R5, RZ ;  /* 0x000000051c057210 */ /* 0x000fc80007ffe0ff */
[----:B------:R-:W-:Y:S01]  /*23f0*/  LOP3.LUT R0, R5, R0, RZ, 0xfc, !PT ;  /* 0x0000000005007212 */ /* 0x000fe200078efcff */
[----:B------:R-:W-:Y:S06]  /*2400*/  BRA `(.L_x_303) ;  /* 0x0000000000107947 */ /* 0x000fec0003800000 */
.L_x_302:
[----:B------:R-:W-:-:S04]  /*2410*/  LOP3.LUT R0, R0, 0x80000000, RZ, 0xc0, !PT ;  /* 0x8000000000007812 */ /* 0x000fc800078ec0ff */
[----:B------:R-:W-:Y:S01]  /*2420*/  LOP3.LUT R0, R0, 0x7f800000, RZ, 0xfc, !PT ;  /* 0x7f80000000007812 */ /* 0x000fe200078efcff */
[----:B------:R-:W-:Y:S06]  /*2430*/  BRA `(.L_x_303) ;  /* 0x0000000000047947 */ /* 0x000fec0003800000 */
.L_x_301:
[----:B------:R-:W-:-:S07]  /*2440*/  IMAD R0, R31, 0x800000, R0 ;  /* 0x008000001f007824 */ /* 0x000fce00078e0200 */
.L_x_303:
[----:B------:R-:W-:Y:S05]  /*2450*/  BSYNC.RECONVERGENT B2 ;  /* 0x0000000000027941 */ /* 0x000fea0003800200 */
.L_x_300:
[----:B------:R-:W-:Y:S05]  /*2460*/  BRA `(.L_x_304) ;  /* 0x0000000000207947 */ /* 0x000fea0003800000 */
.L_x_299:
[----:B------:R-:W-:-:S04]  /*2470*/  LOP3.LUT R0, R28, 0x80000000, R21, 0x48, !PT ;  /* 0x800000001c007812 */ /* 0x000fc800078e4815 */
[----:B------:R-:W-:Y:S01]  /*2480*/  LOP3.LUT R0, R0, 0x7f800000, RZ, 0xfc, !PT ;  /* 0x7f80000000007812 */ /* 0x000fe200078efcff */
[----:B------:R-:W-:Y:S06]  /*2490*/  BRA `(.L_x_304) ;  /* 0x0000000000147947 */ /* 0x000fec0003800000 */
.L_x_298:
[----:B------:R-:W-:Y:S01]  /*24a0*/  LOP3.LUT R0, R28, 0x80000000, R21, 0x48, !PT ;  /* 0x800000001c007812 */ /* 0x000fe200078e4815 */
[----:B------:R-:W-:Y:S06]  /*24b0*/  BRA `(.L_x_304) ;  /* 0x00000000000c7947 */ /* 0x000fec0003800000 */
.L_x_297:
[----:B------:R-:W0:Y:S01]  /*24c0*/  MUFU.RSQ R0, -QNAN ;  /* 0xffc0000000007908 */ /* 0x000e220000001400 */
[----:B------:R-:W-:Y:S05]  /*24d0*/  BRA `(.L_x_304) ;  /* 0x0000000000047947 */ /* 0x000fea0003800000 */
.L_x_296:
[----:B------:R-:W-:-:S07]  /*24e0*/  FADD.FTZ R0, R0, R3 ;  /* 0x0000000300007221 */ /* 0x000fce0000010000 */
.L_x_304:
[----:B------:R-:W-:Y:S05]  /*24f0*/  BSYNC.RECONVERGENT B1 ;  /* 0x0000000000017941 */ /* 0x000fea0003800200 */
.L_x_294:
[----:B------:R-:W-:-:S04]  /*2500*/  IMAD.MOV.U32 R5, RZ, RZ, 0x0 ;  /* 0x00000000ff057424 */ /* 0x000fc800078e00ff */
[----:B0-----:R-:W-:Y:S05]  /*2510*/  RET.REL.NODEC R4 `(_Z10add_kernelP6float4P6float2P4int4P4int2PbS_S1_S1_S1_S1_S1_S1_S1_S1_ii) ;  /* 0xffffffd804b87950 */ /* 0x001fea0003c3ffff */
.L_x_305:
        /* <DEDUP_REMOVED lines=14> */
.L_x_317:


//--------------------- .text._Z13expand_kernelP6float4P6float2ii --------------------------
	.section	.text._Z13expand_kernelP6float4P6float2ii,"ax",@progbits
	.align	128
        .global         _Z13expand_kernelP6float4P6float2ii
        .type           _Z13expand_kernelP6float4P6float2ii,@function
        .size           _Z13expand_kernelP6float4P6float2ii,(.L_x_331 - _Z13expand_kernelP6float4P6float2ii)
        .other          _Z13expand_kernelP6float4P6float2ii,@"STO_CUDA_ENTRY STV_DEFAULT"
_Z13expand_kernelP6float4P6float2ii:
.text._Z13expand_kernelP6float4P6float2ii:
[----:B------:R-:W-:Y:S01]  /*0000*/  LDC R1, c[0x0][0x37c] ;  /* 0x0000df00ff017b82 */ /* 0x000fe20000000800 */
[----:B------:R-:W0:Y:S07]  /*0010*/  S2R R19, SR_TID.X ;  /* 0x0000000000137919 */ /* 0x000e2e0000002100 */
[----:B------:R-:W1:Y:S01]  /*0020*/  LDC.64 R16, c[0x0][0x390] ;  /* 0x0000e400ff107b82 */ /* 0x000e620000000a00 */
[----:B------:R-:W0:Y:S02]  /*0030*/  S2R R0, SR_CTAID.X ;  /* 0x0000000000007919 */ /* 0x000e240000002500 */
[----:B0-----:R-:W-:-:S04]  /*0040*/  IMAD R19, R0, 0x100, R19 ;  /* 0x0000010000137824 */ /* 0x001fc800078e0213 */
[----:B-1----:R-:W-:-:S05]  /*0050*/  IMAD.IADD R3, R19, 0x1, R16 ;  /* 0x0000000113037824 */ /* 0x002fca00078e0210 */
[----:B------:R-:W-:-:S04]  /*0060*/  ISETP.GE.AND P0, PT, R3, R17, PT ;  /* 0x000000110300720c */ /* 0x000fc80003f06270 */
[----:B------:R-:W-:-:S13]  /*0070*/  ISETP.GE.OR P0, PT, R19, R16, P0 ;  /* 0x000000101300720c */ /* 0x000fda0000706670 */
[----:B------:R-:W-:Y:S05]  /*0080*/  @P0 EXIT ;  /* 0x000000000000094d */ /* 0x000fea0003800000 */
[----:B------:R-:W0:Y:S01]  /*0090*/  I2F.U32.RP R6, R16 ;  /* 0x0000001000067306 */ /* 0x000e220000209000 */
[----:B------:R-:W-:Y:S01]  /*00a0*/  IADD3 R0, PT, PT, R3, R16, RZ ;  /* 0x0000001003007210 */ /* 0x000fe20007ffe0ff */
[----:B------:R-:W1:Y:S01]  /*00b0*/  LDC.64 R20, c[0x0][0x380] ;  /* 0x0000e000ff147b82 */ /* 0x000e620000000a00 */
[----:B------:R-:W-:Y:S01]  /*00c0*/  ISETP.NE.U32.AND P2, PT, R16, RZ, PT ;  /* 0x000000ff1000720c */ /* 0x000fe20003f45070 */
[----:B------:R-:W2:Y:S01]  /*00d0*/  LDCU.64 UR4, c[0x0][0x358] ;  /* 0x00006b00ff0477ac */ /* 0x000ea20008000a00 */
[CC--:B------:R-:W-:Y:S01]  /*00e0*/  ISETP.GE.AND P0, PT, R0.reuse, R17.reuse, PT ;  /* 0x000000110000720c */ /* 0x0c0fe20003f06270 */
[----:B------:R-:W-:Y:S01]  /*00f0*/  BSSY.RECONVERGENT B0, `(.L_x_306) ;  /* 0x0000029000007945 */ /* 0x000fe20003800200 */
[----:B------:R-:W-:Y:S02]  /*0100*/  VIMNMX R7, PT, PT, R0, R17, !PT ;  /* 0x0000001100077248 */ /* 0x000fe40007fe0100 */
[----:B------:R-:W-:Y:S01]  /*0110*/  SEL R2, RZ, 0x1, P0 ;  /* 0x00000001ff027807 */ /* 0x000fe20000000000 */
[----:B------:R-:W3:Y:S03]  /*0120*/  LDC.64 R22, c[0x0][0x388] ;  /* 0x0000e200ff167b82 */ /* 0x000ee60000000a00 */
[----:B------:R-:W-:Y:S01]  /*0130*/  IADD3 R7, PT, PT, R7, -R0, -R2 ;  /* 0x8000000007077210 */ /* 0x000fe20007ffe802 */
[----:B0-----:R-:W0:Y:S01]  /*0140*/  MUFU.RCP R6, R6 ;  /* 0x0000000600067308 */ /* 0x001e220000001000 */
[----:B-1----:R-:W-:Y:S01]  /*0150*/  IMAD.WIDE R24, R19, 0x10, R20 ;  /* 0x0000001013187825 */ /* 0x002fe200078e0214 */
[----:B0-----:R-:W-:-:S03]  /*0160*/  IADD3 R4, PT, PT, R6, 0xffffffe, RZ ;  /* 0x0ffffffe06047810 */ /* 0x001fc60007ffe0ff */
[----:B---3--:R-:W-:-:S03]  /*0170*/  IMAD.WIDE R18, R19, 0x8, R22 ;  /* 0x0000000813127825 */ /* 0x008fc600078e0216 */
[----:B------:R0:W1:Y:S02]  /*0180*/  F2I.FTZ.U32.TRUNC.NTZ R5, R4 ;  /* 0x0000000400057305 */ /* 0x000064000021f000 */
[----:B0-----:R-:W-:Y:S02]  /*0190*/  IMAD.MOV.U32 R4, RZ, RZ, RZ ;  /* 0x000000ffff047224 */ /* 0x001fe400078e00ff */
[----:B-1----:R-:W-:-:S04]  /*01a0*/  IMAD.MOV R9, RZ, RZ, -R5 ;  /* 0x000000ffff097224 */ /* 0x002fc800078e0a05 */
[----:B------:R-:W-:-:S04]  /*01b0*/  IMAD R9, R9, R16, RZ ;  /* 0x0000001009097224 */ /* 0x000fc800078e02ff */
[----:B------:R-:W-:-:S06]  /*01c0*/  IMAD.HI.U32 R6, R5, R9, R4 ;  /* 0x0000000905067227 */ /* 0x000fcc00078e0004 */
[----:B------:R-:W-:-:S05]  /*01d0*/  IMAD.HI.U32 R5, R6, R7, RZ ;  /* 0x0000000706057227 */ /* 0x000fca00078e00ff */
[----:B------:R-:W-:-:S05]  /*01e0*/  IADD3 R0, PT, PT, -R5, RZ, RZ ;  /* 0x000000ff05007210 */ /* 0x000fca0007ffe1ff */
[----:B------:R-:W-:-:S05]  /*01f0*/  IMAD R7, R16, R0, R7 ;  /* 0x0000000010077224 */ /* 0x000fca00078e0207 */
[----:B------:R-:W-:-:S13]  /*0200*/  ISETP.GE.U32.AND P0, PT, R7, R16, PT ;  /* 0x000000100700720c */ /* 0x000fda0003f06070 */
[----:B------:R-:W-:Y:S01]  /*0210*/  @P0 IMAD.IADD R7, R7, 0x1, -R16 ;  /* 0x0000000107070824 */ /* 0x000fe200078e0a10 */
[----:B------:R-:W-:-:S04]  /*0220*/  @P0 IADD3 R5, PT, PT, R5, 0x1, RZ ;  /* 0x0000000105050810 */ /* 0x000fc80007ffe0ff */
[----:B------:R-:W-:-:S13]  /*0230*/  ISETP.GE.U32.AND P1, PT, R7, R16, PT ;  /* 0x000000100700720c */ /* 0x000fda0003f26070 */
[----:B------:R-:W-:Y:S01]  /*0240*/  @P1 VIADD R5, R5, 0x1 ;  /* 0x0000000105051836 */ /* 0x000fe20000000000 */
[----:B------:R-:W-:-:S04]  /*0250*/  @!P2 LOP3.LUT R5, RZ, R16, RZ, 0x33, !PT ;  /* 0x00000010ff05a212 */ /* 0x000fc800078e33ff */
[----:B------:R-:W-:-:S04]  /*0260*/  IADD3 R0, PT, PT, R2, R5, RZ ;  /* 0x0000000502007210 */ /* 0x000fc80007ffe0ff */
[C---:B------:R-:W-:Y:S02]  /*0270*/  LOP3.LUT R2, R0.reuse, 0x3, RZ, 0xc0, !PT ;  /* 0x0000000300027812 */ /* 0x040fe400078ec0ff */
[----:B------:R-:W-:Y:S02]  /*0280*/  ISETP.GE.U32.AND P1, PT, R0, 0x3, PT ;  /* 0x000000030000780c */ /* 0x000fe40003f26070 */
[----:B------:R-:W-:-:S13]  /*0290*/  ISETP.NE.AND P0, PT, R2, 0x3, PT ;  /* 0x000000030200780c */ /* 0x000fda0003f05270 */
[----:B--2---:R-:W-:Y:S05]  /*02a0*/  @!P0 BRA `(.L_x_307) ;  /* 0x0000000000348947 */ /* 0x004fea0003800000 */
[----:B------:R-:W-:-:S05]  /*02b0*/  VIADD R0, R0, 0x1 ;  /* 0x0000000100007836 */ /* 0x000fca0000000000 */
[----:B------:R-:W-:-:S04]  /*02c0*/  LOP3.LUT R0, R0, 0x3, RZ, 0xc0, !PT ;  /* 0x0000000300007812 */ /* 0x000fc800078ec0ff */
[----:B------:R-:W-:-:S07]  /*02d0*/  IADD3 R0, PT, PT, -R0, RZ, RZ ;  /* 0x000000ff00007210 */ /* 0x000fce0007ffe1ff */
.L_x_308:
[----:B0-----:R-:W2:Y:S01]  /*02e0*/  LDG.E.128 R4, desc[UR4][R24.64] ;  /* 0x0000000418047981 */ /* 0x001ea2000c1e1d00 */
[----:B------:R-:W-:-:S05]  /*02f0*/  IMAD.WIDE R10, R3, 0x10, R20 ;  /* 0x00000010030a7825 */ /* 0x000fca00078e0214 */
[----:B--2---:R0:W-:Y:S04]  /*0300*/  STG.E.128 desc[UR4][R10.64], R4 ;  /* 0x000000040a007986 */ /* 0x0041e8000c101d04 */
[----:B------:R-:W2:Y:S01]  /*0310*/  LDG.E.64 R12, desc[UR4][R18.64] ;  /* 0x00000004120c7981 */ /* 0x000ea2000c1e1b00 */
[C---:B------:R-:W-:Y:S01]  /*0320*/  IMAD.WIDE R8, R3.reuse, 0x8, R22 ;  /* 0x0000000803087825 */ /* 0x040fe200078e0216 */
[----:B------:R-:W-:-:S03]  /*0330*/  IADD3 R3, PT, PT, R3, R16, RZ ;  /* 0x0000001003037210 */ /* 0x000fc60007ffe0ff */
[----:B------:R-:W-:-:S05]  /*0340*/  VIADD R0, R0, 0x1 ;  /* 0x0000000100007836 */ /* 0x000fca0000000000 */
[----:B------:R-:W-:Y:S01]  /*0350*/  ISETP.NE.AND P0, PT, R0, RZ, PT ;  /* 0x000000ff0000720c */ /* 0x000fe20003f05270 */
[----:B--2---:R0:W-:-:S12]  /*0360*/  STG.E.64 desc[UR4][R8.64], R12 ;  /* 0x0000000c08007986 */ /* 0x0041d8000c101b04 */
[----:B------:R-:W-:Y:S05]  /*0370*/  @P0 BRA `(.L_x_308) ;  /* 0xfffffffc00d80947 */ /* 0x000fea000383ffff */
.L_x_307:
[----:B------:R-:W-:Y:S05]  /*0380*/  BSYNC.RECONVERGENT B0 ;  /* 0x0000000000007941 */ /* 0x000fea0003800200 */
.L_x_306:
[----:B------:R-:W-:Y:S05]  /*0390*/  @!P1 EXIT ;  /* 0x000000000000994d */ /* 0x000fea0003800000 */
.L_x_309:
[----:B01----:R-:W2:Y:S01]  /*03a0*/  LDG.E.128 R4, desc[UR4][R24.64] ;  /* 0x0000000418047981 */ /* 0x003ea2000c1e1d00 */
[----:B------:R-:W-:-:S05]  /*03b0*/  IMAD.WIDE R26, R3, 0x10, R20 ;  /* 0x00000010031a7825 */ /* 0x000fca00078e0214 */
[----:B--2---:R-:W-:Y:S04]  /*03c0*/  STG.E.128 desc[UR4][R26.64], R4 ;  /* 0x000000041a007986 */ /* 0x004fe8000c101d04 */
[----:B------:R-:W2:Y:S01]  /*03d0*/  LDG.E.64 R8, desc[UR4][R18.64] ;  /* 0x0000000412087981 */ /* 0x000ea2000c1e1b00 */
[----:B------:R-:W-:-:S05]  /*03e0*/  IMAD.WIDE R28, R3, 0x8, R22 ;  /* 0x00000008031c7825 */ /* 0x000fca00078e0216 */
[----:B--2---:R0:W-:Y:S04]  /*03f0*/  STG.E.64 desc[UR4][R28.64], R8 ;  /* 0x000000081c007986 */ /* 0x0041e8000c101b04 */
[----:B0-----:R-:W2:Y:S01]  /*0400*/  LDG.E.128 R8, desc[UR4][R24.64] ;  /* 0x0000000418087981 */ /* 0x001ea2000c1e1d00 */
        /* <DEDUP_REMOVED lines=13> */
[----:B--2---:R0:W-:Y:S04]  /*04e0*/  STG.E.128 desc[UR4][R8.64], R4 ;  /* 0x0000000408007986 */ /* 0x0041e8000c101d04 */
[----:B0-----:R-:W2:Y:S01]  /*04f0*/  LDG.E.64 R6, desc[UR4][R18.64] ;  /* 0x0000000412067981 */ /* 0x001ea2000c1e1b00 */
[C---:B------:R-:W-:Y:S01]  /*0500*/  IMAD.WIDE R10, R16.reuse, 0x8, R28 ;  /* 0x00000008100a7825 */ /* 0x040fe200078e021c */
[----:B------:R-:W-:-:S04]  /*0510*/  LEA R3, R16, R3, 0x2 ;  /* 0x0000000310037211 */ /* 0x000fc800078e10ff */
[----:B------:R-:W-:Y:S01]  /*0520*/  ISETP.GE.AND P0, PT, R3, R17, PT ;  /* 0x000000110300720c */ /* 0x000fe20003f06270 */
[----:B--2---:R1:W-:-:S12]  /*0530*/  STG.E.64 desc[UR4][R10.64], R6 ;  /* 0x000000060a007986 */ /* 0x0043d8000c101b04 */
[----:B------:R-:W-:Y:S05]  /*0540*/  @!P0 BRA `(.L_x_309) ;  /* 0xfffffffc00948947 */ /* 0x000fea000383ffff */
[----:B------:R-:W-:Y:S05]  /*0550*/  EXIT ;  /* 0x000000000000794d */ /* 0x000fea0003800000 */
.L_x_310:
        /* <DEDUP_REMOVED lines=10> */
.L_x_331:


//--------------------- .nv.global.init           --------------------------
	.section	.nv.global.init,"aw",@progbits
	.align	4
.nv.global.init:
	.type		__cudart_i2opi_f,@object
	.size		__cudart_i2opi_f,(.L_43 - __cudart_i2opi_f)
__cudart_i2opi_f:
        /*0000*/ 	.byte	0x41, 0x90, 0x43, 0x3c, 0x99, 0x95, 0x62, 0xdb, 0xc0, 0xdd, 0x34, 0xf5, 0xd1, 0x57, 0x27, 0xfc
        /*0010*/ 	.byte	0x29, 0x15, 0x44, 0x4e, 0x6e, 0x83, 0xf9, 0xa2
.L_43:


//--------------------- .nv.shared._ZN3cub18CUB_300001_SM_10006detail6select23DeviceSelectSweepKernelINS2_10policy_hubIN4cuda3std3__45tupleIJ6float46float2bEEENS0_8NullTypeEiLb0ELNS0_10SelectImplE1EE10Policy1000EN6thrust24THRUST_300001_SM_1000_NS12zip_iteratorINS8_IJNSH_6detail15normal_iteratorINSH_10device_ptrIS9_EEEENSK_INSL_ISA_EEEENSK_INSL_IbEEEEEEEEEPSC_ST_PlNS0_13ScanTileStateIiLb1EEENS7_10__not_fn_tI11isValidTestEESC_iNS2_19streaming_context_tIlLb1EEELSD_1EEEvT0_T1_T2_T3_T4_T5_T6_T7_iT8_NS1_7vsmem_tE --------------------------
	.section	.nv.shared._ZN3cub18CUB_300001_SM_10006detail6select23DeviceSelectSweepKernelINS2_10policy_hubIN4cuda3std3__45tupleIJ6float46float2bEEENS0_8NullTypeEiLb0ELNS0_10SelectImplE1EE10Policy1000EN6thrust24THRUST_300001_SM_1000_NS12zip_iteratorINS8_IJNSH_6detail15normal_iteratorINSH_10device_ptrIS9_EEEENSK_INSL_ISA_EEEENSK_INSL_IbEEEEEEEEEPSC_ST_PlNS0_13ScanTileStateIiLb1EEENS7_10__not_fn_tI11isValidTestEESC_iNS2_19streaming_context_tIlLb1EEELSD_1EEEvT0_T1_T2_T3_T4_T5_T6_T7_iT8_NS1_7vsmem_tE,"aw",@nobits
	.sectionflags	@""
	.align	16
.nv.shared._ZN3cub18CUB_300001_SM_10006detail6select23DeviceSelectSweepKernelINS2_10policy_hubIN4cuda3std3__45tupleIJ6float46float2bEEENS0_8NullTypeEiLb0ELNS0_10SelectImplE1EE10Policy1000EN6thrust24THRUST_300001_SM_1000_NS12zip_iteratorINS8_IJNSH_6detail15normal_iteratorINSH_10device_ptrIS9_EEEENSK_INSL_ISA_EEEENSK_INSL_IbEEEEEEEEEPSC_ST_PlNS0_13ScanTileStateIiLb1EEENS7_10__not_fn_tI11isValidTestEESC_iNS2_19streaming_context_tIlLb1EEELSD_1EEEvT0_T1_T2_T3_T4_T5_T6_T7_iT8_NS1_7vsmem_tE:
	.zero		9264


//--------------------- .nv.shared.reserved.0     --------------------------
	.section	.nv.shared.reserved.0,"aw",@nobits
	.weak		__nv_reservedSMEM_offset_0_alias
	.size		__nv_reservedSMEM_offset_0_alias, 0, 64
	.other		__nv_reservedSMEM_offset_0_alias,@"STO_CUDA_RESERVED_SHARED STV_DEFAULT"
__nv_reservedSMEM_offset_0_alias:
	.zero		0
	.zero		64


//--------------------- .nv.global                --------------------------
	.section	.nv.global,"aw",@nobits
.nv.global:
	.type		_ZN34_INTERNAL_2618aa83_4_k_cu_b281cf0e6thrust24THRUST_300001_SM_1000_NS3seqE,@object
	.size		_ZN34_INTERNAL_2618aa83_4_k_cu_b281cf0e6thrust24THRUST_300001_SM_1000_NS3seqE,(_ZN34_INTERNAL_2618aa83_4_k_cu_b281cf0e4cuda3std3__48in_placeE - _ZN34_INTERNAL_2618aa83_4_k_cu_b281cf0e6thrust24THRUST_300001_SM_1000_NS3seqE)
_ZN34_INTERNAL_2618aa83_4_k_cu_b281cf0e6thrust24THRUST_300001_SM_1000_NS3seqE:
	.zero		1
	.type		_ZN34_INTERNAL_2618aa83_4_k_cu_b281cf0e4cuda3std3__48in_placeE,@object
	.size		_ZN34_INTERNAL_2618aa83_4_k_cu_b281cf0e4cuda3std3__48in_placeE,(_ZN34_INTERNAL_2618aa83_4_k_cu_b281cf0e4cuda3std6ranges3__45__cpo4sizeE - _ZN34_INTERNAL_2618aa83_4_k_cu_b281cf0e4cuda3std3__48in_placeE)
_ZN34_INTERNAL_2618aa83_4_k_cu_b281cf0e4cuda3std3__48in_placeE:
	.zero		1
	.type		_ZN34_INTERNAL_2618aa83_4_k_cu_b281cf0e4cuda3std6ranges3__45__cpo4sizeE,@object
	.size		_ZN34_INTERNAL_2618aa83_4_k_cu_b281cf0e4cuda3std6ranges3__45__cpo4sizeE,(_ZN34_INTERNAL_2618aa83_4_k_cu_b281cf0e6thrust24THRUST_300001_SM_1000_NS12placeholders2_3E - _ZN34_INTERNAL_2618aa83_4_k_cu_b281cf0e4cuda3std6ranges3__45__cpo4sizeE)
_ZN34_INTERNAL_2618aa83_4_k_cu_b281cf0e4cuda3std6ranges3__45__cpo4sizeE:
	.zero		1
	.type		_ZN34_INTERNAL_2618aa83_4_k_cu_b281cf0e6thrust24THRUST_300001_SM_1000_NS12placeholders2_3E,@object
	.size		_ZN34_INTERNAL_2618aa83_4_k_cu_b281cf0e6thrust24THRUST_300001_SM_1000_NS12placeholders2_3E,(_ZN34_INTERNAL_2618aa83_4_k_cu_b281cf0e4cuda3std3__45__cpo6cbeginE - _ZN34_INTERNAL_2618aa83_4_k_cu_b281cf0e6thrust24THRUST_300001_SM_1000_NS12placeholders2_3E)
_ZN34_INTERNAL_2618aa83_4_k_cu_b281cf0e6thrust24THRUST_300001_SM_1000_NS12placeholders2_3E:
	.zero		1
	.type		_ZN34_INTERNAL_2618aa83_4_k_cu_b281cf0e4cuda3std3__45__cpo6cbeginE,@object
	.size		_ZN34_INTERNAL_2618aa83_4_k_cu_b281cf0e4cuda3std3__45__cpo6cbeginE,(_ZN34_INTERNAL_2618aa83_4_k_cu_b281cf0e4cuda3std6ranges3__45__cpo6cbeginE - _ZN34_INTERNAL_2618aa83_4_k_cu_b281cf0e4cuda3std3__45__cpo6cbeginE)
_ZN34_INTERNAL_2618aa83_4_k_cu_b281cf0e4cuda3std3__45__cpo6cbeginE:
	.zero		1
	.type		_ZN34_INTERNAL_2618aa83_4_k_cu_b281cf0e4cuda3std6ranges3__45__cpo6cbeginE,@object
	.size		_ZN34_INTERNAL_2618aa83_4_k_cu_b281cf0e4cuda3std6ranges3__45__cpo6cbeginE,(_ZN34_INTERNAL_2618aa83_4_k_cu_b281cf0e6thrust24THRUST_300001_SM_1000_NS12placeholders2_7E - _ZN34_INTERNAL_2618aa83_4_k_cu_b281cf0e4cuda3std6ranges3__45__cpo6cbeginE)
_ZN34_INTERNAL_2618aa83_4_k_cu_b281cf0e4cuda3std6ranges3__45__cpo6cbeginE:
	.zero		1
	.type		_ZN34_INTERNAL_2618aa83_4_k_cu_b281cf0e6thrust24THRUST_300001_SM_1000_NS12placeholders2_7E,@object
	.size		_ZN34_INTERNAL_2618aa83_4_k_cu_b281cf0e6thrust24THRUST_300001_SM_1000_NS12placeholders2_7E,(_ZN34_INTERNAL_2618aa83_4_k_cu_b281cf0e4cuda3std3__45__cpo7crbeginE - _ZN34_INTERNAL_2618aa83_4_k_cu_b281cf0e6thrust24THRUST_300001_SM_1000_NS12placeholders2_7E)
_ZN34_INTERNAL_2618aa83_4_k_cu_b281cf0e6thrust24THRUST_300001_SM_1000_NS12placeholders2_7E:
	.zero		1
	.type		_ZN34_INTERNAL_2618aa83_4_k_cu_b281cf0e4cuda3std3__45__cpo7crbeginE,@object
	.size		_ZN34_INTERNAL_2618aa83_4_k_cu_b281cf0e4cuda3std3__45__cpo7crbeginE,(_ZN34_INTERNAL_2618aa83_4_k_cu_b281cf0e4cuda3std6ranges3__45__cpo4nextE - _ZN34_INTERNAL_2618aa83_4_k_cu_b281cf0e4cuda3std3__45__cpo7crbeginE)
_ZN34_INTERNAL_2618aa83_4_k_cu_b281cf0e4cuda3std3__45__cpo7crbeginE:
	.zero		1
	.type		_ZN34_INTERNAL_2618aa83_4_k_cu_b281cf0e4cuda3std6ranges3__45__cpo4nextE,@object
	.size		_ZN34_INTERNAL_2618aa83_4_k_cu_b281cf0e4cuda3std6ranges3__45__cpo4nextE,(_ZN34_INTERNAL_2618aa83_4_k_cu_b281cf0e4cuda3std6ranges3__45__cpo4swapE - _ZN34_INTERNAL_2618aa83_4_k_cu_b281cf0e4cuda3std6ranges3__45__cpo4nextE)
_ZN34_INTERNAL_2618aa83_4_k_cu_b281cf0e4cuda3std6ranges3__45__cpo4nextE:
	.zero		1
	.type		_ZN34_INTERNAL_2618aa83_4_k_cu_b281cf0e4cuda3std6ranges3__45__cpo4swapE,@object
	.size		_ZN34_INTERNAL_2618aa83_4_k_cu_b281cf0e4cuda3std6ranges3__45__cpo4swapE,(_ZN34_INTERNAL_2618aa83_4_k_cu_b281cf0e6thrust24THRUST_300001_SM_1000_NS8cuda_cub10par_nosyncE - _ZN34_INTERNAL_2618aa83_4_k_cu_b281cf0e4cuda3std6ranges3__45__cpo4swapE)
_ZN34_INTERNAL_2618aa83_4_k_cu_b281cf0e4cuda3std6ranges3__45__cpo4swapE:
	.zero		1
	.type		_ZN34_INTERNAL_2618aa83_4_k_cu_b281cf0e6thrust24THRUST_300001_SM_1000_NS8cuda_cub10par_nosyncE,@object
	.size		_ZN34_INTERNAL_2618aa83_4_k_cu_b281cf0e6thrust24THRUST_300001_SM_1000_NS8cuda_cub10par_nosyncE,(_ZN34_INTERNAL_2618aa83_4_k_cu_b281cf0e6thrust24THRUST_300001_SM_1000_NS12placeholders2_9E - _ZN34_INTERNAL_2618aa83_4_k_cu_b281cf0e6thrust24THRUST_300001_SM_1000_NS8cuda_cub10par_nosyncE)
_ZN34_INTERNAL_2618aa83_4_k_cu_b281cf0e6thrust24THRUST_300001_SM_1000_NS8cuda_cub10par_nosyncE:
	.zero		1
	.type		_ZN34_INTERNAL_2618aa83_4_k_cu_b281cf0e6thrust24THRUST_300001_SM_1000_NS12placeholders2_9E,@object
	.size		_ZN34_INTERNAL_2618aa83_4_k_cu_b281cf0e6thrust24THRUST_300001_SM_1000_NS12placeholders2_9E,(_ZN34_INTERNAL_2618aa83_4_k_cu_b281cf0e4cuda3std3__436_GLOBAL__N__2618aa83_4_k_cu_b281cf0e6ignoreE - _ZN34_INTERNAL_2618aa83_4_k_cu_b281cf0e6thrust24THRUST_300001_SM_1000_NS12placeholders2_9E)
_ZN34_INTERNAL_2618aa83_4_k_cu_b281cf0e6thrust24THRUST_300001_SM_1000_NS12placeholders2_9E:
	.zero		1
	.type		_ZN34_INTERNAL_2618aa83_4_k_cu_b281cf0e4cuda3std3__436_GLOBAL__N__2618aa83_4_k_cu_b281cf0e6ignoreE,@object
	.size		_ZN34_INTERNAL_2618aa83_4_k_cu_b281cf0e4cuda3std3__436_GLOBAL__N__2618aa83_4_k_cu_b281cf0e6ignoreE,(_ZN34_INTERNAL_2618aa83_4_k_cu_b281cf0e4cuda3std6ranges3__45__cpo4dataE - _ZN34_INTERNAL_2618aa83_4_k_cu_b281cf0e4cuda3std3__436_GLOBAL__N__2618aa83_4_k_cu_b281cf0e6ignoreE)
_ZN34_INTERNAL_2618aa83_4_k_cu_b281cf0e4cuda3std3__436_GLOBAL__N__2618aa83_4_k_cu_b281cf0e6ignoreE:
	.zero		1
	.type		_ZN34_INTERNAL_2618aa83_4_k_cu_b281cf0e4cuda3std6ranges3__45__cpo4dataE,@object
	.size		_ZN34_INTERNAL_2618aa83_4_k_cu_b281cf0e4cuda3std6ranges3__45__cpo4dataE,(_ZN34_INTERNAL_2618aa83_4_k_cu_b281cf0e6thrust24THRUST_300001_SM_1000_NS12placeholders2_1E - _ZN34_INTERNAL_2618aa83_4_k_cu_b281cf0e4cuda3std6ranges3__45__cpo4dataE)
_ZN34_INTERNAL_2618aa83_4_k_cu_b281cf0e4cuda3std6ranges3__45__cpo4dataE:
	.zero		1
	.type		_ZN34_INTERNAL_2618aa83_4_k_cu_b281cf0e6thrust24THRUST_300001_SM_1000_NS12placeholders2_1E,@object
	.size		_ZN34_INTERNAL_2618aa83_4_k_cu_b281cf0e6thrust24THRUST_300001_SM_1000_NS12placeholders2_1E,(_ZN34_INTERNAL_2618aa83_4_k_cu_b281cf0e4cuda3std3__45__cpo5beginE - _ZN34_INTERNAL_2618aa83_4_k_cu_b281cf0e6thrust24THRUST_300001_SM_1000_NS12placeholders2_1E)
_ZN34_INTERNAL_2618aa83_4_k_cu_b281cf0e6thrust24THRUST_300001_SM_1000_NS12placeholders2_1E:
	.zero		1
	.type		_ZN34_INTERNAL_2618aa83_4_k_cu_b281cf0e4cuda3std3__45__cpo5beginE,@object
	.size		_ZN34_INTERNAL_2618aa83_4_k_cu_b281cf0e4cuda3std3__45__cpo5beginE,(_ZN34_INTERNAL_2618aa83_4_k_cu_b281cf0e4cuda3std6ranges3__45__cpo5beginE - _ZN34_INTERNAL_2618aa83_4_k_cu_b281cf0e4cuda3std3__45__cpo5beginE)
_ZN34_INTERNAL_2618aa83_4_k_cu_b281cf0e4cuda3std3__45__cpo5beginE:
	.zero		1
	.type		_ZN34_INTERNAL_2618aa83_4_k_cu_b281cf0e4cuda3std6ranges3__45__cpo5beginE,@object
	.size		_ZN34_INTERNAL_2618aa83_4_k_cu_b281cf0e4cuda3std6ranges3__45__cpo5beginE,(_ZN34_INTERNAL_2618aa83_4_k_cu_b281cf0e6thrust24THRUST_300001_SM_1000_NS12placeholders2_5E - _ZN34_INTERNAL_2618aa83_4_k_cu_b281cf0e4cuda3std6ranges3__45__cpo5beginE)
_ZN34_INTERNAL_2618aa83_4_k_cu_b281cf0e4cuda3std6ranges3__45__cpo5beginE:
	.zero		1
	.type		_ZN34_INTERNAL_2618aa83_4_k_cu_b281cf0e6thrust24THRUST_300001_SM_1000_NS12placeholders2_5E,@object
	.size		_ZN34_INTERNAL_2618aa83_4_k_cu_b281cf0e6thrust24THRUST_300001_SM_1000_NS12placeholders2_5E,(_ZN34_INTERNAL_2618aa83_4_k_cu_b281cf0e4cuda3std3__45__cpo6rbeginE - _ZN34_INTERNAL_2618aa83_4_k_cu_b281cf0e6thrust24THRUST_300001_SM_1000_NS12placeholders2_5E)
_ZN34_INTERNAL_2618aa83_4_k_cu_b281cf0e6thrust24THRUST_300001_SM_1000_NS12placeholders2_5E:
	.zero		1
	.type		_ZN34_INTERNAL_2618aa83_4_k_cu_b281cf0e4cuda3std3__45__cpo6rbeginE,@object
	.size		_ZN34_INTERNAL_2618aa83_4_k_cu_b281cf0e4cuda3std3__45__cpo6rbeginE,(_ZN34_INTERNAL_2618aa83_4_k_cu_b281cf0e4cuda3std6ranges3__45__cpo7advanceE - _ZN34_INTERNAL_2618aa83_4_k_cu_b281cf0e4cuda3std3__45__cpo6rbeginE)
_ZN34_INTERNAL_2618aa83_4_k_cu_b281cf0e4cuda3std3__45__cpo6rbeginE:
	.zero		1
	.type		_ZN34_INTERNAL_2618aa83_4_k_cu_b281cf0e4cuda3std6ranges3__45__cpo7advanceE,@object
	.size		_ZN34_INTERNAL_2618aa83_4_k_cu_b281cf0e4cuda3std6ranges3__45__cpo7advanceE,(_ZN34_INTERNAL_2618aa83_4_k_cu_b281cf0e4cuda3std3__47nulloptE - _ZN34_INTERNAL_2618aa83_4_k_cu_b281cf0e4cuda3std6ranges3__45__cpo7advanceE)
_ZN34_INTERNAL_2618aa83_4_k_cu_b281cf0e4cuda3std6ranges3__45__cpo7advanceE:
	.zero		1
	.type		_ZN34_INTERNAL_2618aa83_4_k_cu_b281cf0e4cuda3std3__47nulloptE,@object
	.size		_ZN34_INTERNAL_2618aa83_4_k_cu_b281cf0e4cuda3std3__47nulloptE,(_ZN34_INTERNAL_2618aa83_4_k_cu_b281cf0e4cuda3std6ranges3__45__cpo8distanceE - _ZN34_INTERNAL_2618aa83_4_k_cu_b281cf0e4cuda3std3__47nulloptE)
_ZN34_INTERNAL_2618aa83_4_k_cu_b281cf0e4cuda3std3__47nulloptE:
	.zero		1
	.type		_ZN34_INTERNAL_2618aa83_4_k_cu_b281cf0e4cuda3std6ranges3__45__cpo8distanceE,@object
	.size		_ZN34_INTERNAL_2618aa83_4_k_cu_b281cf0e4cuda3std6ranges3__45__cpo8distanceE,(_ZN34_INTERNAL_2618aa83_4_k_cu_b281cf0e6thrust24THRUST_300001_SM_1000_NS12placeholders3_10E - _ZN34_INTERNAL_2618aa83_4_k_cu_b281cf0e4cuda3std6ranges3__45__cpo8distanceE)
_ZN34_INTERNAL_2618aa83_4_k_cu_b281cf0e4cuda3std6ranges3__45__cpo8distanceE:
	.zero		1
	.type		_ZN34_INTERNAL_2618aa83_4_k_cu_b281cf0e6thrust24THRUST_300001_SM_1000_NS12placeholders3_10E,@object
	.size		_ZN34_INTERNAL_2618aa83_4_k_cu_b281cf0e6thrust24THRUST_300001_SM_1000_NS12placeholders3_10E,(_ZN34_INTERNAL_2618aa83_4_k_cu_b281cf0e4cuda3std3__419piecewise_constructE - _ZN34_INTERNAL_2618aa83_4_k_cu_b281cf0e6thrust24THRUST_300001_SM_1000_NS12placeholders3_10E)
_ZN34_INTERNAL_2618aa83_4_k_cu_b281cf0e6thrust24THRUST_300001_SM_1000_NS12placeholders3_10E:
	.zero		1
	.type		_ZN34_INTERNAL_2618aa83_4_k_cu_b281cf0e4cuda3std3__419piecewise_constructE,@object
	.size		_ZN34_INTERNAL_2618aa83_4_k_cu_b281cf0e4cuda3std3__419piecewise_constructE,(_ZN34_INTERNAL_2618aa83_4_k_cu_b281cf0e4cuda3std6ranges3__45__cpo5cdataE - _ZN34_INTERNAL_2618aa83_4_k_cu_b281cf0e4cuda3std3__419piecewise_constructE)
_ZN34_INTERNAL_2618aa83_4_k_cu_b281cf0e4cuda3std3__419piecewise_constructE:
	.zero		1
	.type		_ZN34_INTERNAL_2618aa83_4_k_cu_b281cf0e4cuda3std6ranges3__45__cpo5cdataE,@object
	.size		_ZN34_INTERNAL_2618aa83_4_k_cu_b281cf0e4cuda3std6ranges3__45__cpo5cdataE,(_ZN34_INTERNAL_2618aa83_4_k_cu_b281cf0e6thrust24THRUST_300001_SM_1000_NS12placeholders2_2E - _ZN34_INTERNAL_2618aa83_4_k_cu_b281cf0e4cuda3std6ranges3__45__cpo5cdataE)
_ZN34_INTERNAL_2618aa83_4_k_cu_b281cf0e4cuda3std6ranges3__45__cpo5cdataE:
	.zero		1
	.type		_ZN34_INTERNAL_2618aa83_4_k_cu_b281cf0e6thrust24THRUST_300001_SM_1000_NS12placeholders2_2E,@object
	.size		_ZN34_INTERNAL_2618aa83_4_k_cu_b281cf0e6thrust24THRUST_300001_SM_1000_NS12placeholders2_2E,(_ZN34_INTERNAL_2618aa83_4_k_cu_b281cf0e4cuda3std3__45__cpo3endE - _ZN34_INTERNAL_2618aa83_4_k_cu_b281cf0e6thrust24THRUST_300001_SM_1000_NS12placeholders2_2E)
_ZN34_INTERNAL_2618aa83_4_k_cu_b281cf0e6thrust24THRUST_300001_SM_1000_NS12placeholders2_2E:
	.zero		1
	.type		_ZN34_INTERNAL_2618aa83_4_k_cu_b281cf0e4cuda3std3__45__cpo3endE,@object
	.size		_ZN34_INTERNAL_2618aa83_4_k_cu_b281cf0e4cuda3std3__45__cpo3endE,(_ZN34_INTERNAL_2618aa83_4_k_cu_b281cf0e4cuda3std6ranges3__45__cpo3endE - _ZN34_INTERNAL_2618aa83_4_k_cu_b281cf0e4cuda3std3__45__cpo3endE)
_ZN34_INTERNAL_2618aa83_4_k_cu_b281cf0e4cuda3std3__45__cpo3endE:
	.zero		1
	.type		_ZN34_INTERNAL_2618aa83_4_k_cu_b281cf0e4cuda3std6ranges3__45__cpo3endE,@object
	.size		_ZN34_INTERNAL_2618aa83_4_k_cu_b281cf0e4cuda3std6ranges3__45__cpo3endE,(_ZN34_INTERNAL_2618aa83_4_k_cu_b281cf0e6thrust24THRUST_300001_SM_1000_NS12placeholders2_6E - _ZN34_INTERNAL_2618aa83_4_k_cu_b281cf0e4cuda3std6ranges3__45__cpo3endE)
_ZN34_INTERNAL_2618aa83_4_k_cu_b281cf0e4cuda3std6ranges3__45__cpo3endE:
	.zero		1
	.type		_ZN34_INTERNAL_2618aa83_4_k_cu_b281cf0e6thrust24THRUST_300001_SM_1000_NS12placeholders2_6E,@object
	.size		_ZN34_INTERNAL_2618aa83_4_k_cu_b281cf0e6thrust24THRUST_300001_SM_1000_NS12placeholders2_6E,(_ZN34_INTERNAL_2618aa83_4_k_cu_b281cf0e4cuda3std3__45__cpo4rendE - _ZN34_INTERNAL_2618aa83_4_k_cu_b281cf0e6thrust24THRUST_300001_SM_1000_NS12placeholders2_6E)
_ZN34_INTERNAL_2618aa83_4_k_cu_b281cf0e6thrust24THRUST_300001_SM_1000_NS12placeholders2_6E:
	.zero		1
	.type		_ZN34_INTERNAL_2618aa83_4_k_cu_b281cf0e4cuda3std3__45__cpo4rendE,@object
	.size		_ZN34_INTERNAL_2618aa83_4_k_cu_b281cf0e4cuda3std3__45__cpo4rendE,(_ZN34_INTERNAL_2618aa83_4_k_cu_b281cf0e4cuda3std6ranges3__45__cpo9iter_swapE - _ZN34_INTERNAL_2618aa83_4_k_cu_b281cf0e4cuda3std3__45__cpo4rendE)
_ZN34_INTERNAL_2618aa83_4_k_cu_b281cf0e4cuda3std3__45__cpo4rendE:
	.zero		1
	.type		_ZN34_INTERNAL_2618aa83_4_k_cu_b281cf0e4cuda3std6ranges3__45__cpo9iter_swapE,@object
	.size		_ZN34_INTERNAL_2618aa83_4_k_cu_b281cf0e4cuda3std6ranges3__45__cpo9iter_swapE,(_ZN34_INTERNAL_2618aa83_4_k_cu_b281cf0e4cuda3std3__48unexpectE - _ZN34_INTERNAL_2618aa83_4_k_cu_b281cf0e4cuda3std6ranges3__45__cpo9iter_swapE)
_ZN34_INTERNAL_2618aa83_4_k_cu_b281cf0e4cuda3std6ranges3__45__cpo9iter_swapE:
	.zero		1
	.type		_ZN34_INTERNAL_2618aa83_4_k_cu_b281cf0e4cuda3std3__48unexpectE,@object
	.size		_ZN34_INTERNAL_2618aa83_4_k_cu_b281cf0e4cuda3std3__48unexpectE,(_ZN34_INTERNAL_2618aa83_4_k_cu_b281cf0e6thrust24THRUST_300001_SM_1000_NS8cuda_cub3parE - _ZN34_INTERNAL_2618aa83_4_k_cu_b281cf0e4cuda3std3__48unexpectE)
_ZN34_INTERNAL_2618aa83_4_k_cu_b281cf0e4cuda3std3__48unexpectE:
	.zero		1
	.type		_ZN34_INTERNAL_2618aa83_4_k_cu_b281cf0e6thrust24THRUST_300001_SM_1000_NS8cuda_cub3parE,@object
	.size		_ZN34_INTERNAL_2618aa83_4_k_cu_b281cf0e6thrust24THRUST_300001_SM_1000_NS8cuda_cub3parE,(_ZN34_INTERNAL_2618aa83_4_k_cu_b281cf0e6thrust24THRUST_300001_SM_1000_NS12placeholders2_4E - _ZN34_INTERNAL_2618aa83_4_k_cu_b281cf0e6thrust24THRUST_300001_SM_1000_NS8cuda_cub3parE)
_ZN34_INTERNAL_2618aa83_4_k_cu_b281cf0e6thrust24THRUST_300001_SM_1000_NS8cuda_cub3parE:
	.zero		1
	.type		_ZN34_INTERNAL_2618aa83_4_k_cu_b281cf0e6thrust24THRUST_300001_SM_1000_NS12placeholders2_4E,@object
	.size		_ZN34_INTERNAL_2618aa83_4_k_cu_b281cf0e6thrust24THRUST_300001_SM_1000_NS12placeholders2_4E,(_ZN34_INTERNAL_2618aa83_4_k_cu_b281cf0e4cuda3std3__45__cpo4cendE - _ZN34_INTERNAL_2618aa83_4_k_cu_b281cf0e6thrust24THRUST_300001_SM_1000_NS12placeholders2_4E)
_ZN34_INTERNAL_2618aa83_4_k_cu_b281cf0e6thrust24THRUST_300001_SM_1000_NS12placeholders2_4E:
	.zero		1
	.type		_ZN34_INTERNAL_2618aa83_4_k_cu_b281cf0e4cuda3std3__45__cpo4cendE,@object
	.size		_ZN34_INTERNAL_2618aa83_4_k_cu_b281cf0e4cuda3std3__45__cpo4cendE,(_ZN34_INTERNAL_2618aa83_4_k_cu_b281cf0e4cuda3std6ranges3__45__cpo4cendE - _ZN34_INTERNAL_2618aa83_4_k_cu_b281cf0e4cuda3std3__45__cpo4cendE)
_ZN34_INTERNAL_2618aa83_4_k_cu_b281cf0e4cuda3std3__45__cpo4cendE:
	.zero		1
	.type		_ZN34_INTERNAL_2618aa83_4_k_cu_b281cf0e4cuda3std6ranges3__45__cpo4cendE,@object
	.size		_ZN34_INTERNAL_2618aa83_4_k_cu_b281cf0e4cuda3std6ranges3__45__cpo4cendE,(_ZN34_INTERNAL_2618aa83_4_k_cu_b281cf0e4cuda3std3__420unreachable_sentinelE - _ZN34_INTERNAL_2618aa83_4_k_cu_b281cf0e4cuda3std6ranges3__45__cpo4cendE)
_ZN34_INTERNAL_2618aa83_4_k_cu_b281cf0e4cuda3std6ranges3__45__cpo4cendE:
	.zero		1
	.type		_ZN34_INTERNAL_2618aa83_4_k_cu_b281cf0e4cuda3std3__420unreachable_sentinelE,@object
	.size		_ZN34_INTERNAL_2618aa83_4_k_cu_b281cf0e4cuda3std3__420unreachable_sentinelE,(_ZN34_INTERNAL_2618aa83_4_k_cu_b281cf0e4cuda3std6ranges3__45__cpo5ssizeE - _ZN34_INTERNAL_2618aa83_4_k_cu_b281cf0e4cuda3std3__420unreachable_sentinelE)
_ZN34_INTERNAL_2618aa83_4_k_cu_b281cf0e4cuda3std3__420unreachable_sentinelE:
	.zero		1
	.type		_ZN34_INTERNAL_2618aa83_4_k_cu_b281cf0e4cuda3std6ranges3__45__cpo5ssizeE,@object
	.size		_ZN34_INTERNAL_2618aa83_4_k_cu_b281cf0e4cuda3std6ranges3__45__cpo5ssizeE,(_ZN34_INTERNAL_2618aa83_4_k_cu_b281cf0e6thrust24THRUST_300001_SM_1000_NS12placeholders2_8E - _ZN34_INTERNAL_2618aa83_4_k_cu_b281cf0e4cuda3std6ranges3__45__cpo5ssizeE)
_ZN34_INTERNAL_2618aa83_4_k_cu_b281cf0e4cuda3std6ranges3__45__cpo5ssizeE:
	.zero		1
	.type		_ZN34_INTERNAL_2618aa83_4_k_cu_b281cf0e6thrust24THRUST_300001_SM_1000_NS12placeholders2_8E,@object
	.size		_ZN34_INTERNAL_2618aa83_4_k_cu_b281cf0e6thrust24THRUST_300001_SM_1000_NS12placeholders2_8E,(_ZN34_INTERNAL_2618aa83_4_k_cu_b281cf0e4cuda3std3__45__cpo5crendE - _ZN34_INTERNAL_2618aa83_4_k_cu_b281cf0e6thrust24THRUST_300001_SM_1000_NS12placeholders2_8E)
_ZN34_INTERNAL_2618aa83_4_k_cu_b281cf0e6thrust24THRUST_300001_SM_1000_NS12placeholders2_8E:
	.zero		1
	.type		_ZN34_INTERNAL_2618aa83_4_k_cu_b281cf0e4cuda3std3__45__cpo5crendE,@object
	.size		_ZN34_INTERNAL_2618aa83_4_k_cu_b281cf0e4cuda3std3__45__cpo5crendE,(_ZN34_INTERNAL_2618aa83_4_k_cu_b281cf0e4cuda3std6ranges3__45__cpo4prevE - _ZN34_INTERNAL_2618aa83_4_k_cu_b281cf0e4cuda3std3__45__cpo5crendE)
_ZN34_INTERNAL_2618aa83_4_k_cu_b281cf0e4cuda3std3__45__cpo5crendE:
	.zero		1
	.type		_ZN34_INTERNAL_2618aa83_4_k_cu_b281cf0e4cuda3std6ranges3__45__cpo4prevE,@object
	.size		_ZN34_INTERNAL_2618aa83_4_k_cu_b281cf0e4cuda3std6ranges3__45__cpo4prevE,(_ZN34_INTERNAL_2618aa83_4_k_cu_b281cf0e4cuda3std6ranges3__45__cpo9iter_moveE - _ZN34_INTERNAL_2618aa83_4_k_cu_b281cf0e4cuda3std6ranges3__45__cpo4prevE)
_ZN34_INTERNAL_2618aa83_4_k_cu_b281cf0e4cuda3std6ranges3__45__cpo4prevE:
	.zero		1
	.type		_ZN34_INTERNAL_2618aa83_4_k_cu_b281cf0e4cuda3std6ranges3__45__cpo9iter_moveE,@object
	.size		_ZN34_INTERNAL_2618aa83_4_k_cu_b281cf0e4cuda3std6ranges3__45__cpo9iter_moveE,(_ZN34_INTERNAL_2618aa83_4_k_cu_b281cf0e6thrust24THRUST_300001_SM_1000_NS6system6detail10sequential3seqE - _ZN34_INTERNAL_2618aa83_4_k_cu_b281cf0e4cuda3std6ranges3__45__cpo9iter_moveE)
_ZN34_INTERNAL_2618aa83_4_k_cu_b281cf0e4cuda3std6ranges3__45__cpo9iter_moveE:
	.zero		1
	.type		_ZN34_INTERNAL_2618aa83_4_k_cu_b281cf0e6thrust24THRUST_300001_SM_1000_NS6system6detail10sequential3seqE,@object
	.size		_ZN34_INTERNAL_2618aa83_4_k_cu_b281cf0e6thrust24THRUST_300001_SM_1000_NS6system6detail10sequential3seqE,(.L_31 - _ZN34_INTERNAL_2618aa83_4_k_cu_b281cf0e6thrust24THRUST_300001_SM_1000_NS6system6detail10sequential3seqE)
_ZN34_INTERNAL_2618aa83_4_k_cu_b281cf0e6thrust24THRUST_300001_SM_1000_NS6system6detail10sequential3seqE:
	.zero		1
.L_31:


//--------------------- .nv.constant0._ZN3cub18CUB_300001_SM_10006detail6select23DeviceSelectSweepKernelINS2_10policy_hubIN4cuda3std3__45tupleIJ6float46float2bEEENS0_8NullTypeEiLb0ELNS0_10SelectImplE1EE10Policy1000EN6thrust24THRUST_300001_SM_1000_NS12zip_iteratorINS8_IJNSH_6detail15normal_iteratorINSH_10device_ptrIS9_EEEENSK_INSL_ISA_EEEENSK_INSL_IbEEEEEEEEEPSC_ST_PlNS0_13ScanTileStateIiLb1EEENS7_10__not_fn_tI11isValidTestEESC_iNS2_19streaming_context_tIlLb1EEELSD_1EEEvT0_T1_T2_T3_T4_T5_T6_T7_iT8_NS1_7vsmem_tE --------------------------
	.section	.nv.constant0._ZN3cub18CUB_300001_SM_10006detail6select23DeviceSelectSweepKernelINS2_10policy_hubIN4cuda3std3__45tupleIJ6float46float2bEEENS0_8NullTypeEiLb0ELNS0_10SelectImplE1EE10Policy1000EN6thrust24THRUST_300001_SM_1000_NS12zip_iteratorINS8_IJNSH_6detail15normal_iteratorINSH_10device_ptrIS9_EEEENSK_INSL_ISA_EEEENSK_INSL_IbEEEEEEEEEPSC_ST_PlNS0_13ScanTileStateIiLb1EEENS7_10__not_fn_tI11isValidTestEESC_iNS2_19streaming_context_tIlLb1EEELSD_1EEEvT0_T1_T2_T3_T4_T5_T6_T7_iT8_NS1_7vsmem_tE,"a",@progbits
	.sectionflags	@""
	.align	4
.nv.constant0._ZN3cub18CUB_300001_SM_10006detail6select23DeviceSelectSweepKernelINS2_10policy_hubIN4cuda3std3__45tupleIJ6float46float2bEEENS0_8NullTypeEiLb0ELNS0_10SelectImplE1EE10Policy1000EN6thrust24THRUST_300001_SM_1000_NS12zip_iteratorINS8_IJNSH_6detail15normal_iteratorINSH_10device_ptrIS9_EEEENSK_INSL_ISA_EEEENSK_INSL_IbEEEEEEEEEPSC_ST_PlNS0_13ScanTileStateIiLb1EEENS7_10__not_fn_tI11isValidTestEESC_iNS2_19streaming_context_tIlLb1EEELSD_1EEEvT0_T1_T2_T3_T4_T5_T6_T7_iT8_NS1_7vsmem_tE:
	.zero		1032


//--------------------- .nv.constant0._ZN3cub18CUB_300001_SM_10006detail4scan23DeviceCompactInitKernelINS0_13ScanTileStateIiLb1EEEPlEEvT_iT0_ --------------------------
	.section	.nv.constant0._ZN3cub18CUB_300001_SM_10006detail4scan23DeviceCompactInitKernelINS0_13ScanTileStateIiLb1EEEPlEEvT_iT0_,"a",@progbits
	.sectionflags	@""
	.align	4
.nv.constant0._ZN3cub18CUB_300001_SM_10006detail4scan23DeviceCompactInitKernelINS0_13ScanTileStateIiLb1EEEPlEEvT_iT0_:
	.zero		920


//--------------------- .nv.constant0._ZN3cub18CUB_300001_SM_10006detail9transform16transform_kernelINS2_10policy_hubILb1EN4cuda3std3__45tupleIJN6thrust24THRUST_300001_SM_1000_NS17counting_iteratorIiNSA_11use_defaultESC_SC_EEEEEE10policy1000El7int2prgNSA_6detail15normal_iteratorINSA_10device_ptrI4int2EEEEJSD_EEEvT0_iT1_T2_DpNS2_10kernel_argIT3_EE --------------------------
	.section	.nv.constant0._ZN3cub18CUB_300001_SM_10006detail9transform16transform_kernelINS2_10policy_hubILb1EN4cuda3std3__45tupleIJN6thrust24THRUST_300001_SM_1000_NS17counting_iteratorIiNSA_11use_defaultESC_SC_EEEEEE10policy1000El7int2prgNSA_6detail15normal_iteratorINSA_10device_ptrI4int2EEEEJSD_EEEvT0_iT1_T2_DpNS2_10kernel_argIT3_EE,"a",@progbits
	.sectionflags	@""
	.align	4
.nv.constant0._ZN3cub18CUB_300001_SM_10006detail9transform16transform_kernelINS2_10policy_hubILb1EN4cuda3std3__45tupleIJN6thrust24THRUST_300001_SM_1000_NS17counting_iteratorIiNSA_11use_defaultESC_SC_EEEEEE10policy1000El7int2prgNSA_6detail15normal_iteratorINSA_10device_ptrI4int2EEEEJSD_EEEvT0_iT1_T2_DpNS2_10kernel_argIT3_EE:
	.zero		936


//--------------------- .nv.constant0._ZN3cub18CUB_300001_SM_10006detail9transform16transform_kernelINS2_10policy_hubILb1EN4cuda3std3__45tupleIJN6thrust24THRUST_300001_SM_1000_NS17counting_iteratorIiNSA_11use_defaultESC_SC_EEEEEE10policy1000Ei7int2prgNSA_6detail15normal_iteratorINSA_10device_ptrI4int2EEEEJSD_EEEvT0_iT1_T2_DpNS2_10kernel_argIT3_EE --------------------------
	.section	.nv.constant0._ZN3cub18CUB_300001_SM_10006detail9transform16transform_kernelINS2_10policy_hubILb1EN4cuda3std3__45tupleIJN6thrust24THRUST_300001_SM_1000_NS17counting_iteratorIiNSA_11use_defaultESC_SC_EEEEEE10policy1000Ei7int2prgNSA_6detail15normal_iteratorINSA_10device_ptrI4int2EEEEJSD_EEEvT0_iT1_T2_DpNS2_10kernel_argIT3_EE,"a",@progbits
	.sectionflags	@""
	.align	4
.nv.constant0._ZN3cub18CUB_300001_SM_10006detail9transform16transform_kernelINS2_10policy_hubILb1EN4cuda3std3__45tupleIJN6thrust24THRUST_300001_SM_1000_NS17counting_iteratorIiNSA_11use_defaultESC_SC_EEEEEE10policy1000Ei7int2prgNSA_6detail15normal_iteratorINSA_10device_ptrI4int2EEEEJSD_EEEvT0_iT1_T2_DpNS2_10kernel_argIT3_EE:
	.zero		936


//--------------------- .nv.constant0._ZN3cub18CUB_300001_SM_10006detail9transform16transform_kernelINS2_10policy_hubILb1EN4cuda3std3__45tupleIJN6thrust24THRUST_300001_SM_1000_NS17counting_iteratorIiNSA_11use_defaultESC_SC_EEEEEE10policy1000El7int4prgNSA_6detail15normal_iteratorINSA_10device_ptrI4int4EEEEJSD_EEEvT0_iT1_T2_DpNS2_10kernel_argIT3_EE --------------------------
	.section	.nv.constant0._ZN3cub18CUB_300001_SM_10006detail9transform16transform_kernelINS2_10policy_hubILb1EN4cuda3std3__45tupleIJN6thrust24THRUST_300001_SM_1000_NS17counting_iteratorIiNSA_11use_defaultESC_SC_EEEEEE10policy1000El7int4prgNSA_6detail15normal_iteratorINSA_10device_ptrI4int4EEEEJSD_EEEvT0_iT1_T2_DpNS2_10kernel_argIT3_EE,"a",@progbits
	.sectionflags	@""
	.align	4
.nv.constant0._ZN3cub18CUB_300001_SM_10006detail9transform16transform_kernelINS2_10policy_hubILb1EN4cuda3std3__45tupleIJN6thrust24THRUST_300001_SM_1000_NS17counting_iteratorIiNSA_11use_defaultESC_SC_EEEEEE10policy1000El7int4prgNSA_6detail15normal_iteratorINSA_10device_ptrI4int4EEEEJSD_EEEvT0_iT1_T2_DpNS2_10kernel_argIT3_EE:
	.zero		936


//--------------------- .nv.constant0._ZN3cub18CUB_300001_SM_10006detail9transform16transform_kernelINS2_10policy_hubILb1EN4cuda3std3__45tupleIJN6thrust24THRUST_300001_SM_1000_NS17counting_iteratorIiNSA_11use_defaultESC_SC_EEEEEE10policy1000Ei7int4prgNSA_6detail15normal_iteratorINSA_10device_ptrI4int4EEEEJSD_EEEvT0_iT1_T2_DpNS2_10kernel_argIT3_EE --------------------------
	.section	.nv.constant0._ZN3cub18CUB_300001_SM_10006detail9transform16transform_kernelINS2_10policy_hubILb1EN4cuda3std3__45tupleIJN6thrust24THRUST_300001_SM_1000_NS17counting_iteratorIiNSA_11use_defaultESC_SC_EEEEEE10policy1000Ei7int4prgNSA_6detail15normal_iteratorINSA_10device_ptrI4int4EEEEJSD_EEEvT0_iT1_T2_DpNS2_10kernel_argIT3_EE,"a",@progbits
	.sectionflags	@""
	.align	4
.nv.constant0._ZN3cub18CUB_300001_SM_10006detail9transform16transform_kernelINS2_10policy_hubILb1EN4cuda3std3__45tupleIJN6thrust24THRUST_300001_SM_1000_NS17counting_iteratorIiNSA_11use_defaultESC_SC_EEEEEE10policy1000Ei7int4prgNSA_6detail15normal_iteratorINSA_10device_ptrI4int4EEEEJSD_EEEvT0_iT1_T2_DpNS2_10kernel_argIT3_EE:
	.zero		936


//--------------------- .nv.constant0._ZN3cub18CUB_300001_SM_10006detail8for_each13static_kernelINS2_12policy_hub_t12policy_500_tEmN6thrust24THRUST_300001_SM_1000_NS8cuda_cub20__uninitialized_fill7functorINS7_10device_ptrIbEEbEEEEvT0_T1_ --------------------------
	.section	.nv.constant0._ZN3cub18CUB_300001_SM_10006detail8for_each13static_kernelINS2_12policy_hub_t12policy_500_tEmN6thrust24THRUST_300001_SM_1000_NS8cuda_cub20__uninitialized_fill7functorINS7_10device_ptrIbEEbEEEEvT0_T1_,"a",@progbits
	.sectionflags	@""
	.align	4
.nv.constant0._ZN3cub18CUB_300001_SM_10006detail8for_each13static_kernelINS2_12policy_hub_t12policy_500_tEmN6thrust24THRUST_300001_SM_1000_NS8cuda_cub20__uninitialized_fill7functorINS7_10device_ptrIbEEbEEEEvT0_T1_:
	.zero		920


//--------------------- .nv.constant0._ZN3cub18CUB_300001_SM_10006detail8for_each13static_kernelINS2_12policy_hub_t12policy_500_tEmN6thrust24THRUST_300001_SM_1000_NS8cuda_cub20__uninitialized_fill7functorINS7_10device_ptrI6float2EESC_EEEEvT0_T1_ --------------------------
	.section	.nv.constant0._ZN3cub18CUB_300001_SM_10006detail8for_each13static_kernelINS2_12policy_hub_t12policy_500_tEmN6thrust24THRUST_300001_SM_1000_NS8cuda_cub20__uninitialized_fill7functorINS7_10device_ptrI6float2EESC_EEEEvT0_T1_,"a",@progbits
	.sectionflags	@""
	.align	4
.nv.constant0._ZN3cub18CUB_300001_SM_10006detail8for_each13static_kernelINS2_12policy_hub_t12policy_500_tEmN6thrust24THRUST_300001_SM_1000_NS8cuda_cub20__uninitialized_fill7functorINS7_10device_ptrI6float2EESC_EEEEvT0_T1_:
	.zero		920


//--------------------- .nv.constant0._ZN3cub18CUB_300001_SM_10006detail8for_each13static_kernelINS2_12policy_hub_t12policy_500_tEmN6thrust24THRUST_300001_SM_1000_NS8cuda_cub20__uninitialized_fill7functorINS7_10device_ptrI6float4EESC_EEEEvT0_T1_ --------------------------
	.section	.nv.constant0._ZN3cub18CUB_300001_SM_10006detail8for_each13static_kernelINS2_12policy_hub_t12policy_500_tEmN6thrust24THRUST_300001_SM_1000_NS8cuda_cub20__uninitialized_fill7functorINS7_10device_ptrI6float4EESC_EEEEvT0_T1_,"a",@progbits
	.sectionflags	@""
	.align	4
.nv.constant0._ZN3cub18CUB_300001_SM_10006detail8for_each13static_kernelINS2_12policy_hub_t12policy_500_tEmN6thrust24THRUST_300001_SM_1000_NS8cuda_cub20__uninitialized_fill7functorINS7_10device_ptrI6float4EESC_EEEEvT0_T1_:
	.zero		944


//--------------------- .nv.constant0._ZN3cub18CUB_300001_SM_10006detail8for_each13static_kernelINS2_12policy_hub_t12policy_500_tEmN6thrust24THRUST_300001_SM_1000_NS8cuda_cub20__uninitialized_fill7functorINS7_10device_ptrI4int2EESC_EEEEvT0_T1_ --------------------------
	.section	.nv.constant0._ZN3cub18CUB_300001_SM_10006detail8for_each13static_kernelINS2_12policy_hub_t12policy_500_tEmN6thrust24THRUST_300001_SM_1000_NS8cuda_cub20__uninitialized_fill7functorINS7_10device_ptrI4int2EESC_EEEEvT0_T1_,"a",@progbits
	.sectionflags	@""
	.align	4
.nv.constant0._ZN3cub18CUB_300001_SM_10006detail8for_each13static_kernelINS2_12policy_hub_t12policy_500_tEmN6thrust24THRUST_300001_SM_1000_NS8cuda_cub20__uninitialized_fill7functorINS7_10device_ptrI4int2EESC_EEEEvT0_T1_:
	.zero		920


//--------------------- .nv.constant0._ZN3cub18CUB_300001_SM_10006detail8for_each13static_kernelINS2_12policy_hub_t12policy_500_tEmN6thrust24THRUST_300001_SM_1000_NS8cuda_cub20__uninitialized_fill7functorINS7_10device_ptrI4int4EESC_EEEEvT0_T1_ --------------------------
	.section	.nv.constant0._ZN3cub18CUB_300001_SM_10006detail8for_each13static_kernelINS2_12policy_hub_t12policy_500_tEmN6thrust24THRUST_300001_SM_1000_NS8cuda_cub20__uninitialized_fill7functorINS7_10device_ptrI4int4EESC_EEEEvT0_T1_,"a",@progbits
	.sectionflags	@""
	.align	4
.nv.constant0._ZN3cub18CUB_300001_SM_10006detail8for_each13static_kernelINS2_12policy_hub_t12policy_500_tEmN6thrust24THRUST_300001_SM_1000_NS8cuda_cub20__uninitialized_fill7functorINS7_10device_ptrI4int4EESC_EEEEvT0_T1_:
	.zero		944


//--------------------- .nv.constant0._ZN3cub18CUB_300001_SM_10006detail11EmptyKernelIvEEvv --------------------------
	.section	.nv.constant0._ZN3cub18CUB_300001_SM_10006detail11EmptyKernelIvEEvv,"a",@progbits
	.sectionflags	@""
	.align	4
.nv.constant0._ZN3cub18CUB_300001_SM_10006detail11EmptyKernelIvEEvv:
	.zero		896


//--------------------- .nv.constant0._Z10add_kernelP6float4P6float2P4int4P4int2PbS_S1_S1_S1_S1_S1_S1_S1_S1_ii --------------------------
	.section	.nv.constant0._Z10add_kernelP6float4P6float2P4int4P4int2PbS_S1_S1_S1_S1_S1_S1_S1_S1_ii,"a",@progbits
	.sectionflags	@""
	.align	4
.nv.constant0._Z10add_kernelP6float4P6float2P4int4P4int2PbS_S1_S1_S1_S1_S1_S1_S1_S1_ii:
	.zero		1032


//--------------------- .nv.constant0._Z13expand_kernelP6float4P6float2ii --------------------------
	.section	.nv.constant0._Z13expand_kernelP6float4P6float2ii,"a",@progbits
	.sectionflags	@""
	.align	4
.nv.constant0._Z13expand_kernelP6float4P6float2ii:
	.zero		920


//--------------------- SYMBOLS --------------------------

	.type		.nv.reservedSmem.offset0,@object
	.size		.nv.reservedSmem.offset0,0x4
	.type		.nv.reservedSmem.cap,@object
	.size		.nv.reservedSmem.cap,0x4
